	.target	sm_100a

	.elftype	@"ET_EXEC"


//--------------------- .note.nv.tkinfo           --------------------------
	.section	.note.nv.tkinfo,"",@"SHT_NOTE"
	.sectionflags	@"SHF_NOTE_NV_TKINFO"
	.tkinfo
        /*0018*/ 	.word	0x00000002
        /*0030*/ 	.string	""
        /*0030*/ 	.string	"ptxas"
        /*0030*/ 	.string	"Cuda compilation tools, release 13.0, V13.0.88"
        /*0030*/ 	.string	"Build cuda_13.0.r13.0/compiler.36424714_0"
        /*0030*/ 	.string	"-arch sm_100a -m 64 "



//--------------------- .note.nv.cuinfo           --------------------------
	.section	.note.nv.cuinfo,"",@"SHT_NOTE"
	.sectionflags	@"SHF_NOTE_NV_CUINFO"
        /*0018*/ 	.short	0x0002
        /*001a*/ 	.short	0x0064
        /*001c*/ 	.short	0x0082
	.zero		2


//--------------------- .nv.info                  --------------------------
	.section	.nv.info,"",@"SHT_CUDA_INFO"
	.align	4


	//----- nvinfo : EIATTR_REGCOUNT
	.align		4
        /*0000*/ 	.byte	0x04, 0x2f
        /*0002*/ 	.short	(.L_19 - .L_18)
	.align		4
.L_18:
        /*0004*/ 	.word	index@(_ZN7cutlass13device_kernelINS_4gemm6kernel13GemmUniversalINS1_17GroupProblemShapeIN4cute5tupleIJiiiEEEEENS1_10collective13CollectiveMmaINS1_40MainloopSm100ArrayTmaUmmaWarpSpecializedILi3ELi8ELi4ENS6_IJNS5_1CILi2EEENSC_ILi1EEESE_EEEEENS6_IJNSC_ILi256EEENSC_ILi128EEESI_EEENS_10bfloat16_tEPNS6_IJlSE_NSC_ILi0EEEEEESK_SN_NS5_8TiledMMAINS5_8MMA_AtomIJNS5_26SM100_MMA_F16BF16_2x1SM_SSISK_SK_fLi256ELi128ELNS5_4UMMA5MajorE0ELSS_0ELNSR_7ScaleInE0ELST_0EEEEEENS5_6LayoutINS6_IJSE_SE_SE_EEENS6_IJSL_SL_SL_EEEEENS6_IJNS5_10UnderscoreES10_S10_EEEEENS5_18SM100_TMA_2SM_LOADENS5_14ComposedLayoutINS5_7SwizzleILi3ELi4ELi3EEENS5_18smem_ptr_flag_bitsILi16EEENSW_INS6_IJNSC_ILi8EEENSC_ILi64EEEEEENS6_IJS1A_SE_EEEEEEEvNS5_8identityES13_S1E_vS1F_EENS_8epilogue10collective18CollectiveEpilogueINS1H_31Sm100PtrArrayTmaWarpSpecializedILi4ELi2ELi32ELb1ELb0EEEJNS6_IJSI_SI_SI_EEENS6_IJNSW_ISI_SE_EENSW_INSC_ILi32EEESE_EEEEENS_6half_tEPNS6_IJSE_lSL_EEES1R_S1T_NS1H_6fusion15FusionCallbacksIS1L_NS1U_17LinearCombinationIS1R_fS1R_fLNS_15FloatRoundStyleE2EEES1M_S1Q_JEEENS5_5SM1004TMEM4LOAD26SM100_TMEM_LOAD_16dp256b4xENS5_13SM90_TMA_LOADENS14_IS16_S18_NSW_INS6_IJS1A_S19_EEENS6_IJSE_S1A_EEEEEEENS5_17SM75_U16x8_LDSM_TENS5_14SM90_TMA_STOREES28_NS5_17SM90_U16x8_STSM_TENS5_39AutoVectorizingCopyWithAssumedAlignmentILi128EEEEEEvvEEEEvNT_6ParamsE)
        /*0008*/ 	.word	0x000000a8


	//----- nvinfo : EIATTR_FRAME_SIZE
	.align		4
.L_19:
        /*000c*/ 	.byte	0x04, 0x11
        /*000e*/ 	.short	(.L_21 - .L_20)
	.align		4
.L_20:
        /*0010*/ 	.word	index@($__internal_3_$__cuda_sm20_div_u64)
        /*0014*/ 	.word	0x00000000


	//----- nvinfo : EIATTR_FRAME_SIZE
	.align		4
.L_21:
        /*0018*/ 	.byte	0x04, 0x11
        /*001a*/ 	.short	(.L_23 - .L_22)
	.align		4
.L_22:
        /*001c*/ 	.word	index@($__internal_2_$__cuda_sm10x_tcgen05_guardrail_trap_unallocated_columns_being_dealloced)
        /*0020*/ 	.word	0x00000000


	//----- nvinfo : EIATTR_FRAME_SIZE
	.align		4
.L_23:
        /*0024*/ 	.byte	0x04, 0x11
        /*0026*/ 	.short	(.L_25 - .L_24)
	.align		4
.L_24:
        /*0028*/ 	.word	index@($__internal_1_$__cuda_sm10x_tcgen05_guardrail_trap_phase_invalid_during_alloc)
        /*002c*/ 	.word	0x00000000


	//----- nvinfo : EIATTR_FRAME_SIZE
	.align		4
.L_25:
        /*0030*/ 	.byte	0x04, 0x11
        /*0032*/ 	.short	(.L_27 - .L_26)
	.align		4
.L_26:
        /*0034*/ 	.word	index@($__internal_0_$__cuda_sm10x_tcgen05_guardrail_trap_col_being_dealloced_not_returned_by_alloc)
        /*0038*/ 	.word	0x00000000


	//----- nvinfo : EIATTR_FRAME_SIZE
	.align		4
.L_27:
        /*003c*/ 	.byte	0x04, 0x11
        /*003e*/ 	.short	(.L_29 - .L_28)
	.align		4
.L_28:
        /*0040*/ 	.word	index@(_ZN7cutlass13device_kernelINS_4gemm6kernel13GemmUniversalINS1_17GroupProblemShapeIN4cute5tupleIJiiiEEEEENS1_10collective13CollectiveMmaINS1_40MainloopSm100ArrayTmaUmmaWarpSpecializedILi3ELi8ELi4ENS6_IJNS5_1CILi2EEENSC_ILi1EEESE_EEEEENS6_IJNSC_ILi256EEENSC_ILi128EEESI_EEENS_10bfloat16_tEPNS6_IJlSE_NSC_ILi0EEEEEESK_SN_NS5_8TiledMMAINS5_8MMA_AtomIJNS5_26SM100_MMA_F16BF16_2x1SM_SSISK_SK_fLi256ELi128ELNS5_4UMMA5MajorE0ELSS_0ELNSR_7ScaleInE0ELST_0EEEEEENS5_6LayoutINS6_IJSE_SE_SE_EEENS6_IJSL_SL_SL_EEEEENS6_IJNS5_10UnderscoreES10_S10_EEEEENS5_18SM100_TMA_2SM_LOADENS5_14ComposedLayoutINS5_7SwizzleILi3ELi4ELi3EEENS5_18smem_ptr_flag_bitsILi16EEENSW_INS6_IJNSC_ILi8EEENSC_ILi64EEEEEENS6_IJS1A_SE_EEEEEEEvNS5_8identityES13_S1E_vS1F_EENS_8epilogue10collective18CollectiveEpilogueINS1H_31Sm100PtrArrayTmaWarpSpecializedILi4ELi2ELi32ELb1ELb0EEEJNS6_IJSI_SI_SI_EEENS6_IJNSW_ISI_SE_EENSW_INSC_ILi32EEESE_EEEEENS_6half_tEPNS6_IJSE_lSL_EEES1R_S1T_NS1H_6fusion15FusionCallbacksIS1L_NS1U_17LinearCombinationIS1R_fS1R_fLNS_15FloatRoundStyleE2EEES1M_S1Q_JEEENS5_5SM1004TMEM4LOAD26SM100_TMEM_LOAD_16dp256b4xENS5_13SM90_TMA_LOADENS14_IS16_S18_NSW_INS6_IJS1A_S19_EEENS6_IJSE_S1A_EEEEEEENS5_17SM75_U16x8_LDSM_TENS5_14SM90_TMA_STOREES28_NS5_17SM90_U16x8_STSM_TENS5_39AutoVectorizingCopyWithAssumedAlignmentILi128EEEEEEvvEEEEvNT_6ParamsE)
        /*0044*/ 	.word	0x00000000


	//----- nvinfo : EIATTR_MIN_STACK_SIZE
	.align		4
.L_29:
        /*0048*/ 	.byte	0x04, 0x12
        /*004a*/ 	.short	(.L_31 - .L_30)
	.align		4
.L_30:
        /*004c*/ 	.word	index@(_ZN7cutlass13device_kernelINS_4gemm6kernel13GemmUniversalINS1_17GroupProblemShapeIN4cute5tupleIJiiiEEEEENS1_10collective13CollectiveMmaINS1_40MainloopSm100ArrayTmaUmmaWarpSpecializedILi3ELi8ELi4ENS6_IJNS5_1CILi2EEENSC_ILi1EEESE_EEEEENS6_IJNSC_ILi256EEENSC_ILi128EEESI_EEENS_10bfloat16_tEPNS6_IJlSE_NSC_ILi0EEEEEESK_SN_NS5_8TiledMMAINS5_8MMA_AtomIJNS5_26SM100_MMA_F16BF16_2x1SM_SSISK_SK_fLi256ELi128ELNS5_4UMMA5MajorE0ELSS_0ELNSR_7ScaleInE0ELST_0EEEEEENS5_6LayoutINS6_IJSE_SE_SE_EEENS6_IJSL_SL_SL_EEEEENS6_IJNS5_10UnderscoreES10_S10_EEEEENS5_18SM100_TMA_2SM_LOADENS5_14ComposedLayoutINS5_7SwizzleILi3ELi4ELi3EEENS5_18smem_ptr_flag_bitsILi16EEENSW_INS6_IJNSC_ILi8EEENSC_ILi64EEEEEENS6_IJS1A_SE_EEEEEEEvNS5_8identityES13_S1E_vS1F_EENS_8epilogue10collective18CollectiveEpilogueINS1H_31Sm100PtrArrayTmaWarpSpecializedILi4ELi2ELi32ELb1ELb0EEEJNS6_IJSI_SI_SI_EEENS6_IJNSW_ISI_SE_EENSW_INSC_ILi32EEESE_EEEEENS_6half_tEPNS6_IJSE_lSL_EEES1R_S1T_NS1H_6fusion15FusionCallbacksIS1L_NS1U_17LinearCombinationIS1R_fS1R_fLNS_15FloatRoundStyleE2EEES1M_S1Q_JEEENS5_5SM1004TMEM4LOAD26SM100_TMEM_LOAD_16dp256b4xENS5_13SM90_TMA_LOADENS14_IS16_S18_NSW_INS6_IJS1A_S19_EEENS6_IJSE_S1A_EEEEEEENS5_17SM75_U16x8_LDSM_TENS5_14SM90_TMA_STOREES28_NS5_17SM90_U16x8_STSM_TENS5_39AutoVectorizingCopyWithAssumedAlignmentILi128EEEEEEvvEEEEvNT_6ParamsE)
        /*0050*/ 	.word	0x00000000
.L_31:


//--------------------- .nv.compat                --------------------------
	.section	.nv.compat,"",@"SHT_CUDA_COMPAT_INFO"
	.align	4
        /*0000*/ 	.byte	0x02, 0x09, 0x01, 0x00, 0x02, 0x02, 0x02, 0x00, 0x02, 0x05, 0x05, 0x00, 0x03, 0x07, 0x01, 0x01
        /*0010*/ 	.byte	0x02, 0x03, 0x03, 0x00, 0x02, 0x06, 0x01, 0x00, 0x04, 0x0b, 0x08, 0x00, 0x09, 0x00, 0x00, 0x00
        /*0020*/ 	.byte	0x00, 0x00, 0x00, 0x00


//--------------------- .nv.info._ZN7cutlass13device_kernelINS_4gemm6kernel13GemmUniversalINS1_17GroupProblemShapeIN4cute5tupleIJiiiEEEEENS1_10collective13CollectiveMmaINS1_40MainloopSm100ArrayTmaUmmaWarpSpecializedILi3ELi8ELi4ENS6_IJNS5_1CILi2EEENSC_ILi1EEESE_EEEEENS6_IJNSC_ILi256EEENSC_ILi128EEESI_EEENS_10bfloat16_tEPNS6_IJlSE_NSC_ILi0EEEEEESK_SN_NS5_8TiledMMAINS5_8MMA_AtomIJNS5_26SM100_MMA_F16BF16_2x1SM_SSISK_SK_fLi256ELi128ELNS5_4UMMA5MajorE0ELSS_0ELNSR_7ScaleInE0ELST_0EEEEEENS5_6LayoutINS6_IJSE_SE_SE_EEENS6_IJSL_SL_SL_EEEEENS6_IJNS5_10UnderscoreES10_S10_EEEEENS5_18SM100_TMA_2SM_LOADENS5_14ComposedLayoutINS5_7SwizzleILi3ELi4ELi3EEENS5_18smem_ptr_flag_bitsILi16EEENSW_INS6_IJNSC_ILi8EEENSC_ILi64EEEEEENS6_IJS1A_SE_EEEEEEEvNS5_8identityES13_S1E_vS1F_EENS_8epilogue10collective18CollectiveEpilogueINS1H_31Sm100PtrArrayTmaWarpSpecializedILi4ELi2ELi32ELb1ELb0EEEJNS6_IJSI_SI_SI_EEENS6_IJNSW_ISI_SE_EENSW_INSC_ILi32EEESE_EEEEENS_6half_tEPNS6_IJSE_lSL_EEES1R_S1T_NS1H_6fusion15FusionCallbacksIS1L_NS1U_17LinearCombinationIS1R_fS1R_fLNS_15FloatRoundStyleE2EEES1M_S1Q_JEEENS5_5SM1004TMEM4LOAD26SM100_TMEM_LOAD_16dp256b4xENS5_13SM90_TMA_LOADENS14_IS16_S18_NSW_INS6_IJS1A_S19_EEENS6_IJSE_S1A_EEEEEEENS5_17SM75_U16x8_LDSM_TENS5_14SM90_TMA_STOREES28_NS5_17SM90_U16x8_STSM_TENS5_39AutoVectorizingCopyWithAssumedAlignmentILi128EEEEEEvvEEEEvNT_6ParamsE --------------------------
	.section	.nv.info._ZN7cutlass13device_kernelINS_4gemm6kernel13GemmUniversalINS1_17GroupProblemShapeIN4cute5tupleIJiiiEEEEENS1_10collective13CollectiveMmaINS1_40MainloopSm100ArrayTmaUmmaWarpSpecializedILi3ELi8ELi4ENS6_IJNS5_1CILi2EEENSC_ILi1EEESE_EEEEENS6_IJNSC_ILi256EEENSC_ILi128EEESI_EEENS_10bfloat16_tEPNS6_IJlSE_NSC_ILi0EEEEEESK_SN_NS5_8TiledMMAINS5_8MMA_AtomIJNS5_26SM100_MMA_F16BF16_2x1SM_SSISK_SK_fLi256ELi128ELNS5_4UMMA5MajorE0ELSS_0ELNSR_7ScaleInE0ELST_0EEEEEENS5_6LayoutINS6_IJSE_SE_SE_EEENS6_IJSL_SL_SL_EEEEENS6_IJNS5_10UnderscoreES10_S10_EEEEENS5_18SM100_TMA_2SM_LOADENS5_14ComposedLayoutINS5_7SwizzleILi3ELi4ELi3EEENS5_18smem_ptr_flag_bitsILi16EEENSW_INS6_IJNSC_ILi8EEENSC_ILi64EEEEEENS6_IJS1A_SE_EEEEEEEvNS5_8identityES13_S1E_vS1F_EENS_8epilogue10collective18CollectiveEpilogueINS1H_31Sm100PtrArrayTmaWarpSpecializedILi4ELi2ELi32ELb1ELb0EEEJNS6_IJSI_SI_SI_EEENS6_IJNSW_ISI_SE_EENSW_INSC_ILi32EEESE_EEEEENS_6half_tEPNS6_IJSE_lSL_EEES1R_S1T_NS1H_6fusion15FusionCallbacksIS1L_NS1U_17LinearCombinationIS1R_fS1R_fLNS_15FloatRoundStyleE2EEES1M_S1Q_JEEENS5_5SM1004TMEM4LOAD26SM100_TMEM_LOAD_16dp256b4xENS5_13SM90_TMA_LOADENS14_IS16_S18_NSW_INS6_IJS1A_S19_EEENS6_IJSE_S1A_EEEEEEENS5_17SM75_U16x8_LDSM_TENS5_14SM90_TMA_STOREES28_NS5_17SM90_U16x8_STSM_TENS5_39AutoVectorizingCopyWithAssumedAlignmentILi128EEEEEEvvEEEEvNT_6ParamsE,"",@"SHT_CUDA_INFO"
	.sectionflags	@""
	.align	4


	//----- nvinfo : EIATTR_CUDA_API_VERSION
	.align		4
        /*0000*/ 	.byte	0x04, 0x37
        /*0002*/ 	.short	(.L_33 - .L_32)
.L_32:
        /*0004*/ 	.word	0x00000082


	//----- nvinfo : EIATTR_KPARAM_INFO
	.align		4
.L_33:
        /*0008*/ 	.byte	0x04, 0x17
        /*000a*/ 	.short	(.L_35 - .L_34)
.L_34:
        /*000c*/ 	.word	0x00000000
        /*0010*/ 	.short	0x0000
        /*0012*/ 	.short	0x0000
        /*0014*/ 	.byte	0x00, 0xf0, 0x01, 0x24


	//----- nvinfo : EIATTR_AT_ENTRY_FRAGMENTS
	.align		4
.L_35:
        /*0018*/ 	.byte	0x04, 0x4f
        /*001a*/ 	.short	(.L_37 - .L_36)


	//   ....[0]....
.L_36:
        /*001c*/ 	.word	0x00000007


	//----- nvinfo : EIATTR_RESERVED_SMEM_USED
	.align		4
.L_37:
        /*0020*/ 	.byte	0x01, 0x41
	.zero		2


	//----- nvinfo : EIATTR_SPARSE_MMA_MASK
	.align		4
        /*0024*/ 	.byte	0x03, 0x50
        /*0026*/ 	.short	0x0000


	//----- nvinfo : EIATTR_TCGEN05_2CTA_USED
	.align		4
        /*0028*/ 	.byte	0x01, 0x52
	.zero		2


	//----- nvinfo : EIATTR_MAXREG_COUNT
	.align		4
        /*002c*/ 	.byte	0x03, 0x1b
        /*002e*/ 	.short	0x00a8


	//----- nvinfo : EIATTR_NUM_BARRIERS
	.align		4
        /*0030*/ 	.byte	0x02, 0x4c
        /*0032*/ 	.byte	0x07
	.zero		1


	//----- nvinfo : EIATTR_EXTERNS
	.align		4
        /*0034*/ 	.byte	0x04, 0x0f
        /*0036*/ 	.short	(.L_39 - .L_38)


	//   ....[0]....
	.align		4
.L_38:
        /*0038*/ 	.word	index@(__assertfail)


	//----- nvinfo : EIATTR_MERCURY_ISA_VERSION
	.align		4
.L_39:
        /*003c*/ 	.byte	0x03, 0x5f
        /*003e*/ 	.short	0x0101


	//----- nvinfo : EIATTR_INT_WARP_WIDE_INSTR_OFFSETS
	.align		4
        /*0040*/ 	.byte	0x04, 0x31
        /*0042*/ 	.short	(.L_41 - .L_40)


	//   ....[0]....
.L_40:
        /*0044*/ 	.word	0x000010a0


	//   ....[1]....
        /*0048*/ 	.word	0x00001140


	//   ....[2]....
        /*004c*/ 	.word	0x00011a90


	//   ....[3]....
        /*0050*/ 	.word	0x00011ab0


	//   ....[4]....
        /*0054*/ 	.word	0x00011ae0


	//----- nvinfo : EIATTR_COOP_GROUP_MASK_REGIDS
	.align		4
.L_41:
        /*0058*/ 	.byte	0x04, 0x29
        /*005a*/ 	.short	(.L_43 - .L_42)


	//   ....[0]....
.L_42:
        /*005c*/ 	.word	0xffffffff


	//   ....[1]....
        /*0060*/ 	.word	0xffffffff


	//   ....[2]....
        /*0064*/ 	.word	0xffffffff


	//   ....[3]....
        /*0068*/ 	.word	0xffffffff


	//   ....[4]....
        /*006c*/ 	.word	0xffffffff


	//   ....[5]....
        /*0070*/ 	.word	0xffffffff


	//   ....[6]....
        /*0074*/ 	.word	0xffffffff


	//   ....[7]....
        /*0078*/ 	.word	0xffffffff


	//   ....[8]....
        /*007c*/ 	.word	0xffffffff


	//   ....[9]....
        /*0080*/ 	.word	0xffffffff


	//   ....[10]....
        /*0084*/ 	.word	0xffffffff


	//   ....[11]....
        /*0088*/ 	.word	0xffffffff


	//   ....[12]....
        /*008c*/ 	.word	0xffffffff


	//   ....[13]....
        /*0090*/ 	.word	0xffffffff


	//   ....[14]....
        /*0094*/ 	.word	0xffffffff


	//   ....[15]....
        /*0098*/ 	.word	0xffffffff


	//   ....[16]....
        /*009c*/ 	.word	0xffffffff


	//   ....[17]....
        /*00a0*/ 	.word	0xffffffff


	//   ....[18]....
        /*00a4*/ 	.word	0xffffffff


	//   ....[19]....
        /*00a8*/ 	.word	0xffffffff


	//   ....[20]....
        /*00ac*/ 	.word	0xffffffff


	//   ....[21]....
        /*00b0*/ 	.word	0xffffffff


	//   ....[22]....
        /*00b4*/ 	.word	0xffffffff


	//   ....[23]....
        /*00b8*/ 	.word	0xffffffff


	//   ....[24]....
        /*00bc*/ 	.word	0xffffffff


	//   ....[25]....
        /*00c0*/ 	.word	0xffffffff


	//   ....[26]....
        /*00c4*/ 	.word	0xffffffff


	//   ....[27]....
        /*00c8*/ 	.word	0xffffffff


	//   ....[28]....
        /*00cc*/ 	.word	0xffffffff


	//   ....[29]....
        /*00d0*/ 	.word	0xffffffff


	//   ....[30]....
        /*00d4*/ 	.word	0xffffffff


	//   ....[31]....
        /*00d8*/ 	.word	0xffffffff


	//   ....[32]....
        /*00dc*/ 	.word	0xffffffff


	//   ....[33]....
        /*00e0*/ 	.word	0xffffffff


	//   ....[34]....
        /*00e4*/ 	.word	0xffffffff


	//   ....[35]....
        /*00e8*/ 	.word	0xffffffff


	//   ....[36]....
        /*00ec*/ 	.word	0xffffffff


	//   ....[37]....
        /*00f0*/ 	.word	0xffffffff


	//   ....[38]....
        /*00f4*/ 	.word	0xffffffff


	//   ....[39]....
        /*00f8*/ 	.word	0xffffffff


	//   ....[40]....
        /*00fc*/ 	.word	0xffffffff


	//   ....[41]....
        /*0100*/ 	.word	0xffffffff


	//   ....[42]....
        /*0104*/ 	.word	0xffffffff


	//   ....[43]....
        /*0108*/ 	.word	0xffffffff


	//   ....[44]....
        /*010c*/ 	.word	0xffffffff


	//   ....[45]....
        /*0110*/ 	.word	0xffffffff


	//   ....[46]....
        /*0114*/ 	.word	0xffffffff


	//   ....[47]....
        /*0118*/ 	.word	0xffffffff


	//   ....[48]....
        /*011c*/ 	.word	0xffffffff


	//   ....[49]....
        /*0120*/ 	.word	0xffffffff


	//   ....[50]....
        /*0124*/ 	.word	0xffffffff


	//   ....[51]....
        /*0128*/ 	.word	0xffffffff


	//   ....[52]....
        /*012c*/ 	.word	0xffffffff


	//   ....[53]....
        /*0130*/ 	.word	0xffffffff


	//   ....[54]....
        /*0134*/ 	.word	0xffffffff


	//   ....[55]....
        /*0138*/ 	.word	0xffffffff


	//   ....[56]....
        /*013c*/ 	.word	0xffffffff


	//   ....[57]....
        /*0140*/ 	.word	0xffffffff


	//   ....[58]....
        /*0144*/ 	.word	0xffffffff


	//   ....[59]....
        /*0148*/ 	.word	0xffffffff


	//   ....[60]....
        /*014c*/ 	.word	0xffffffff


	//   ....[61]....
        /*0150*/ 	.word	0xffffffff


	//   ....[62]....
        /*0154*/ 	.word	0xffffffff


	//   ....[63]....
        /*0158*/ 	.word	0xffffffff


	//   ....[64]....
        /*015c*/ 	.word	0xffffffff


	//   ....[65]....
        /*0160*/ 	.word	0xffffffff


	//   ....[66]....
        /*0164*/ 	.word	0xffffffff


	//   ....[67]....
        /*0168*/ 	.word	0xffffffff


	//   ....[68]....
        /*016c*/ 	.word	0xffffffff


	//   ....[69]....
        /*0170*/ 	.word	0xffffffff


	//   ....[70]....
        /*0174*/ 	.word	0xffffffff


	//   ....[71]....
        /*0178*/ 	.word	0xffffffff


	//   ....[72]....
        /*017c*/ 	.word	0xffffffff


	//   ....[73]....
        /*0180*/ 	.word	0xffffffff


	//   ....[74]....
        /*0184*/ 	.word	0xffffffff


	//   ....[75]....
        /*0188*/ 	.word	0xffffffff


	//   ....[76]....
        /*018c*/ 	.word	0xffffffff


	//   ....[77]....
        /*0190*/ 	.word	0xffffffff


	//   ....[78]....
        /*0194*/ 	.word	0xffffffff


	//   ....[79]....
        /*0198*/ 	.word	0xffffffff


	//   ....[80]....
        /*019c*/ 	.word	0xffffffff


	//   ....[81]....
        /*01a0*/ 	.word	0xffffffff


	//   ....[82]....
        /*01a4*/ 	.word	0xffffffff


	//   ....[83]....
        /*01a8*/ 	.word	0xffffffff


	//   ....[84]....
        /*01ac*/ 	.word	0xffffffff


	//   ....[85]....
        /*01b0*/ 	.word	0xffffffff


	//   ....[86]....
        /*01b4*/ 	.word	0xffffffff


	//   ....[87]....
        /*01b8*/ 	.word	0xffffffff


	//   ....[88]....
        /*01bc*/ 	.word	0xffffffff


	//   ....[89]....
        /*01c0*/ 	.word	0xffffffff


	//   ....[90]....
        /*01c4*/ 	.word	0xffffffff


	//   ....[91]....
        /*01c8*/ 	.word	0xffffffff


	//   ....[92]....
        /*01cc*/ 	.word	0xffffffff


	//   ....[93]....
        /*01d0*/ 	.word	0xffffffff


	//   ....[94]....
        /*01d4*/ 	.word	0xffffffff


	//   ....[95]....
        /*01d8*/ 	.word	0xffffffff


	//   ....[96]....
        /*01dc*/ 	.word	0xffffffff


	//   ....[97]....
        /*01e0*/ 	.word	0xffffffff


	//   ....[98]....
        /*01e4*/ 	.word	0xffffffff


	//   ....[99]....
        /*01e8*/ 	.word	0xffffffff


	//   ....[100]....
        /*01ec*/ 	.word	0xffffffff


	//   ....[101]....
        /*01f0*/ 	.word	0xffffffff


	//   ....[102]....
        /*01f4*/ 	.word	0xffffffff


	//   ....[103]....
        /*01f8*/ 	.word	0xffffffff


	//   ....[104]....
        /*01fc*/ 	.word	0xffffffff


	//   ....[105]....
        /*0200*/ 	.word	0xffffffff


	//   ....[106]....
        /*0204*/ 	.word	0xffffffff


	//   ....[107]....
        /*0208*/ 	.word	0xffffffff


	//   ....[108]....
        /*020c*/ 	.word	0xffffffff


	//   ....[109]....
        /*0210*/ 	.word	0xffffffff


	//   ....[110]....
        /*0214*/ 	.word	0xffffffff


	//   ....[111]....
        /*0218*/ 	.word	0xffffffff


	//   ....[112]....
        /*021c*/ 	.word	0xffffffff


	//   ....[113]....
        /*0220*/ 	.word	0xffffffff


	//   ....[114]....
        /*0224*/ 	.word	0xffffffff


	//   ....[115]....
        /*0228*/ 	.word	0xffffffff


	//   ....[116]....
        /*022c*/ 	.word	0xffffffff


	//   ....[117]....
        /*0230*/ 	.word	0xffffffff


	//   ....[118]....
        /*0234*/ 	.word	0xffffffff


	//   ....[119]....
        /*0238*/ 	.word	0xffffffff


	//   ....[120]....
        /*023c*/ 	.word	0xffffffff


	//----- nvinfo : EIATTR_COOP_GROUP_INSTR_OFFSETS
	.align		4
.L_43:
        /*0240*/ 	.byte	0x04, 0x28
        /*0242*/ 	.short	(.L_45 - .L_44)


	//   ....[0]....
.L_44:
        /*0244*/ 	.word	0x000000b0


	//   ....[1]....
        /*0248*/ 	.word	0x00000520


	//   ....[2]....
        /*024c*/ 	.word	0x00000730


	//   ....[3]....
        /*0250*/ 	.word	0x00000740


	//   ....[4]....
        /*0254*/ 	.word	0x00000860


	//   ....[5]....
        /*0258*/ 	.word	0x000009f0


	//   ....[6]....
        /*025c*/ 	.word	0x00000ae0


	//   ....[7]....
        /*0260*/ 	.word	0x00000cf0


	//   ....[8]....
        /*0264*/ 	.word	0x00000f00


	//   ....[9]....
        /*0268*/ 	.word	0x00001200


	//   ....[10]....
        /*026c*/ 	.word	0x000025a0


	//   ....[11]....
        /*0270*/ 	.word	0x000025d0


	//   ....[12]....
        /*0274*/ 	.word	0x00002650


	//   ....[13]....
        /*0278*/ 	.word	0x00002660


	//   ....[14]....
        /*027c*/ 	.word	0x000026b0


	//   ....[15]....
        /*0280*/ 	.word	0x000026c0


	//   ....[16]....
        /*0284*/ 	.word	0x00002700


	//   ....[17]....
        /*0288*/ 	.word	0x00002720


	//   ....[18]....
        /*028c*/ 	.word	0x00002760


	//   ....[19]....
        /*0290*/ 	.word	0x00002780


	//   ....[20]....
        /*0294*/ 	.word	0x00002830


	//   ....[21]....
        /*0298*/ 	.word	0x00002940


	//   ....[22]....
        /*029c*/ 	.word	0x00002970


	//   ....[23]....
        /*02a0*/ 	.word	0x00002f40


	//   ....[24]....
        /*02a4*/ 	.word	0x00002f50


	//   ....[25]....
        /*02a8*/ 	.word	0x00002fa0


	//   ....[26]....
        /*02ac*/ 	.word	0x00002fb0


	//   ....[27]....
        /*02b0*/ 	.word	0x00003000


	//   ....[28]....
        /*02b4*/ 	.word	0x00003010


	//   ....[29]....
        /*02b8*/ 	.word	0x00003060


	//   ....[30]....
        /*02bc*/ 	.word	0x00003070


	//   ....[31]....
        /*02c0*/ 	.word	0x000030d0


	//   ....[32]....
        /*02c4*/ 	.word	0x000030e0


	//   ....[33]....
        /*02c8*/ 	.word	0x00003170


	//   ....[34]....
        /*02cc*/ 	.word	0x000031c0


	//   ....[35]....
        /*02d0*/ 	.word	0x00003240


	//   ....[36]....
        /*02d4*/ 	.word	0x00003260


	//   ....[37]....
        /*02d8*/ 	.word	0x00003270


	//   ....[38]....
        /*02dc*/ 	.word	0x00003280


	//   ....[39]....
        /*02e0*/ 	.word	0x00003290


	//   ....[40]....
        /*02e4*/ 	.word	0x000032a0


	//   ....[41]....
        /*02e8*/ 	.word	0x00003ea0


	//   ....[42]....
        /*02ec*/ 	.word	0x000049c0


	//   ....[43]....
        /*02f0*/ 	.word	0x00005700


	//   ....[44]....
        /*02f4*/ 	.word	0x00005730


	//   ....[45]....
        /*02f8*/ 	.word	0x000057b0


	//   ....[46]....
        /*02fc*/ 	.word	0x000057c0


	//   ....[47]....
        /*0300*/ 	.word	0x00005800


	//   ....[48]....
        /*0304*/ 	.word	0x00005820


	//   ....[49]....
        /*0308*/ 	.word	0x00005870


	//   ....[50]....
        /*030c*/ 	.word	0x00005880


	//   ....[51]....
        /*0310*/ 	.word	0x000058d0


	//   ....[52]....
        /*0314*/ 	.word	0x000058e0


	//   ....[53]....
        /*0318*/ 	.word	0x00005980


	//   ....[54]....
        /*031c*/ 	.word	0x00005a70


	//   ....[55]....
        /*0320*/ 	.word	0x00005aa0


	//   ....[56]....
        /*0324*/ 	.word	0x00006060


	//   ....[57]....
        /*0328*/ 	.word	0x00006090


	//   ....[58]....
        /*032c*/ 	.word	0x000060e0


	//   ....[59]....
        /*0330*/ 	.word	0x000060f0


	//   ....[60]....
        /*0334*/ 	.word	0x00006140


	//   ....[61]....
        /*0338*/ 	.word	0x00006150


	//   ....[62]....
        /*033c*/ 	.word	0x000061a0


	//   ....[63]....
        /*0340*/ 	.word	0x000061b0


	//   ....[64]....
        /*0344*/ 	.word	0x00006200


	//   ....[65]....
        /*0348*/ 	.word	0x00006210


	//   ....[66]....
        /*034c*/ 	.word	0x000062b0


	//   ....[67]....
        /*0350*/ 	.word	0x00006300


	//   ....[68]....
        /*0354*/ 	.word	0x00006380


	//   ....[69]....
        /*0358*/ 	.word	0x000063a0


	//   ....[70]....
        /*035c*/ 	.word	0x000063b0


	//   ....[71]....
        /*0360*/ 	.word	0x000063c0


	//   ....[72]....
        /*0364*/ 	.word	0x000063d0


	//   ....[73]....
        /*0368*/ 	.word	0x000063e0


	//   ....[74]....
        /*036c*/ 	.word	0x000072f0


	//   ....[75]....
        /*0370*/ 	.word	0x00007320


	//   ....[76]....
        /*0374*/ 	.word	0x000073a0


	//   ....[77]....
        /*0378*/ 	.word	0x000073b0


	//   ....[78]....
        /*037c*/ 	.word	0x000073f0


	//   ....[79]....
        /*0380*/ 	.word	0x00007410


	//   ....[80]....
        /*0384*/ 	.word	0x00007450


	//   ....[81]....
        /*0388*/ 	.word	0x00007470


	//   ....[82]....
        /*038c*/ 	.word	0x000074c0


	//   ....[83]....
        /*0390*/ 	.word	0x000074e0


	//   ....[84]....
        /*0394*/ 	.word	0x00007570


	//   ....[85]....
        /*0398*/ 	.word	0x00007660


	//   ....[86]....
        /*039c*/ 	.word	0x00007690


	//   ....[87]....
        /*03a0*/ 	.word	0x00007c50


	//   ....[88]....
        /*03a4*/ 	.word	0x00007c80


	//   ....[89]....
        /*03a8*/ 	.word	0x00007cd0


	//   ....[90]....
        /*03ac*/ 	.word	0x00007ce0


	//   ....[91]....
        /*03b0*/ 	.word	0x00007d30


	//   ....[92]....
        /*03b4*/ 	.word	0x00007d40


	//   ....[93]....
        /*03b8*/ 	.word	0x00007d90


	//   ....[94]....
        /*03bc*/ 	.word	0x00007da0


	//   ....[95]....
        /*03c0*/ 	.word	0x00007df0


	//   ....[96]....
        /*03c4*/ 	.word	0x00007e00


	//   ....[97]....
        /*03c8*/ 	.word	0x00007ea0


	//   ....[98]....
        /*03cc*/ 	.word	0x00007ef0


	//   ....[99]....
        /*03d0*/ 	.word	0x00007f70


	//   ....[100]....
        /*03d4*/ 	.word	0x00007f90


	//   ....[101]....
        /*03d8*/ 	.word	0x00007fa0


	//   ....[102]....
        /*03dc*/ 	.word	0x00007fb0


	//   ....[103]....
        /*03e0*/ 	.word	0x00007fc0


	//   ....[104]....
        /*03e4*/ 	.word	0x00007fd0


	//   ....[105]....
        /*03e8*/ 	.word	0x00008d20


	//   ....[106]....
        /*03ec*/ 	.word	0x00009b60


	//   ....[107]....
        /*03f0*/ 	.word	0x00009f20


	//   ....[108]....
        /*03f4*/ 	.word	0x0000a420


	//   ....[109]....
        /*03f8*/ 	.word	0x0000e820


	//   ....[110]....
        /*03fc*/ 	.word	0x0000ec70


	//   ....[111]....
        /*0400*/ 	.word	0x0000eec0


	//   ....[112]....
        /*0404*/ 	.word	0x0000f060


	//   ....[113]....
        /*0408*/ 	.word	0x0000f870


	//   ....[114]....
        /*040c*/ 	.word	0x0000fd10


	//   ....[115]....
        /*0410*/ 	.word	0x000100e0


	//   ....[116]....
        /*0414*/ 	.word	0x000104c0


	//   ....[117]....
        /*0418*/ 	.word	0x000109b0


	//   ....[118]....
        /*041c*/ 	.word	0x000109e0


	//   ....[119]....
        /*0420*/ 	.word	0x00011990


	//   ....[120]....
        /*0424*/ 	.word	0x00011ba0


	//----- nvinfo : EIATTR_REG_RECONFIG
	.align		4
.L_45:
        /*0428*/ 	.byte	0x01, 0x54
	.zero		2


	//----- nvinfo : EIATTR_VRC_CTA_INIT_COUNT
	.align		4
        /*042c*/ 	.byte	0x02, 0x4a
        /*042e*/ 	.byte	0x80
	.zero		1


	//----- nvinfo : EIATTR_SYSCALL_OFFSETS
	.align		4
        /*0430*/ 	.byte	0x04, 0x46
        /*0432*/ 	.short	(.L_47 - .L_46)


	//   ....[0]....
.L_46:
        /*0434*/ 	.word	0x0000a7e0


	//   ....[1]....
        /*0438*/ 	.word	0x0000a8d0


	//   ....[2]....
        /*043c*/ 	.word	0x0000b020


	//   ....[3]....
        /*0440*/ 	.word	0x0000b190


	//   ....[4]....
        /*0444*/ 	.word	0x0000be90


	//   ....[5]....
        /*0448*/ 	.word	0x0000c000


	//   ....[6]....
        /*044c*/ 	.word	0x0000cc90


	//   ....[7]....
        /*0450*/ 	.word	0x0000ce00


	//   ....[8]....
        /*0454*/ 	.word	0x0000dad0


	//   ....[9]....
        /*0458*/ 	.word	0x0000dc40


	//----- nvinfo : EIATTR_MBARRIER_INSTR_OFFSETS
	.align		4
.L_47:
        /*045c*/ 	.byte	0x04, 0x39
        /*045e*/ 	.short	(.L_49 - .L_48)


	//   ....[0]....
.L_48:
        /*0460*/ 	.word	0x000007f0
        /*0464*/ 	.word	0x000000ff
        /*0468*/ 	.word	0x00000000
        /*046c*/ 	.short	0x0100
        /*046e*/ 	.byte	0x05
	.zero		1


	//   ....[1]....
        /*0470*/ 	.word	0x00000800
        /*0474*/ 	.word	0x000000ff
        /*0478*/ 	.word	0x00000018
        /*047c*/ 	.short	0x0100
        /*047e*/ 	.byte	0x05
	.zero		1


	//   ....[2]....
        /*0480*/ 	.word	0x00000810
        /*0484*/ 	.word	0x000000ff
        /*0488*/ 	.word	0x00000008
        /*048c*/ 	.short	0x0100
        /*048e*/ 	.byte	0x05
	.zero		1


	//   ....[3]....
        /*0490*/ 	.word	0x00000820
        /*0494*/ 	.word	0x000000ff
        /*0498*/ 	.word	0x00000020
        /*049c*/ 	.short	0x0100
        /*049e*/ 	.byte	0x05
	.zero		1


	//   ....[4]....
        /*04a0*/ 	.word	0x00000830
        /*04a4*/ 	.word	0x000000ff
        /*04a8*/ 	.word	0x00000010
        /*04ac*/ 	.short	0x0100
        /*04ae*/ 	.byte	0x05
	.zero		1


	//   ....[5]....
        /*04b0*/ 	.word	0x00000840
        /*04b4*/ 	.word	0x000000ff
        /*04b8*/ 	.word	0x00000028
        /*04bc*/ 	.short	0x0100
        /*04be*/ 	.byte	0x05
	.zero		1


	//   ....[6]....
        /*04c0*/ 	.word	0x00000960
        /*04c4*/ 	.word	0x000000ff
        /*04c8*/ 	.word	0x00000030
        /*04cc*/ 	.short	0x0100
        /*04ce*/ 	.byte	0x06
	.zero		1


	//   ....[7]....
        /*04d0*/ 	.word	0x00000970
        /*04d4*/ 	.word	0x000000ff
        /*04d8*/ 	.word	0x00000050
        /*04dc*/ 	.short	0x0100
        /*04de*/ 	.byte	0x06
	.zero		1


	//   ....[8]....
        /*04e0*/ 	.word	0x00000980
        /*04e4*/ 	.word	0x000000ff
        /*04e8*/ 	.word	0x00000038
        /*04ec*/ 	.short	0x0100
        /*04ee*/ 	.byte	0x06
	.zero		1


	//   ....[9]....
        /*04f0*/ 	.word	0x00000990
        /*04f4*/ 	.word	0x000000ff
        /*04f8*/ 	.word	0x00000058
        /*04fc*/ 	.short	0x0100
        /*04fe*/ 	.byte	0x06
	.zero		1


	//   ....[10]....
        /*0500*/ 	.word	0x000009a0
        /*0504*/ 	.word	0x000000ff
        /*0508*/ 	.word	0x00000040
        /*050c*/ 	.short	0x0100
        /*050e*/ 	.byte	0x06
	.zero		1


	//   ....[11]....
        /*0510*/ 	.word	0x000009b0
        /*0514*/ 	.word	0x000000ff
        /*0518*/ 	.word	0x00000060
        /*051c*/ 	.short	0x0100
        /*051e*/ 	.byte	0x06
	.zero		1


	//   ....[12]....
        /*0520*/ 	.word	0x000009c0
        /*0524*/ 	.word	0x000000ff
        /*0528*/ 	.word	0x00000048
        /*052c*/ 	.short	0x0100
        /*052e*/ 	.byte	0x06
	.zero		1


	//   ....[13]....
        /*0530*/ 	.word	0x000009d0
        /*0534*/ 	.word	0x000000ff
        /*0538*/ 	.word	0x00000068
        /*053c*/ 	.short	0x0100
        /*053e*/ 	.byte	0x06
	.zero		1


	//   ....[14]....
        /*0540*/ 	.word	0x00000ab0
        /*0544*/ 	.word	0x000000ff
        /*0548*/ 	.word	0x00000070
        /*054c*/ 	.short	0x0100
        /*054e*/ 	.byte	0x05
	.zero		1


	//   ....[15]....
        /*0550*/ 	.word	0x00000ac0
        /*0554*/ 	.word	0x000000ff
        /*0558*/ 	.word	0x00000078
        /*055c*/ 	.short	0x0100
        /*055e*/ 	.byte	0x05
	.zero		1


	//   ....[16]....
        /*0560*/ 	.word	0x00000be0
        /*0564*/ 	.word	0x000000ff
        /*0568*/ 	.word	0x00000080
        /*056c*/ 	.short	0x0100
        /*056e*/ 	.byte	0x06
	.zero		1


	//   ....[17]....
        /*0570*/ 	.word	0x00000bf0
        /*0574*/ 	.word	0x000000ff
        /*0578*/ 	.word	0x000000c0
        /*057c*/ 	.short	0x0100
        /*057e*/ 	.byte	0x06
	.zero		1


	//   ....[18]....
        /*0580*/ 	.word	0x00000c00
        /*0584*/ 	.word	0x000000ff
        /*0588*/ 	.word	0x00000088
        /*058c*/ 	.short	0x0100
        /*058e*/ 	.byte	0x06
	.zero		1


	//   ....[19]....
        /*0590*/ 	.word	0x00000c10
        /*0594*/ 	.word	0x000000ff
        /*0598*/ 	.word	0x000000c8
        /*059c*/ 	.short	0x0100
        /*059e*/ 	.byte	0x06
	.zero		1


	//   ....[20]....
        /*05a0*/ 	.word	0x00000c20
        /*05a4*/ 	.word	0x000000ff
        /*05a8*/ 	.word	0x00000090
        /*05ac*/ 	.short	0x0100
        /*05ae*/ 	.byte	0x06
	.zero		1


	//   ....[21]....
        /*05b0*/ 	.word	0x00000c30
        /*05b4*/ 	.word	0x000000ff
        /*05b8*/ 	.word	0x000000d0
        /*05bc*/ 	.short	0x0100
        /*05be*/ 	.byte	0x06
	.zero		1


	//   ....[22]....
        /*05c0*/ 	.word	0x00000c40
        /*05c4*/ 	.word	0x000000ff
        /*05c8*/ 	.word	0x00000098
        /*05cc*/ 	.short	0x0100
        /*05ce*/ 	.byte	0x06
	.zero		1


	//   ....[23]....
        /*05d0*/ 	.word	0x00000c50
        /*05d4*/ 	.word	0x000000ff
        /*05d8*/ 	.word	0x000000d8
        /*05dc*/ 	.short	0x0100
        /*05de*/ 	.byte	0x06
	.zero		1


	//   ....[24]....
        /*05e0*/ 	.word	0x00000c60
        /*05e4*/ 	.word	0x000000ff
        /*05e8*/ 	.word	0x000000a0
        /*05ec*/ 	.short	0x0100
        /*05ee*/ 	.byte	0x06
	.zero		1


	//   ....[25]....
        /*05f0*/ 	.word	0x00000c70
        /*05f4*/ 	.word	0x000000ff
        /*05f8*/ 	.word	0x000000e0
        /*05fc*/ 	.short	0x0100
        /*05fe*/ 	.byte	0x06
	.zero		1


	//   ....[26]....
        /*0600*/ 	.word	0x00000c80
        /*0604*/ 	.word	0x000000ff
        /*0608*/ 	.word	0x000000a8
        /*060c*/ 	.short	0x0100
        /*060e*/ 	.byte	0x06
	.zero		1


	//   ....[27]....
        /*0610*/ 	.word	0x00000c90
        /*0614*/ 	.word	0x000000ff
        /*0618*/ 	.word	0x000000e8
        /*061c*/ 	.short	0x0100
        /*061e*/ 	.byte	0x06
	.zero		1


	//   ....[28]....
        /*0620*/ 	.word	0x00000ca0
        /*0624*/ 	.word	0x000000ff
        /*0628*/ 	.word	0x000000b0
        /*062c*/ 	.short	0x0100
        /*062e*/ 	.byte	0x06
	.zero		1


	//   ....[29]....
        /*0630*/ 	.word	0x00000cb0
        /*0634*/ 	.word	0x000000ff
        /*0638*/ 	.word	0x000000f0
        /*063c*/ 	.short	0x0100
        /*063e*/ 	.byte	0x06
	.zero		1


	//   ....[30]....
        /*0640*/ 	.word	0x00000cc0
        /*0644*/ 	.word	0x000000ff
        /*0648*/ 	.word	0x000000b8
        /*064c*/ 	.short	0x0100
        /*064e*/ 	.byte	0x06
	.zero		1


	//   ....[31]....
        /*0650*/ 	.word	0x00000cd0
        /*0654*/ 	.word	0x000000ff
        /*0658*/ 	.word	0x000000f8
        /*065c*/ 	.short	0x0100
        /*065e*/ 	.byte	0x06
	.zero		1


	//   ....[32]....
        /*0660*/ 	.word	0x00000df0
        /*0664*/ 	.word	0x000000ff
        /*0668*/ 	.word	0x00000160
        /*066c*/ 	.short	0x0100
        /*066e*/ 	.byte	0x06
	.zero		1


	//   ....[33]....
        /*0670*/ 	.word	0x00000e00
        /*0674*/ 	.word	0x000000ff
        /*0678*/ 	.word	0x000001a0
        /*067c*/ 	.short	0x0100
        /*067e*/ 	.byte	0x06
	.zero		1


	//   ....[34]....
        /*0680*/ 	.word	0x00000e10
        /*0684*/ 	.word	0x000000ff
        /*0688*/ 	.word	0x00000168
        /*068c*/ 	.short	0x0100
        /*068e*/ 	.byte	0x06
	.zero		1


	//   ....[35]....
        /*0690*/ 	.word	0x00000e20
        /*0694*/ 	.word	0x000000ff
        /*0698*/ 	.word	0x000001a8
        /*069c*/ 	.short	0x0100
        /*069e*/ 	.byte	0x06
	.zero		1


	//   ....[36]....
        /*06a0*/ 	.word	0x00000e30
        /*06a4*/ 	.word	0x000000ff
        /*06a8*/ 	.word	0x00000170
        /*06ac*/ 	.short	0x0100
        /*06ae*/ 	.byte	0x06
	.zero		1


	//   ....[37]....
        /*06b0*/ 	.word	0x00000e40
        /*06b4*/ 	.word	0x000000ff
        /*06b8*/ 	.word	0x000001b0
        /*06bc*/ 	.short	0x0100
        /*06be*/ 	.byte	0x06
	.zero		1


	//   ....[38]....
        /*06c0*/ 	.word	0x00000e50
        /*06c4*/ 	.word	0x000000ff
        /*06c8*/ 	.word	0x00000178
        /*06cc*/ 	.short	0x0100
        /*06ce*/ 	.byte	0x06
	.zero		1


	//   ....[39]....
        /*06d0*/ 	.word	0x00000e60
        /*06d4*/ 	.word	0x000000ff
        /*06d8*/ 	.word	0x000001b8
        /*06dc*/ 	.short	0x0100
        /*06de*/ 	.byte	0x06
	.zero		1


	//   ....[40]....
        /*06e0*/ 	.word	0x00000e70
        /*06e4*/ 	.word	0x000000ff
        /*06e8*/ 	.word	0x00000180
        /*06ec*/ 	.short	0x0100
        /*06ee*/ 	.byte	0x06
	.zero		1


	//   ....[41]....
        /*06f0*/ 	.word	0x00000e80
        /*06f4*/ 	.word	0x000000ff
        /*06f8*/ 	.word	0x000001c0
        /*06fc*/ 	.short	0x0100
        /*06fe*/ 	.byte	0x06
	.zero		1


	//   ....[42]....
        /*0700*/ 	.word	0x00000e90
        /*0704*/ 	.word	0x000000ff
        /*0708*/ 	.word	0x00000188
        /*070c*/ 	.short	0x0100
        /*070e*/ 	.byte	0x06
	.zero		1


	//   ....[43]....
        /*0710*/ 	.word	0x00000ea0
        /*0714*/ 	.word	0x000000ff
        /*0718*/ 	.word	0x000001c8
        /*071c*/ 	.short	0x0100
        /*071e*/ 	.byte	0x06
	.zero		1


	//   ....[44]....
        /*0720*/ 	.word	0x00000eb0
        /*0724*/ 	.word	0x000000ff
        /*0728*/ 	.word	0x00000190
        /*072c*/ 	.short	0x0100
        /*072e*/ 	.byte	0x06
	.zero		1


	//   ....[45]....
        /*0730*/ 	.word	0x00000ec0
        /*0734*/ 	.word	0x000000ff
        /*0738*/ 	.word	0x000001d0
        /*073c*/ 	.short	0x0100
        /*073e*/ 	.byte	0x06
	.zero		1


	//   ....[46]....
        /*0740*/ 	.word	0x00000ed0
        /*0744*/ 	.word	0x000000ff
        /*0748*/ 	.word	0x00000198
        /*074c*/ 	.short	0x0100
        /*074e*/ 	.byte	0x06
	.zero		1


	//   ....[47]....
        /*0750*/ 	.word	0x00000ee0
        /*0754*/ 	.word	0x000000ff
        /*0758*/ 	.word	0x000001d8
        /*075c*/ 	.short	0x0100
        /*075e*/ 	.byte	0x06
	.zero		1


	//   ....[48]....
        /*0760*/ 	.word	0x00001010
        /*0764*/ 	.word	0x000000ff
        /*0768*/ 	.word	0x00000100
        /*076c*/ 	.short	0x0100
        /*076e*/ 	.byte	0x06
	.zero		1


	//   ....[49]....
        /*0770*/ 	.word	0x00001020
        /*0774*/ 	.word	0x000000ff
        /*0778*/ 	.word	0x00000120
        /*077c*/ 	.short	0x0100
        /*077e*/ 	.byte	0x06
	.zero		1


	//   ....[50]....
        /*0780*/ 	.word	0x00001030
        /*0784*/ 	.word	0x000000ff
        /*0788*/ 	.word	0x00000108
        /*078c*/ 	.short	0x0100
        /*078e*/ 	.byte	0x06
	.zero		1


	//   ....[51]....
        /*0790*/ 	.word	0x00001040
        /*0794*/ 	.word	0x000000ff
        /*0798*/ 	.word	0x00000128
        /*079c*/ 	.short	0x0100
        /*079e*/ 	.byte	0x06
	.zero		1


	//   ....[52]....
        /*07a0*/ 	.word	0x00001050
        /*07a4*/ 	.word	0x000000ff
        /*07a8*/ 	.word	0x00000110
        /*07ac*/ 	.short	0x0100
        /*07ae*/ 	.byte	0x06
	.zero		1


	//   ....[53]....
        /*07b0*/ 	.word	0x00001060
        /*07b4*/ 	.word	0x000000ff
        /*07b8*/ 	.word	0x00000130
        /*07bc*/ 	.short	0x0100
        /*07be*/ 	.byte	0x06
	.zero		1


	//   ....[54]....
        /*07c0*/ 	.word	0x00001070
        /*07c4*/ 	.word	0x000000ff
        /*07c8*/ 	.word	0x00000118
        /*07cc*/ 	.short	0x0100
        /*07ce*/ 	.byte	0x06
	.zero		1


	//   ....[55]....
        /*07d0*/ 	.word	0x00001080
        /*07d4*/ 	.word	0x000000ff
        /*07d8*/ 	.word	0x00000138
        /*07dc*/ 	.short	0x0100
        /*07de*/ 	.byte	0x06
	.zero		1


	//   ....[56]....
        /*07e0*/ 	.word	0x00001180
        /*07e4*/ 	.word	0x000000ff
        /*07e8*/ 	.word	0x00000150
        /*07ec*/ 	.short	0x0100
        /*07ee*/ 	.byte	0x05
	.zero		1


	//   ....[57]....
        /*07f0*/ 	.word	0x000041e0
        /*07f4*/ 	.word	0x000000ff
        /*07f8*/ 	.word	0x00000018
        /*07fc*/ 	.short	0x010a
        /*07fe*/ 	.byte	0x05
	.zero		1


	//   ....[58]....
        /*0800*/ 	.word	0x00004360
        /*0804*/ 	.word	0x000000ff
        /*0808*/ 	.word	0x00000018
        /*080c*/ 	.short	0x010a
        /*080e*/ 	.byte	0x11
	.zero		1


	//   ....[59]....
        /*0810*/ 	.word	0x000044f0
        /*0814*/ 	.word	0x000000ff
        /*0818*/ 	.word	0x00000018
        /*081c*/ 	.short	0x010a
        /*081e*/ 	.byte	0x04
	.zero		1


	//   ....[60]....
        /*0820*/ 	.word	0x00004640
        /*0824*/ 	.word	0x000000ff
        /*0828*/ 	.word	0x00000078
        /*082c*/ 	.short	0x0101
        /*082e*/ 	.byte	0x14
	.zero		1


	//   ....[61]....
        /*0830*/ 	.word	0x00004660
        /*0834*/ 	.word	0x000000ff
        /*0838*/ 	.word	0x00000018
        /*083c*/ 	.short	0x010a
        /*083e*/ 	.byte	0x04
	.zero		1


	//   ....[62]....
        /*0840*/ 	.word	0x000046e0
        /*0844*/ 	.word	0x000000ff
        /*0848*/ 	.word	0x00000018
        /*084c*/ 	.short	0x010a
        /*084e*/ 	.byte	0x09
	.zero		1


	//   ....[63]....
        /*0850*/ 	.word	0x00004870
        /*0854*/ 	.word	0x000000ff
        /*0858*/ 	.word	0x00000018
        /*085c*/ 	.short	0x010a
        /*085e*/ 	.byte	0x04
	.zero		1


	//   ....[64]....
        /*0860*/ 	.word	0x00004a10
        /*0864*/ 	.word	0x000000ff
        /*0868*/ 	.word	0x00000160
        /*086c*/ 	.short	0x010a
        /*086e*/ 	.byte	0x04
	.zero		1


	//   ....[65]....
        /*0870*/ 	.word	0x00004ba0
        /*0874*/ 	.word	0x000000ff
        /*0878*/ 	.word	0x00000000
        /*087c*/ 	.short	0x0101
        /*087e*/ 	.byte	0x04
	.zero		1


	//   ....[66]....
        /*0880*/ 	.word	0x00004c10
        /*0884*/ 	.word	0x000000ff
        /*0888*/ 	.word	0x00000000
        /*088c*/ 	.short	0x010a
        /*088e*/ 	.byte	0x04
	.zero		1


	//   ....[67]....
        /*0890*/ 	.word	0x00004ca0
        /*0894*/ 	.word	0x000000ff
        /*0898*/ 	.word	0x00000000
        /*089c*/ 	.short	0x010a
        /*089e*/ 	.byte	0x04
	.zero		1


	//   ....[68]....
        /*08a0*/ 	.word	0x00004d40
        /*08a4*/ 	.word	0x00000000
        /*08a8*/ 	.word	0x00000000
        /*08ac*/ 	.short	0x010a
        /*08ae*/ 	.byte	0xff
	.zero		1


	//   ....[69]....
        /*08b0*/ 	.word	0x000068d0
        /*08b4*/ 	.word	0x000000ff
        /*08b8*/ 	.word	0x000000c0
        /*08bc*/ 	.short	0x010a
        /*08be*/ 	.byte	0x04
	.zero		1


	//   ....[70]....
        /*08c0*/ 	.word	0x00006a70
        /*08c4*/ 	.word	0x000000ff
        /*08c8*/ 	.word	0x00000080
        /*08cc*/ 	.short	0x0101
        /*08ce*/ 	.byte	0x04
	.zero		1


	//   ....[71]....
        /*08d0*/ 	.word	0x000084f0
        /*08d4*/ 	.word	0x000000ff
        /*08d8*/ 	.word	0x000000c0
        /*08dc*/ 	.short	0x010a
        /*08de*/ 	.byte	0x04
	.zero		1


	//   ....[72]....
        /*08e0*/ 	.word	0x00008670
        /*08e4*/ 	.word	0x000000ff
        /*08e8*/ 	.word	0x00000080
        /*08ec*/ 	.short	0x0101
        /*08ee*/ 	.byte	0x04
	.zero		1


	//   ....[73]....
        /*08f0*/ 	.word	0x00008d90
        /*08f4*/ 	.word	0x0000000f
        /*08f8*/ 	.word	0x00000078
        /*08fc*/ 	.short	0x010a
        /*08fe*/ 	.byte	0xff
	.zero		1


	//   ....[74]....
        /*0900*/ 	.word	0x00009000
        /*0904*/ 	.word	0x000000ff
        /*0908*/ 	.word	0x00000050
        /*090c*/ 	.short	0x010a
        /*090e*/ 	.byte	0x18
	.zero		1


	//   ....[75]....
        /*0910*/ 	.word	0x00009120
        /*0914*/ 	.word	0x000000ff
        /*0918*/ 	.word	0x00000030
        /*091c*/ 	.short	0x010b
        /*091e*/ 	.byte	0x18
	.zero		1


	//   ....[76]....
        /*0920*/ 	.word	0x00009190
        /*0924*/ 	.word	0x000000ff
        /*0928*/ 	.word	0x00000000
        /*092c*/ 	.short	0x0101
        /*092e*/ 	.byte	0x04
	.zero		1


	//   ....[77]....
        /*0930*/ 	.word	0x000091c0
        /*0934*/ 	.word	0x000000ff
        /*0938*/ 	.word	0x00000058
        /*093c*/ 	.short	0x010a
        /*093e*/ 	.byte	0x18
	.zero		1


	//   ....[78]....
        /*0940*/ 	.word	0x000092f0
        /*0944*/ 	.word	0x000000ff
        /*0948*/ 	.word	0x00000038
        /*094c*/ 	.short	0x010b
        /*094e*/ 	.byte	0x18
	.zero		1


	//   ....[79]....
        /*0950*/ 	.word	0x00009350
        /*0954*/ 	.word	0x000000ff
        /*0958*/ 	.word	0x00000000
        /*095c*/ 	.short	0x0101
        /*095e*/ 	.byte	0x04
	.zero		1


	//   ....[80]....
        /*0960*/ 	.word	0x00009380
        /*0964*/ 	.word	0x000000ff
        /*0968*/ 	.word	0x00000060
        /*096c*/ 	.short	0x010a
        /*096e*/ 	.byte	0x18
	.zero		1


	//   ....[81]....
        /*0970*/ 	.word	0x000094b0
        /*0974*/ 	.word	0x000000ff
        /*0978*/ 	.word	0x00000040
        /*097c*/ 	.short	0x010b
        /*097e*/ 	.byte	0x18
	.zero		1


	//   ....[82]....
        /*0980*/ 	.word	0x00009510
        /*0984*/ 	.word	0x000000ff
        /*0988*/ 	.word	0x00000000
        /*098c*/ 	.short	0x0101
        /*098e*/ 	.byte	0x04
	.zero		1


	//   ....[83]....
        /*0990*/ 	.word	0x00009540
        /*0994*/ 	.word	0x000000ff
        /*0998*/ 	.word	0x00000068
        /*099c*/ 	.short	0x010a
        /*099e*/ 	.byte	0x18
	.zero		1


	//   ....[84]....
        /*09a0*/ 	.word	0x00009670
        /*09a4*/ 	.word	0x000000ff
        /*09a8*/ 	.word	0x00000048
        /*09ac*/ 	.short	0x010b
        /*09ae*/ 	.byte	0x18
	.zero		1


	//   ....[85]....
        /*09b0*/ 	.word	0x000096f0
        /*09b4*/ 	.word	0x000000ff
        /*09b8*/ 	.word	0x00000000
        /*09bc*/ 	.short	0x0101
        /*09be*/ 	.byte	0x04
	.zero		1


	//   ....[86]....
        /*09c0*/ 	.word	0x00009740
        /*09c4*/ 	.word	0x000000ff
        /*09c8*/ 	.word	0x00000160
        /*09cc*/ 	.short	0x010a
        /*09ce*/ 	.byte	0x08
	.zero		1


	//   ....[87]....
        /*09d0*/ 	.word	0x000098a0
        /*09d4*/ 	.word	0x000000ff
        /*09d8*/ 	.word	0x00000000
        /*09dc*/ 	.short	0x0101
        /*09de*/ 	.byte	0x08
	.zero		1


	//   ....[88]....
        /*09e0*/ 	.word	0x00009950
        /*09e4*/ 	.word	0x000000ff
        /*09e8*/ 	.word	0x00000050
        /*09ec*/ 	.short	0x010a
        /*09ee*/ 	.byte	0x18
	.zero		1


	//   ....[89]....
        /*09f0*/ 	.word	0x00009990
        /*09f4*/ 	.word	0x000000ff
        /*09f8*/ 	.word	0x00000058
        /*09fc*/ 	.short	0x010a
        /*09fe*/ 	.byte	0x18
	.zero		1


	//   ....[90]....
        /*0a00*/ 	.word	0x000099d0
        /*0a04*/ 	.word	0x000000ff
        /*0a08*/ 	.word	0x00000060
        /*0a0c*/ 	.short	0x010a
        /*0a0e*/ 	.byte	0x18
	.zero		1


	//   ....[91]....
        /*0a10*/ 	.word	0x00009a30
        /*0a14*/ 	.word	0x00000000
        /*0a18*/ 	.word	0x00000068
        /*0a1c*/ 	.short	0x010a
        /*0a1e*/ 	.byte	0xff
	.zero		1


	//   ....[92]....
        /*0a20*/ 	.word	0x0000a4c0
        /*0a24*/ 	.word	0x000000ff
        /*0a28*/ 	.word	0x00000160
        /*0a2c*/ 	.short	0x010a
        /*0a2e*/ 	.byte	0x06
	.zero		1


	//   ....[93]....
        /*0a30*/ 	.word	0x0000a650
        /*0a34*/ 	.word	0x000000ff
        /*0a38*/ 	.word	0x00000000
        /*0a3c*/ 	.short	0x0101
        /*0a3e*/ 	.byte	0x04
	.zero		1


	//   ....[94]....
        /*0a40*/ 	.word	0x0000abc0
        /*0a44*/ 	.word	0x000000ff
        /*0a48*/ 	.word	0x00000030
        /*0a4c*/ 	.short	0x010a
        /*0a4e*/ 	.byte	0x2b
	.zero		1


	//   ....[95]....
        /*0a50*/ 	.word	0x0000ac20
        /*0a54*/ 	.word	0x00000061
        /*0a58*/ 	.word	0x00000100
        /*0a5c*/ 	.short	0x010a
        /*0a5e*/ 	.byte	0xff
	.zero		1


	//   ....[96]....
        /*0a60*/ 	.word	0x0000ac40
        /*0a64*/ 	.word	0x000000ff
        /*0a68*/ 	.word	0x00000030
        /*0a6c*/ 	.short	0x010a
        /*0a6e*/ 	.byte	0x2b
	.zero		1


	//   ....[97]....
        /*0a70*/ 	.word	0x0000aef0
        /*0a74*/ 	.word	0x00000061
        /*0a78*/ 	.word	0x00000100
        /*0a7c*/ 	.short	0x010a
        /*0a7e*/ 	.byte	0xff
	.zero		1


	//   ....[98]....
        /*0a80*/ 	.word	0x0000bb30
        /*0a84*/ 	.word	0x000000ff
        /*0a88*/ 	.word	0x00000000
        /*0a8c*/ 	.short	0x0101
        /*0a8e*/ 	.byte	0x04
	.zero		1


	//   ....[99]....
        /*0a90*/ 	.word	0x0000bb80
        /*0a94*/ 	.word	0x000000ff
        /*0a98*/ 	.word	0x00000038
        /*0a9c*/ 	.short	0x010a
        /*0a9e*/ 	.byte	0x2b
	.zero		1


	//   ....[100]....
        /*0aa0*/ 	.word	0x0000bbb0
        /*0aa4*/ 	.word	0x000000ff
        /*0aa8*/ 	.word	0x00000038
        /*0aac*/ 	.short	0x010a
        /*0aae*/ 	.byte	0x2b
	.zero		1


	//   ....[101]....
        /*0ab0*/ 	.word	0x0000c970
        /*0ab4*/ 	.word	0x000000ff
        /*0ab8*/ 	.word	0x00000000
        /*0abc*/ 	.short	0x0101
        /*0abe*/ 	.byte	0x04
	.zero		1


	//   ....[102]....
        /*0ac0*/ 	.word	0x0000c990
        /*0ac4*/ 	.word	0x000000ff
        /*0ac8*/ 	.word	0x00000040
        /*0acc*/ 	.short	0x010a
        /*0ace*/ 	.byte	0x2b
	.zero		1


	//   ....[103]....
        /*0ad0*/ 	.word	0x0000c9b0
        /*0ad4*/ 	.word	0x000000ff
        /*0ad8*/ 	.word	0x00000040
        /*0adc*/ 	.short	0x010a
        /*0ade*/ 	.byte	0x2b
	.zero		1


	//   ....[104]....
        /*0ae0*/ 	.word	0x0000d7b0
        /*0ae4*/ 	.word	0x000000ff
        /*0ae8*/ 	.word	0x00000000
        /*0aec*/ 	.short	0x0101
        /*0aee*/ 	.byte	0x04
	.zero		1


	//   ....[105]....
        /*0af0*/ 	.word	0x0000d7d0
        /*0af4*/ 	.word	0x000000ff
        /*0af8*/ 	.word	0x00000048
        /*0afc*/ 	.short	0x010a
        /*0afe*/ 	.byte	0x2b
	.zero		1


	//   ....[106]....
        /*0b00*/ 	.word	0x0000d7f0
        /*0b04*/ 	.word	0x000000ff
        /*0b08*/ 	.word	0x00000048
        /*0b0c*/ 	.short	0x010a
        /*0b0e*/ 	.byte	0x2b
	.zero		1


	//   ....[107]....
        /*0b10*/ 	.word	0x0000de90
        /*0b14*/ 	.word	0x00000061
        /*0b18*/ 	.word	0x00000000
        /*0b1c*/ 	.short	0x0101
        /*0b1e*/ 	.byte	0xff
	.zero		1


	//   ....[108]....
        /*0b20*/ 	.word	0x0000e710
        /*0b24*/ 	.word	0x000000ff
        /*0b28*/ 	.word	0x00000000
        /*0b2c*/ 	.short	0x0101
        /*0b2e*/ 	.byte	0x04
	.zero		1


	//   ....[109]....
        /*0b30*/ 	.word	0x0000e7b0
        /*0b34*/ 	.word	0x000000ff
        /*0b38*/ 	.word	0x00000000
        /*0b3c*/ 	.short	0x0101
        /*0b3e*/ 	.byte	0x04
	.zero		1


	//   ....[110]....
        /*0b40*/ 	.word	0x0000f0c0
        /*0b44*/ 	.word	0x000000ff
        /*0b48*/ 	.word	0x00000080
        /*0b4c*/ 	.short	0x010a
        /*0b4e*/ 	.byte	0x19
	.zero		1


	//   ....[111]....
        /*0b50*/ 	.word	0x0000f200
        /*0b54*/ 	.word	0x000000ff
        /*0b58*/ 	.word	0x00000000
        /*0b5c*/ 	.short	0x0101
        /*0b5e*/ 	.byte	0x06
	.zero		1


	//   ....[112]....
        /*0b60*/ 	.word	0x0000f270
        /*0b64*/ 	.word	0x000000ff
        /*0b68*/ 	.word	0x000001a0
        /*0b6c*/ 	.short	0x010a
        /*0b6e*/ 	.byte	0x19
	.zero		1


	//   ....[113]....
        /*0b70*/ 	.word	0x000103c0
        /*0b74*/ 	.word	0x000000ff
        /*0b78*/ 	.word	0x00000160
        /*0b7c*/ 	.short	0x0101
        /*0b7e*/ 	.byte	0x19
	.zero		1


	//   ....[114]....
        /*0b80*/ 	.word	0x000106b0
        /*0b84*/ 	.word	0x000000ff
        /*0b88*/ 	.word	0x00000008
        /*0b8c*/ 	.short	0x010a
        /*0b8e*/ 	.byte	0x06
	.zero		1


	//   ....[115]....
        /*0b90*/ 	.word	0x000106d0
        /*0b94*/ 	.word	0x000000ff
        /*0b98*/ 	.word	0x00000008
        /*0b9c*/ 	.short	0x010a
        /*0b9e*/ 	.byte	0x06
	.zero		1


	//   ....[116]....
        /*0ba0*/ 	.word	0x00010860
        /*0ba4*/ 	.word	0x000000ff
        /*0ba8*/ 	.word	0x00000008
        /*0bac*/ 	.short	0x010a
        /*0bae*/ 	.byte	0x06
	.zero		1


	//   ....[117]....
        /*0bb0*/ 	.word	0x00010880
        /*0bb4*/ 	.word	0x000000ff
        /*0bb8*/ 	.word	0x00000008
        /*0bbc*/ 	.short	0x010a
        /*0bbe*/ 	.byte	0x06
	.zero		1


	//   ....[118]....
        /*0bc0*/ 	.word	0x00010940
        /*0bc4*/ 	.word	0x000000ff
        /*0bc8*/ 	.word	0x00000000
        /*0bcc*/ 	.short	0x0101
        /*0bce*/ 	.byte	0x05
	.zero		1


	//   ....[119]....
        /*0bd0*/ 	.word	0x00010c30
        /*0bd4*/ 	.word	0x000000ff
        /*0bd8*/ 	.word	0x00000000
        /*0bdc*/ 	.short	0x010a
        /*0bde*/ 	.byte	0x06
	.zero		1


	//   ....[120]....
        /*0be0*/ 	.word	0x00010c90
        /*0be4*/ 	.word	0x000000ff
        /*0be8*/ 	.word	0x00000120
        /*0bec*/ 	.short	0x010a
        /*0bee*/ 	.byte	0x08
	.zero		1


	//   ....[121]....
        /*0bf0*/ 	.word	0x00010e70
        /*0bf4*/ 	.word	0x000000ff
        /*0bf8*/ 	.word	0x00000000
        /*0bfc*/ 	.short	0x010a
        /*0bfe*/ 	.byte	0x0d
	.zero		1


	//   ....[122]....
        /*0c00*/ 	.word	0x00010fa0
        /*0c04*/ 	.word	0x000000ff
        /*0c08*/ 	.word	0x00000000
        /*0c0c*/ 	.short	0x010a
        /*0c0e*/ 	.byte	0x28
	.zero		1


	//   ....[123]....
        /*0c10*/ 	.word	0x00011380
        /*0c14*/ 	.word	0x000000ff
        /*0c18*/ 	.word	0x00000160
        /*0c1c*/ 	.short	0x010a
        /*0c1e*/ 	.byte	0x06
	.zero		1


	//   ....[124]....
        /*0c20*/ 	.word	0x000114b0
        /*0c24*/ 	.word	0x000000ff
        /*0c28*/ 	.word	0x00000000
        /*0c2c*/ 	.short	0x0101
        /*0c2e*/ 	.byte	0x06
	.zero		1


	//   ....[125]....
        /*0c30*/ 	.word	0x00011600
        /*0c34*/ 	.word	0x000000ff
        /*0c38*/ 	.word	0x00000120
        /*0c3c*/ 	.short	0x010a
        /*0c3e*/ 	.byte	0x06
	.zero		1


	//   ....[126]....
        /*0c40*/ 	.word	0x000116c0
        /*0c44*/ 	.word	0x000000ff
        /*0c48*/ 	.word	0x00000120
        /*0c4c*/ 	.short	0x010a
        /*0c4e*/ 	.byte	0x07
	.zero		1


	//   ....[127]....
        /*0c50*/ 	.word	0x00011780
        /*0c54*/ 	.word	0x000000ff
        /*0c58*/ 	.word	0x00000120
        /*0c5c*/ 	.short	0x010a
        /*0c5e*/ 	.byte	0x07
	.zero		1


	//   ....[128]....
        /*0c60*/ 	.word	0x00011840
        /*0c64*/ 	.word	0x00000000
        /*0c68*/ 	.word	0x00000120
        /*0c6c*/ 	.short	0x010a
        /*0c6e*/ 	.byte	0xff
	.zero		1


	//   ....[129]....
        /*0c70*/ 	.word	0x00011880
        /*0c74*/ 	.word	0x00000000
        /*0c78*/ 	.word	0x00000120
        /*0c7c*/ 	.short	0x010a
        /*0c7e*/ 	.byte	0xff
	.zero		1


	//   ....[130]....
        /*0c80*/ 	.word	0x000118f0
        /*0c84*/ 	.word	0x000000ff
        /*0c88*/ 	.word	0x00000000
        /*0c8c*/ 	.short	0x0101
        /*0c8e*/ 	.byte	0x06
	.zero		1


	//   ....[131]....
        /*0c90*/ 	.word	0x00011930
        /*0c94*/ 	.word	0x000000ff
        /*0c98*/ 	.word	0x00000150
        /*0c9c*/ 	.short	0x010a
        /*0c9e*/ 	.byte	0x04
	.zero		1


	//   ....[132]....
        /*0ca0*/ 	.word	0x00011980
        /*0ca4*/ 	.word	0x000000ff
        /*0ca8*/ 	.word	0x00000000
        /*0cac*/ 	.short	0x0101
        /*0cae*/ 	.byte	0x06
	.zero		1


	//   ....[133]....
        /*0cb0*/ 	.word	0x00011bd0
        /*0cb4*/ 	.word	0x00000000
        /*0cb8*/ 	.word	0x00000018
        /*0cbc*/ 	.short	0x010a
        /*0cbe*/ 	.byte	0xff
	.zero		1


	//   ....[134]....
        /*0cc0*/ 	.word	0x00011c30
        /*0cc4*/ 	.word	0x00000000
        /*0cc8*/ 	.word	0x00000018
        /*0ccc*/ 	.short	0x010a
        /*0cce*/ 	.byte	0xff
	.zero		1


	//   ....[135]....
        /*0cd0*/ 	.word	0x00011c90
        /*0cd4*/ 	.word	0x00000000
        /*0cd8*/ 	.word	0x00000160
        /*0cdc*/ 	.short	0x010a
        /*0cde*/ 	.byte	0xff
	.zero		1


	//   ....[136]....
        /*0ce0*/ 	.word	0x00011cf0
        /*0ce4*/ 	.word	0x00000000
        /*0ce8*/ 	.word	0x00000000
        /*0cec*/ 	.short	0x010a
        /*0cee*/ 	.byte	0xff
	.zero		1


	//   ....[137]....
        /*0cf0*/ 	.word	0x00011d50
        /*0cf4*/ 	.word	0x00000000
        /*0cf8*/ 	.word	0x00000000
        /*0cfc*/ 	.short	0x010a
        /*0cfe*/ 	.byte	0xff
	.zero		1


	//   ....[138]....
        /*0d00*/ 	.word	0x00011db0
        /*0d04*/ 	.word	0x00000011
        /*0d08*/ 	.word	0x000000c0
        /*0d0c*/ 	.short	0x010a
        /*0d0e*/ 	.byte	0xff
	.zero		1


	//   ....[139]....
        /*0d10*/ 	.word	0x00011e10
        /*0d14*/ 	.word	0x0000000b
        /*0d18*/ 	.word	0x000000c0
        /*0d1c*/ 	.short	0x010a
        /*0d1e*/ 	.byte	0xff
	.zero		1


	//   ....[140]....
        /*0d20*/ 	.word	0x00011e60
        /*0d24*/ 	.word	0x0000000f
        /*0d28*/ 	.word	0x00000078
        /*0d2c*/ 	.short	0x010a
        /*0d2e*/ 	.byte	0xff
	.zero		1


	//   ....[141]....
        /*0d30*/ 	.word	0x00011ec0
        /*0d34*/ 	.word	0x00000000
        /*0d38*/ 	.word	0x00000050
        /*0d3c*/ 	.short	0x010a
        /*0d3e*/ 	.byte	0xff
	.zero		1


	//   ....[142]....
        /*0d40*/ 	.word	0x00011f20
        /*0d44*/ 	.word	0x00000000
        /*0d48*/ 	.word	0x00000058
        /*0d4c*/ 	.short	0x010a
        /*0d4e*/ 	.byte	0xff
	.zero		1


	//   ....[143]....
        /*0d50*/ 	.word	0x00011f80
        /*0d54*/ 	.word	0x00000000
        /*0d58*/ 	.word	0x00000060
        /*0d5c*/ 	.short	0x010a
        /*0d5e*/ 	.byte	0xff
	.zero		1


	//   ....[144]....
        /*0d60*/ 	.word	0x00011fe0
        /*0d64*/ 	.word	0x00000000
        /*0d68*/ 	.word	0x00000068
        /*0d6c*/ 	.short	0x010a
        /*0d6e*/ 	.byte	0xff
	.zero		1


	//   ....[145]....
        /*0d70*/ 	.word	0x00012040
        /*0d74*/ 	.word	0x00000000
        /*0d78*/ 	.word	0x00000160
        /*0d7c*/ 	.short	0x010a
        /*0d7e*/ 	.byte	0xff
	.zero		1


	//   ....[146]....
        /*0d80*/ 	.word	0x000120a0
        /*0d84*/ 	.word	0x00000000
        /*0d88*/ 	.word	0x00000050
        /*0d8c*/ 	.short	0x010a
        /*0d8e*/ 	.byte	0xff
	.zero		1


	//   ....[147]....
        /*0d90*/ 	.word	0x00012100
        /*0d94*/ 	.word	0x00000000
        /*0d98*/ 	.word	0x00000058
        /*0d9c*/ 	.short	0x010a
        /*0d9e*/ 	.byte	0xff
	.zero		1


	//   ....[148]....
        /*0da0*/ 	.word	0x00012160
        /*0da4*/ 	.word	0x00000000
        /*0da8*/ 	.word	0x00000060
        /*0dac*/ 	.short	0x010a
        /*0dae*/ 	.byte	0xff
	.zero		1


	//   ....[149]....
        /*0db0*/ 	.word	0x000121c0
        /*0db4*/ 	.word	0x00000000
        /*0db8*/ 	.word	0x00000160
        /*0dbc*/ 	.short	0x010a
        /*0dbe*/ 	.byte	0xff
	.zero		1


	//   ....[150]....
        /*0dc0*/ 	.word	0x00012280
        /*0dc4*/ 	.word	0x00000003
        /*0dc8*/ 	.word	0x00000030
        /*0dcc*/ 	.short	0x010a
        /*0dce*/ 	.byte	0xff
	.zero		1


	//   ....[151]....
        /*0dd0*/ 	.word	0x000122d0
        /*0dd4*/ 	.word	0x00000061
        /*0dd8*/ 	.word	0x00000100
        /*0ddc*/ 	.short	0x010a
        /*0dde*/ 	.byte	0xff
	.zero		1


	//   ....[152]....
        /*0de0*/ 	.word	0x00012330
        /*0de4*/ 	.word	0x00000003
        /*0de8*/ 	.word	0x00000038
        /*0dec*/ 	.short	0x010a
        /*0dee*/ 	.byte	0xff
	.zero		1


	//   ....[153]....
        /*0df0*/ 	.word	0x00012390
        /*0df4*/ 	.word	0x00000000
        /*0df8*/ 	.word	0x00000040
        /*0dfc*/ 	.short	0x010a
        /*0dfe*/ 	.byte	0xff
	.zero		1


	//   ....[154]....
        /*0e00*/ 	.word	0x000123f0
        /*0e04*/ 	.word	0x00000000
        /*0e08*/ 	.word	0x00000048
        /*0e0c*/ 	.short	0x010a
        /*0e0e*/ 	.byte	0xff
	.zero		1


	//   ....[155]....
        /*0e10*/ 	.word	0x00012450
        /*0e14*/ 	.word	0x00000004
        /*0e18*/ 	.word	0x00000080
        /*0e1c*/ 	.short	0x010a
        /*0e1e*/ 	.byte	0xff
	.zero		1


	//   ....[156]....
        /*0e20*/ 	.word	0x000124b0
        /*0e24*/ 	.word	0x00000004
        /*0e28*/ 	.word	0x000001a0
        /*0e2c*/ 	.short	0x010a
        /*0e2e*/ 	.byte	0xff
	.zero		1


	//   ....[157]....
        /*0e30*/ 	.word	0x00012510
        /*0e34*/ 	.word	0x00000000
        /*0e38*/ 	.word	0x00000008
        /*0e3c*/ 	.short	0x010a
        /*0e3e*/ 	.byte	0xff
	.zero		1


	//   ....[158]....
        /*0e40*/ 	.word	0x000125f0
        /*0e44*/ 	.word	0x00000000
        /*0e48*/ 	.word	0x00000008
        /*0e4c*/ 	.short	0x010a
        /*0e4e*/ 	.byte	0xff
	.zero		1


	//   ....[159]....
        /*0e50*/ 	.word	0x00012650
        /*0e54*/ 	.word	0x00000003
        /*0e58*/ 	.word	0x00000120
        /*0e5c*/ 	.short	0x010a
        /*0e5e*/ 	.byte	0xff
	.zero		1


	//   ....[160]....
        /*0e60*/ 	.word	0x000126b0
        /*0e64*/ 	.word	0x00000003
        /*0e68*/ 	.word	0x00000000
        /*0e6c*/ 	.short	0x010a
        /*0e6e*/ 	.byte	0xff
	.zero		1


	//   ....[161]....
        /*0e70*/ 	.word	0x00012710
        /*0e74*/ 	.word	0x00000003
        /*0e78*/ 	.word	0x00000160
        /*0e7c*/ 	.short	0x010a
        /*0e7e*/ 	.byte	0xff
	.zero		1


	//   ....[162]....
        /*0e80*/ 	.word	0x00012770
        /*0e84*/ 	.word	0x00000000
        /*0e88*/ 	.word	0x00000120
        /*0e8c*/ 	.short	0x010a
        /*0e8e*/ 	.byte	0xff
	.zero		1


	//   ....[163]....
        /*0e90*/ 	.word	0x000127d0
        /*0e94*/ 	.word	0x00000000
        /*0e98*/ 	.word	0x00000120
        /*0e9c*/ 	.short	0x010a
        /*0e9e*/ 	.byte	0xff
	.zero		1


	//   ....[164]....
        /*0ea0*/ 	.word	0x00012830
        /*0ea4*/ 	.word	0x00000000
        /*0ea8*/ 	.word	0x00000120
        /*0eac*/ 	.short	0x010a
        /*0eae*/ 	.byte	0xff
	.zero		1


	//   ....[165]....
        /*0eb0*/ 	.word	0x00012890
        /*0eb4*/ 	.word	0x00000000
        /*0eb8*/ 	.word	0x00000150
        /*0ebc*/ 	.short	0x010a
        /*0ebe*/ 	.byte	0xff
	.zero		1


	//----- nvinfo : EIATTR_NUM_MBARRIERS
	.align		4
.L_49:
        /*0ec0*/ 	.byte	0x03, 0x38
        /*0ec2*/ 	.short	0x0039


	//----- nvinfo : EIATTR_EXIT_INSTR_OFFSETS
	.align		4
        /*0ec4*/ 	.byte	0x04, 0x1c
        /*0ec6*/ 	.short	(.L_51 - .L_50)


	//   ....[0]....
.L_50:
        /*0ec8*/ 	.word	0x000037d0


	//   ....[1]....
        /*0ecc*/ 	.word	0x00004d70


	//   ....[2]....
        /*0ed0*/ 	.word	0x00008710


	//   ....[3]....
        /*0ed4*/ 	.word	0x00009a60


	//   ....[4]....
        /*0ed8*/ 	.word	0x0000e7c0


	//   ....[5]....
        /*0edc*/ 	.word	0x0000e7f0


	//   ....[6]....
        /*0ee0*/ 	.word	0x00010490


	//   ....[7]....
        /*0ee4*/ 	.word	0x00011bb0


	//----- nvinfo : EIATTR_INDIRECT_BRANCH_TARGETS
	.align		4
.L_51:
        /*0ee8*/ 	.byte	0x04, 0x34
        /*0eea*/ 	.short	(.L_53 - .L_52)


	//   ....[0]....
.L_52:
        /*0eec*/ 	.word	.L_x_291@srel
        /*0ef0*/ 	.short	0x0
        /*0ef2*/ 	.short	0x0
        /*0ef4*/ 	.word	0xa
        /*0ef8*/ 	.word	.L_x_292@srel
        /* <DEDUP_REMOVED lines=9> */


	//----- nvinfo : EIATTR_MAX_THREADS
	.align		4
.L_53:
        /*0f20*/ 	.byte	0x04, 0x05
        /*0f22*/ 	.short	(.L_55 - .L_54)
.L_54:
        /*0f24*/ 	.word	0x00000180
        /*0f28*/ 	.word	0x00000001
        /*0f2c*/ 	.word	0x00000001


	//----- nvinfo : EIATTR_CRS_STACK_SIZE
	.align		4
.L_55:
        /*0f30*/ 	.byte	0x04, 0x1e
        /*0f32*/ 	.short	(.L_57 - .L_56)
.L_56:
        /*0f34*/ 	.word	0x00000000


	//----- nvinfo : EIATTR_CBANK_PARAM_SIZE
	.align		4
.L_57:
        /*0f38*/ 	.byte	0x03, 0x19
        /*0f3a*/ 	.short	0x0900


	//----- nvinfo : EIATTR_PARAM_CBANK
	.align		4
        /*0f3c*/ 	.byte	0x04, 0x0a
        /*0f3e*/ 	.short	(.L_59 - .L_58)
	.align		4
.L_58:
        /*0f40*/ 	.word	index@(.nv.constant0._ZN7cutlass13device_kernelINS_4gemm6kernel13GemmUniversalINS1_17GroupProblemShapeIN4cute5tupleIJiiiEEEEENS1_10collective13CollectiveMmaINS1_40MainloopSm100ArrayTmaUmmaWarpSpecializedILi3ELi8ELi4ENS6_IJNS5_1CILi2EEENSC_ILi1EEESE_EEEEENS6_IJNSC_ILi256EEENSC_ILi128EEESI_EEENS_10bfloat16_tEPNS6_IJlSE_NSC_ILi0EEEEEESK_SN_NS5_8TiledMMAINS5_8MMA_AtomIJNS5_26SM100_MMA_F16BF16_2x1SM_SSISK_SK_fLi256ELi128ELNS5_4UMMA5MajorE0ELSS_0ELNSR_7ScaleInE0ELST_0EEEEEENS5_6LayoutINS6_IJSE_SE_SE_EEENS6_IJSL_SL_SL_EEEEENS6_IJNS5_10UnderscoreES10_S10_EEEEENS5_18SM100_TMA_2SM_LOADENS5_14ComposedLayoutINS5_7SwizzleILi3ELi4ELi3EEENS5_18smem_ptr_flag_bitsILi16EEENSW_INS6_IJNSC_ILi8EEENSC_ILi64EEEEEENS6_IJS1A_SE_EEEEEEEvNS5_8identityES13_S1E_vS1F_EENS_8epilogue10collective18CollectiveEpilogueINS1H_31Sm100PtrArrayTmaWarpSpecializedILi4ELi2ELi32ELb1ELb0EEEJNS6_IJSI_SI_SI_EEENS6_IJNSW_ISI_SE_EENSW_INSC_ILi32EEESE_EEEEENS_6half_tEPNS6_IJSE_lSL_EEES1R_S1T_NS1H_6fusion15FusionCallbacksIS1L_NS1U_17LinearCombinationIS1R_fS1R_fLNS_15FloatRoundStyleE2EEES1M_S1Q_JEEENS5_5SM1004TMEM4LOAD26SM100_TMEM_LOAD_16dp256b4xENS5_13SM90_TMA_LOADENS14_IS16_S18_NSW_INS6_IJS1A_S19_EEENS6_IJSE_S1A_EEEEEEENS5_17SM75_U16x8_LDSM_TENS5_14SM90_TMA_STOREES28_NS5_17SM90_U16x8_STSM_TENS5_39AutoVectorizingCopyWithAssumedAlignmentILi128EEEEEEvvEEEEvNT_6ParamsE)
        /*0f44*/ 	.short	0x0380
        /*0f46*/ 	.short	0x0900


	//----- nvinfo : EIATTR_SW_WAR
	.align		4
.L_59:
        /*0f48*/ 	.byte	0x04, 0x36
        /*0f4a*/ 	.short	(.L_61 - .L_60)
.L_60:
        /*0f4c*/ 	.word	0x00000008
.L_61:


//--------------------- .nv.callgraph             --------------------------
	.section	.nv.callgraph,"",@"SHT_CUDA_CALLGRAPH"
	.align	4
	.sectionentsize	8
	.align		4
        /*0000*/ 	.word	0x00000000
	.align		4
        /*0004*/ 	.word	0xffffffff
	.align		4
        /*0008*/ 	.word	index@(_ZN7cutlass13device_kernelINS_4gemm6kernel13GemmUniversalINS1_17GroupProblemShapeIN4cute5tupleIJiiiEEEEENS1_10collective13CollectiveMmaINS1_40MainloopSm100ArrayTmaUmmaWarpSpecializedILi3ELi8ELi4ENS6_IJNS5_1CILi2EEENSC_ILi1EEESE_EEEEENS6_IJNSC_ILi256EEENSC_ILi128EEESI_EEENS_10bfloat16_tEPNS6_IJlSE_NSC_ILi0EEEEEESK_SN_NS5_8TiledMMAINS5_8MMA_AtomIJNS5_26SM100_MMA_F16BF16_2x1SM_SSISK_SK_fLi256ELi128ELNS5_4UMMA5MajorE0ELSS_0ELNSR_7ScaleInE0ELST_0EEEEEENS5_6LayoutINS6_IJSE_SE_SE_EEENS6_IJSL_SL_SL_EEEEENS6_IJNS5_10UnderscoreES10_S10_EEEEENS5_18SM100_TMA_2SM_LOADENS5_14ComposedLayoutINS5_7SwizzleILi3ELi4ELi3EEENS5_18smem_ptr_flag_bitsILi16EEENSW_INS6_IJNSC_ILi8EEENSC_ILi64EEEEEENS6_IJS1A_SE_EEEEEEEvNS5_8identityES13_S1E_vS1F_EENS_8epilogue10collective18CollectiveEpilogueINS1H_31Sm100PtrArrayTmaWarpSpecializedILi4ELi2ELi32ELb1ELb0EEEJNS6_IJSI_SI_SI_EEENS6_IJNSW_ISI_SE_EENSW_INSC_ILi32EEESE_EEEEENS_6half_tEPNS6_IJSE_lSL_EEES1R_S1T_NS1H_6fusion15FusionCallbacksIS1L_NS1U_17LinearCombinationIS1R_fS1R_fLNS_15FloatRoundStyleE2EEES1M_S1Q_JEEENS5_5SM1004TMEM4LOAD26SM100_TMEM_LOAD_16dp256b4xENS5_13SM90_TMA_LOADENS14_IS16_S18_NSW_INS6_IJS1A_S19_EEENS6_IJSE_S1A_EEEEEEENS5_17SM75_U16x8_LDSM_TENS5_14SM90_TMA_STOREES28_NS5_17SM90_U16x8_STSM_TENS5_39AutoVectorizingCopyWithAssumedAlignmentILi128EEEEEEvvEEEEvNT_6ParamsE)
	.align		4
        /*000c*/ 	.word	index@(__assertfail)
	.align		4
        /*0010*/ 	.word	0x00000000
	.align		4
        /*0014*/ 	.word	0xfffffffe
	.align		4
        /*0018*/ 	.word	0x00000000
	.align		4
        /*001c*/ 	.word	0xfffffffd
	.align		4
        /*0020*/ 	.word	0x00000000
	.align		4
        /*0024*/ 	.word	0xfffffffc


//--------------------- .nv.constant4             --------------------------
	.section	.nv.constant4,"a",@progbits
	.align	8
	.align		8
.nv.constant4:
        /*0000*/ 	.dword	__assertfail
	.align		8
        /*0008*/ 	.dword	__unnamed_1
	.align		8
        /*0010*/ 	.dword	__unnamed_2
	.align		8
        /*0018*/ 	.dword	_ZN39_INTERNAL_0064ab5e_4_k_cu_ae99b094_39064cuda3std3__45__cpo5beginE
	.align		8
        /*0020*/ 	.dword	_ZN39_INTERNAL_0064ab5e_4_k_cu_ae99b094_39064cuda3std3__45__cpo3endE
	.align		8
        /*0028*/ 	.dword	_ZN39_INTERNAL_0064ab5e_4_k_cu_ae99b094_39064cuda3std3__45__cpo6cbeginE
	.align		8
        /*0030*/ 	.dword	_ZN39_INTERNAL_0064ab5e_4_k_cu_ae99b094_39064cuda3std3__45__cpo4cendE
	.align		8
        /*0038*/ 	.dword	_ZN39_INTERNAL_0064ab5e_4_k_cu_ae99b094_39064cuda3std3__441_GLOBAL__N__0064ab5e_4_k_cu_ae99b094_39066ignoreE
	.align		8
        /*0040*/ 	.dword	_ZN39_INTERNAL_0064ab5e_4_k_cu_ae99b094_39064cuda3std3__419piecewise_constructE
	.align		8
        /*0048*/ 	.dword	_ZN39_INTERNAL_0064ab5e_4_k_cu_ae99b094_39064cuda3std3__48in_placeE
	.align		8
        /*0050*/ 	.dword	_ZN39_INTERNAL_0064ab5e_4_k_cu_ae99b094_39064cuda3std6ranges3__45__cpo4swapE
	.align		8
        /*0058*/ 	.dword	_ZN39_INTERNAL_0064ab5e_4_k_cu_ae99b094_39064cuda3std6ranges3__45__cpo9iter_moveE
	.align		8
        /*0060*/ 	.dword	_ZN39_INTERNAL_0064ab5e_4_k_cu_ae99b094_39064cute7productE
	.align		8
        /*0068*/ 	.dword	_ZN39_INTERNAL_0064ab5e_4_k_cu_ae99b094_39064cute1_E
	.align		8
        /*0070*/ 	.dword	$str$24
	.align		8
        /*0078*/ 	.dword	$str$25
	.align		8
        /*0080*/ 	.dword	$str$26
	.align		8
        /*0088*/ 	.dword	$str$27


//--------------------- .nv.constant2._ZN7cutlass13device_kernelINS_4gemm6kernel13GemmUniversalINS1_17GroupProblemShapeIN4cute5tupleIJiiiEEEEENS1_10collective13CollectiveMmaINS1_40MainloopSm100ArrayTmaUmmaWarpSpecializedILi3ELi8ELi4ENS6_IJNS5_1CILi2EEENSC_ILi1EEESE_EEEEENS6_IJNSC_ILi256EEENSC_ILi128EEESI_EEENS_10bfloat16_tEPNS6_IJlSE_NSC_ILi0EEEEEESK_SN_NS5_8TiledMMAINS5_8MMA_AtomIJNS5_26SM100_MMA_F16BF16_2x1SM_SSISK_SK_fLi256ELi128ELNS5_4UMMA5MajorE0ELSS_0ELNSR_7ScaleInE0ELST_0EEEEEENS5_6LayoutINS6_IJSE_SE_SE_EEENS6_IJSL_SL_SL_EEEEENS6_IJNS5_10UnderscoreES10_S10_EEEEENS5_18SM100_TMA_2SM_LOADENS5_14ComposedLayoutINS5_7SwizzleILi3ELi4ELi3EEENS5_18smem_ptr_flag_bitsILi16EEENSW_INS6_IJNSC_ILi8EEENSC_ILi64EEEEEENS6_IJS1A_SE_EEEEEEEvNS5_8identityES13_S1E_vS1F_EENS_8epilogue10collective18CollectiveEpilogueINS1H_31Sm100PtrArrayTmaWarpSpecializedILi4ELi2ELi32ELb1ELb0EEEJNS6_IJSI_SI_SI_EEENS6_IJNSW_ISI_SE_EENSW_INSC_ILi32EEESE_EEEEENS_6half_tEPNS6_IJSE_lSL_EEES1R_S1T_NS1H_6fusion15FusionCallbacksIS1L_NS1U_17LinearCombinationIS1R_fS1R_fLNS_15FloatRoundStyleE2EEES1M_S1Q_JEEENS5_5SM1004TMEM4LOAD26SM100_TMEM_LOAD_16dp256b4xENS5_13SM90_TMA_LOADENS14_IS16_S18_NSW_INS6_IJS1A_S19_EEENS6_IJSE_S1A_EEEEEEENS5_17SM75_U16x8_LDSM_TENS5_14SM90_TMA_STOREES28_NS5_17SM90_U16x8_STSM_TENS5_39AutoVectorizingCopyWithAssumedAlignmentILi128EEEEEEvvEEEEvNT_6ParamsE --------------------------
	.section	.nv.constant2._ZN7cutlass13device_kernelINS_4gemm6kernel13GemmUniversalINS1_17GroupProblemShapeIN4cute5tupleIJiiiEEEEENS1_10collective13CollectiveMmaINS1_40MainloopSm100ArrayTmaUmmaWarpSpecializedILi3ELi8ELi4ENS6_IJNS5_1CILi2EEENSC_ILi1EEESE_EEEEENS6_IJNSC_ILi256EEENSC_ILi128EEESI_EEENS_10bfloat16_tEPNS6_IJlSE_NSC_ILi0EEEEEESK_SN_NS5_8TiledMMAINS5_8MMA_AtomIJNS5_26SM100_MMA_F16BF16_2x1SM_SSISK_SK_fLi256ELi128ELNS5_4UMMA5MajorE0ELSS_0ELNSR_7ScaleInE0ELST_0EEEEEENS5_6LayoutINS6_IJSE_SE_SE_EEENS6_IJSL_SL_SL_EEEEENS6_IJNS5_10UnderscoreES10_S10_EEEEENS5_18SM100_TMA_2SM_LOADENS5_14ComposedLayoutINS5_7SwizzleILi3ELi4ELi3EEENS5_18smem_ptr_flag_bitsILi16EEENSW_INS6_IJNSC_ILi8EEENSC_ILi64EEEEEENS6_IJS1A_SE_EEEEEEEvNS5_8identityES13_S1E_vS1F_EENS_8epilogue10collective18CollectiveEpilogueINS1H_31Sm100PtrArrayTmaWarpSpecializedILi4ELi2ELi32ELb1ELb0EEEJNS6_IJSI_SI_SI_EEENS6_IJNSW_ISI_SE_EENSW_INSC_ILi32EEESE_EEEEENS_6half_tEPNS6_IJSE_lSL_EEES1R_S1T_NS1H_6fusion15FusionCallbacksIS1L_NS1U_17LinearCombinationIS1R_fS1R_fLNS_15FloatRoundStyleE2EEES1M_S1Q_JEEENS5_5SM1004TMEM4LOAD26SM100_TMEM_LOAD_16dp256b4xENS5_13SM90_TMA_LOADENS14_IS16_S18_NSW_INS6_IJS1A_S19_EEENS6_IJSE_S1A_EEEEEEENS5_17SM75_U16x8_LDSM_TENS5_14SM90_TMA_STOREES28_NS5_17SM90_U16x8_STSM_TENS5_39AutoVectorizingCopyWithAssumedAlignmentILi128EEEEEEvvEEEEvNT_6ParamsE,"a",@progbits
	.sectionflags	@""
	.align	4
.nv.constant2._ZN7cutlass13device_kernelINS_4gemm6kernel13GemmUniversalINS1_17GroupProblemShapeIN4cute5tupleIJiiiEEEEENS1_10collective13CollectiveMmaINS1_40MainloopSm100ArrayTmaUmmaWarpSpecializedILi3ELi8ELi4ENS6_IJNS5_1CILi2EEENSC_ILi1EEESE_EEEEENS6_IJNSC_ILi256EEENSC_ILi128EEESI_EEENS_10bfloat16_tEPNS6_IJlSE_NSC_ILi0EEEEEESK_SN_NS5_8TiledMMAINS5_8MMA_AtomIJNS5_26SM100_MMA_F16BF16_2x1SM_SSISK_SK_fLi256ELi128ELNS5_4UMMA5MajorE0ELSS_0ELNSR_7ScaleInE0ELST_0EEEEEENS5_6LayoutINS6_IJSE_SE_SE_EEENS6_IJSL_SL_SL_EEEEENS6_IJNS5_10UnderscoreES10_S10_EEEEENS5_18SM100_TMA_2SM_LOADENS5_14ComposedLayoutINS5_7SwizzleILi3ELi4ELi3EEENS5_18smem_ptr_flag_bitsILi16EEENSW_INS6_IJNSC_ILi8EEENSC_ILi64EEEEEENS6_IJS1A_SE_EEEEEEEvNS5_8identityES13_S1E_vS1F_EENS_8epilogue10collective18CollectiveEpilogueINS1H_31Sm100PtrArrayTmaWarpSpecializedILi4ELi2ELi32ELb1ELb0EEEJNS6_IJSI_SI_SI_EEENS6_IJNSW_ISI_SE_EENSW_INSC_ILi32EEESE_EEEEENS_6half_tEPNS6_IJSE_lSL_EEES1R_S1T_NS1H_6fusion15FusionCallbacksIS1L_NS1U_17LinearCombinationIS1R_fS1R_fLNS_15FloatRoundStyleE2EEES1M_S1Q_JEEENS5_5SM1004TMEM4LOAD26SM100_TMEM_LOAD_16dp256b4xENS5_13SM90_TMA_LOADENS14_IS16_S18_NSW_INS6_IJS1A_S19_EEENS6_IJSE_S1A_EEEEEEENS5_17SM75_U16x8_LDSM_TENS5_14SM90_TMA_STOREES28_NS5_17SM90_U16x8_STSM_TENS5_39AutoVectorizingCopyWithAssumedAlignmentILi128EEEEEEvvEEEEvNT_6ParamsE:
        /*0000*/ 	.byte	0xb0, 0x04, 0x01, 0x00, 0xf0, 0x4d, 0x00, 0x00, 0xf0, 0x4d, 0x00, 0x00, 0xf0, 0x4d, 0x00, 0x00
        /*0010*/ 	.byte	0xf0, 0x4d, 0x00, 0x00, 0xf0, 0x4d, 0x00, 0x00, 0xf0, 0x4d, 0x00, 0x00, 0xf0, 0x4d, 0x00, 0x00
        /*0020*/ 	.byte	0x00, 0xe8, 0x00, 0x00, 0xf0, 0x4d, 0x00, 0x00


//--------------------- .text._ZN7cutlass13device_kernelINS_4gemm6kernel13GemmUniversalINS1_17GroupProblemShapeIN4cute5tupleIJiiiEEEEENS1_10collective13CollectiveMmaINS1_40MainloopSm100ArrayTmaUmmaWarpSpecializedILi3ELi8ELi4ENS6_IJNS5_1CILi2EEENSC_ILi1EEESE_EEEEENS6_IJNSC_ILi256EEENSC_ILi128EEESI_EEENS_10bfloat16_tEPNS6_IJlSE_NSC_ILi0EEEEEESK_SN_NS5_8TiledMMAINS5_8MMA_AtomIJNS5_26SM100_MMA_F16BF16_2x1SM_SSISK_SK_fLi256ELi128ELNS5_4UMMA5MajorE0ELSS_0ELNSR_7ScaleInE0ELST_0EEEEEENS5_6LayoutINS6_IJSE_SE_SE_EEENS6_IJSL_SL_SL_EEEEENS6_IJNS5_10UnderscoreES10_S10_EEEEENS5_18SM100_TMA_2SM_LOADENS5_14ComposedLayoutINS5_7SwizzleILi3ELi4ELi3EEENS5_18smem_ptr_flag_bitsILi16EEENSW_INS6_IJNSC_ILi8EEENSC_ILi64EEEEEENS6_IJS1A_SE_EEEEEEEvNS5_8identityES13_S1E_vS1F_EENS_8epilogue10collective18CollectiveEpilogueINS1H_31Sm100PtrArrayTmaWarpSpecializedILi4ELi2ELi32ELb1ELb0EEEJNS6_IJSI_SI_SI_EEENS6_IJNSW_ISI_SE_EENSW_INSC_ILi32EEESE_EEEEENS_6half_tEPNS6_IJSE_lSL_EEES1R_S1T_NS1H_6fusion15FusionCallbacksIS1L_NS1U_17LinearCombinationIS1R_fS1R_fLNS_15FloatRoundStyleE2EEES1M_S1Q_JEEENS5_5SM1004TMEM4LOAD26SM100_TMEM_LOAD_16dp256b4xENS5_13SM90_TMA_LOADENS14_IS16_S18_NSW_INS6_IJS1A_S19_EEENS6_IJSE_S1A_EEEEEEENS5_17SM75_U16x8_LDSM_TENS5_14SM90_TMA_STOREES28_NS5_17SM90_U16x8_STSM_TENS5_39AutoVectorizingCopyWithAssumedAlignmentILi128EEEEEEvvEEEEvNT_6ParamsE --------------------------
	.section	.text._ZN7cutlass13device_kernelINS_4gemm6kernel13GemmUniversalINS1_17GroupProblemShapeIN4cute5tupleIJiiiEEEEENS1_10collective13CollectiveMmaINS1_40MainloopSm100ArrayTmaUmmaWarpSpecializedILi3ELi8ELi4ENS6_IJNS5_1CILi2EEENSC_ILi1EEESE_EEEEENS6_IJNSC_ILi256EEENSC_ILi128EEESI_EEENS_10bfloat16_tEPNS6_IJlSE_NSC_ILi0EEEEEESK_SN_NS5_8TiledMMAINS5_8MMA_AtomIJNS5_26SM100_MMA_F16BF16_2x1SM_SSISK_SK_fLi256ELi128ELNS5_4UMMA5MajorE0ELSS_0ELNSR_7ScaleInE0ELST_0EEEEEENS5_6LayoutINS6_IJSE_SE_SE_EEENS6_IJSL_SL_SL_EEEEENS6_IJNS5_10UnderscoreES10_S10_EEEEENS5_18SM100_TMA_2SM_LOADENS5_14ComposedLayoutINS5_7SwizzleILi3ELi4ELi3EEENS5_18smem_ptr_flag_bitsILi16EEENSW_INS6_IJNSC_ILi8EEENSC_ILi64EEEEEENS6_IJS1A_SE_EEEEEEEvNS5_8identityES13_S1E_vS1F_EENS_8epilogue10collective18CollectiveEpilogueINS1H_31Sm100PtrArrayTmaWarpSpecializedILi4ELi2ELi32ELb1ELb0EEEJNS6_IJSI_SI_SI_EEENS6_IJNSW_ISI_SE_EENSW_INSC_ILi32EEESE_EEEEENS_6half_tEPNS6_IJSE_lSL_EEES1R_S1T_NS1H_6fusion15FusionCallbacksIS1L_NS1U_17LinearCombinationIS1R_fS1R_fLNS_15FloatRoundStyleE2EEES1M_S1Q_JEEENS5_5SM1004TMEM4LOAD26SM100_TMEM_LOAD_16dp256b4xENS5_13SM90_TMA_LOADENS14_IS16_S18_NSW_INS6_IJS1A_S19_EEENS6_IJSE_S1A_EEEEEEENS5_17SM75_U16x8_LDSM_TENS5_14SM90_TMA_STOREES28_NS5_17SM90_U16x8_STSM_TENS5_39AutoVectorizingCopyWithAssumedAlignmentILi128EEEEEEvvEEEEvNT_6ParamsE,"ax",@progbits
	.align	128
.text._ZN7cutlass13device_kernelINS_4gemm6kernel13GemmUniversalINS1_17GroupProblemShapeIN4cute5tupleIJiiiEEEEENS1_10collective13CollectiveMmaINS1_40MainloopSm100ArrayTmaUmmaWarpSpecializedILi3ELi8ELi4ENS6_IJNS5_1CILi2EEENSC_ILi1EEESE_EEEEENS6_IJNSC_ILi256EEENSC_ILi128EEESI_EEENS_10bfloat16_tEPNS6_IJlSE_NSC_ILi0EEEEEESK_SN_NS5_8TiledMMAINS5_8MMA_AtomIJNS5_26SM100_MMA_F16BF16_2x1SM_SSISK_SK_fLi256ELi128ELNS5_4UMMA5MajorE0ELSS_0ELNSR_7ScaleInE0ELST_0EEEEEENS5_6LayoutINS6_IJSE_SE_SE_EEENS6_IJSL_SL_SL_EEEEENS6_IJNS5_10UnderscoreES10_S10_EEEEENS5_18SM100_TMA_2SM_LOADENS5_14ComposedLayoutINS5_7SwizzleILi3ELi4ELi3EEENS5_18smem_ptr_flag_bitsILi16EEENSW_INS6_IJNSC_ILi8EEENSC_ILi64EEEEEENS6_IJS1A_SE_EEEEEEEvNS5_8identityES13_S1E_vS1F_EENS_8epilogue10collective18CollectiveEpilogueINS1H_31Sm100PtrArrayTmaWarpSpecializedILi4ELi2ELi32ELb1ELb0EEEJNS6_IJSI_SI_SI_EEENS6_IJNSW_ISI_SE_EENSW_INSC_ILi32EEESE_EEEEENS_6half_tEPNS6_IJSE_lSL_EEES1R_S1T_NS1H_6fusion15FusionCallbacksIS1L_NS1U_17LinearCombinationIS1R_fS1R_fLNS_15FloatRoundStyleE2EEES1M_S1Q_JEEENS5_5SM1004TMEM4LOAD26SM100_TMEM_LOAD_16dp256b4xENS5_13SM90_TMA_LOADENS14_IS16_S18_NSW_INS6_IJS1A_S19_EEENS6_IJSE_S1A_EEEEEEENS5_17SM75_U16x8_LDSM_TENS5_14SM90_TMA_STOREES28_NS5_17SM90_U16x8_STSM_TENS5_39AutoVectorizingCopyWithAssumedAlignmentILi128EEEEEEvvEEEEvNT_6ParamsE:
        .type           _ZN7cutlass13device_kernelINS_4gemm6kernel13GemmUniversalINS1_17GroupProblemShapeIN4cute5tupleIJiiiEEEEENS1_10collective13CollectiveMmaINS1_40MainloopSm100ArrayTmaUmmaWarpSpecializedILi3ELi8ELi4ENS6_IJNS5_1CILi2EEENSC_ILi1EEESE_EEEEENS6_IJNSC_ILi256EEENSC_ILi128EEESI_EEENS_10bfloat16_tEPNS6_IJlSE_NSC_ILi0EEEEEESK_SN_NS5_8TiledMMAINS5_8MMA_AtomIJNS5_26SM100_MMA_F16BF16_2x1SM_SSISK_SK_fLi256ELi128ELNS5_4UMMA5MajorE0ELSS_0ELNSR_7ScaleInE0ELST_0EEEEEENS5_6LayoutINS6_IJSE_SE_SE_EEENS6_IJSL_SL_SL_EEEEENS6_IJNS5_10UnderscoreES10_S10_EEEEENS5_18SM100_TMA_2SM_LOADENS5_14ComposedLayoutINS5_7SwizzleILi3ELi4ELi3EEENS5_18smem_ptr_flag_bitsILi16EEENSW_INS6_IJNSC_ILi8EEENSC_ILi64EEEEEENS6_IJS1A_SE_EEEEEEEvNS5_8identityES13_S1E_vS1F_EENS_8epilogue10collective18CollectiveEpilogueINS1H_31Sm100PtrArrayTmaWarpSpecializedILi4ELi2ELi32ELb1ELb0EEEJNS6_IJSI_SI_SI_EEENS6_IJNSW_ISI_SE_EENSW_INSC_ILi32EEESE_EEEEENS_6half_tEPNS6_IJSE_lSL_EEES1R_S1T_NS1H_6fusion15FusionCallbacksIS1L_NS1U_17LinearCombinationIS1R_fS1R_fLNS_15FloatRoundStyleE2EEES1M_S1Q_JEEENS5_5SM1004TMEM4LOAD26SM100_TMEM_LOAD_16dp256b4xENS5_13SM90_TMA_LOADENS14_IS16_S18_NSW_INS6_IJS1A_S19_EEENS6_IJSE_S1A_EEEEEEENS5_17SM75_U16x8_LDSM_TENS5_14SM90_TMA_STOREES28_NS5_17SM90_U16x8_STSM_TENS5_39AutoVectorizingCopyWithAssumedAlignmentILi128EEEEEEvvEEEEvNT_6ParamsE,@function
        .size           _ZN7cutlass13device_kernelINS_4gemm6kernel13GemmUniversalINS1_17GroupProblemShapeIN4cute5tupleIJiiiEEEEENS1_10collective13CollectiveMmaINS1_40MainloopSm100ArrayTmaUmmaWarpSpecializedILi3ELi8ELi4ENS6_IJNS5_1CILi2EEENSC_ILi1EEESE_EEEEENS6_IJNSC_ILi256EEENSC_ILi128EEESI_EEENS_10bfloat16_tEPNS6_IJlSE_NSC_ILi0EEEEEESK_SN_NS5_8TiledMMAINS5_8MMA_AtomIJNS5_26SM100_MMA_F16BF16_2x1SM_SSISK_SK_fLi256ELi128ELNS5_4UMMA5MajorE0ELSS_0ELNSR_7ScaleInE0ELST_0EEEEEENS5_6LayoutINS6_IJSE_SE_SE_EEENS6_IJSL_SL_SL_EEEEENS6_IJNS5_10UnderscoreES10_S10_EEEEENS5_18SM100_TMA_2SM_LOADENS5_14ComposedLayoutINS5_7SwizzleILi3ELi4ELi3EEENS5_18smem_ptr_flag_bitsILi16EEENSW_INS6_IJNSC_ILi8EEENSC_ILi64EEEEEENS6_IJS1A_SE_EEEEEEEvNS5_8identityES13_S1E_vS1F_EENS_8epilogue10collective18CollectiveEpilogueINS1H_31Sm100PtrArrayTmaWarpSpecializedILi4ELi2ELi32ELb1ELb0EEEJNS6_IJSI_SI_SI_EEENS6_IJNSW_ISI_SE_EENSW_INSC_ILi32EEESE_EEEEENS_6half_tEPNS6_IJSE_lSL_EEES1R_S1T_NS1H_6fusion15FusionCallbacksIS1L_NS1U_17LinearCombinationIS1R_fS1R_fLNS_15FloatRoundStyleE2EEES1M_S1Q_JEEENS5_5SM1004TMEM4LOAD26SM100_TMEM_LOAD_16dp256b4xENS5_13SM90_TMA_LOADENS14_IS16_S18_NSW_INS6_IJS1A_S19_EEENS6_IJSE_S1A_EEEEEEENS5_17SM75_U16x8_LDSM_TENS5_14SM90_TMA_STOREES28_NS5_17SM90_U16x8_STSM_TENS5_39AutoVectorizingCopyWithAssumedAlignmentILi128EEEEEEvvEEEEvNT_6ParamsE,(.L_x_302 - _ZN7cutlass13device_kernelINS_4gemm6kernel13GemmUniversalINS1_17GroupProblemShapeIN4cute5tupleIJiiiEEEEENS1_10collective13CollectiveMmaINS1_40MainloopSm100ArrayTmaUmmaWarpSpecializedILi3ELi8ELi4ENS6_IJNS5_1CILi2EEENSC_ILi1EEESE_EEEEENS6_IJNSC_ILi256EEENSC_ILi128EEESI_EEENS_10bfloat16_tEPNS6_IJlSE_NSC_ILi0EEEEEESK_SN_NS5_8TiledMMAINS5_8MMA_AtomIJNS5_26SM100_MMA_F16BF16_2x1SM_SSISK_SK_fLi256ELi128ELNS5_4UMMA5MajorE0ELSS_0ELNSR_7ScaleInE0ELST_0EEEEEENS5_6LayoutINS6_IJSE_SE_SE_EEENS6_IJSL_SL_SL_EEEEENS6_IJNS5_10UnderscoreES10_S10_EEEEENS5_18SM100_TMA_2SM_LOADENS5_14ComposedLayoutINS5_7SwizzleILi3ELi4ELi3EEENS5_18smem_ptr_flag_bitsILi16EEENSW_INS6_IJNSC_ILi8EEENSC_ILi64EEEEEENS6_IJS1A_SE_EEEEEEEvNS5_8identityES13_S1E_vS1F_EENS_8epilogue10collective18CollectiveEpilogueINS1H_31Sm100PtrArrayTmaWarpSpecializedILi4ELi2ELi32ELb1ELb0EEEJNS6_IJSI_SI_SI_EEENS6_IJNSW_ISI_SE_EENSW_INSC_ILi32EEESE_EEEEENS_6half_tEPNS6_IJSE_lSL_EEES1R_S1T_NS1H_6fusion15FusionCallbacksIS1L_NS1U_17LinearCombinationIS1R_fS1R_fLNS_15FloatRoundStyleE2EEES1M_S1Q_JEEENS5_5SM1004TMEM4LOAD26SM100_TMEM_LOAD_16dp256b4xENS5_13SM90_TMA_LOADENS14_IS16_S18_NSW_INS6_IJS1A_S19_EEENS6_IJSE_S1A_EEEEEEENS5_17SM75_U16x8_LDSM_TENS5_14SM90_TMA_STOREES28_NS5_17SM90_U16x8_STSM_TENS5_39AutoVectorizingCopyWithAssumedAlignmentILi128EEEEEEvvEEEEvNT_6ParamsE)
        .other          _ZN7cutlass13device_kernelINS_4gemm6kernel13GemmUniversalINS1_17GroupProblemShapeIN4cute5tupleIJiiiEEEEENS1_10collective13CollectiveMmaINS1_40MainloopSm100ArrayTmaUmmaWarpSpecializedILi3ELi8ELi4ENS6_IJNS5_1CILi2EEENSC_ILi1EEESE_EEEEENS6_IJNSC_ILi256EEENSC_ILi128EEESI_EEENS_10bfloat16_tEPNS6_IJlSE_NSC_ILi0EEEEEESK_SN_NS5_8TiledMMAINS5_8MMA_AtomIJNS5_26SM100_MMA_F16BF16_2x1SM_SSISK_SK_fLi256ELi128ELNS5_4UMMA5MajorE0ELSS_0ELNSR_7ScaleInE0ELST_0EEEEEENS5_6LayoutINS6_IJSE_SE_SE_EEENS6_IJSL_SL_SL_EEEEENS6_IJNS5_10UnderscoreES10_S10_EEEEENS5_18SM100_TMA_2SM_LOADENS5_14ComposedLayoutINS5_7SwizzleILi3ELi4ELi3EEENS5_18smem_ptr_flag_bitsILi16EEENSW_INS6_IJNSC_ILi8EEENSC_ILi64EEEEEENS6_IJS1A_SE_EEEEEEEvNS5_8identityES13_S1E_vS1F_EENS_8epilogue10collective18CollectiveEpilogueINS1H_31Sm100PtrArrayTmaWarpSpecializedILi4ELi2ELi32ELb1ELb0EEEJNS6_IJSI_SI_SI_EEENS6_IJNSW_ISI_SE_EENSW_INSC_ILi32EEESE_EEEEENS_6half_tEPNS6_IJSE_lSL_EEES1R_S1T_NS1H_6fusion15FusionCallbacksIS1L_NS1U_17LinearCombinationIS1R_fS1R_fLNS_15FloatRoundStyleE2EEES1M_S1Q_JEEENS5_5SM1004TMEM4LOAD26SM100_TMEM_LOAD_16dp256b4xENS5_13SM90_TMA_LOADENS14_IS16_S18_NSW_INS6_IJS1A_S19_EEENS6_IJSE_S1A_EEEEEEENS5_17SM75_U16x8_LDSM_TENS5_14SM90_TMA_STOREES28_NS5_17SM90_U16x8_STSM_TENS5_39AutoVectorizingCopyWithAssumedAlignmentILi128EEEEEEvvEEEEvNT_6ParamsE,@"STO_CUDA_ENTRY STV_DEFAULT"
_ZN7cutlass13device_kernelINS_4gemm6kernel13GemmUniversalINS1_17GroupProblemShapeIN4cute5tupleIJiiiEEEEENS1_10collective13CollectiveMmaINS1_40MainloopSm100ArrayTmaUmmaWarpSpecializedILi3ELi8ELi4ENS6_IJNS5_1CILi2EEENSC_ILi1EEESE_EEEEENS6_IJNSC_ILi256EEENSC_ILi128EEESI_EEENS_10bfloat16_tEPNS6_IJlSE_NSC_ILi0EEEEEESK_SN_NS5_8TiledMMAINS5_8MMA_AtomIJNS5_26SM100_MMA_F16BF16_2x1SM_SSISK_SK_fLi256ELi128ELNS5_4UMMA5MajorE0ELSS_0ELNSR_7ScaleInE0ELST_0EEEEEENS5_6LayoutINS6_IJSE_SE_SE_EEENS6_IJSL_SL_SL_EEEEENS6_IJNS5_10UnderscoreES10_S10_EEEEENS5_18SM100_TMA_2SM_LOADENS5_14ComposedLayoutINS5_7SwizzleILi3ELi4ELi3EEENS5_18smem_ptr_flag_bitsILi16EEENSW_INS6_IJNSC_ILi8EEENSC_ILi64EEEEEENS6_IJS1A_SE_EEEEEEEvNS5_8identityES13_S1E_vS1F_EENS_8epilogue10collective18CollectiveEpilogueINS1H_31Sm100PtrArrayTmaWarpSpecializedILi4ELi2ELi32ELb1ELb0EEEJNS6_IJSI_SI_SI_EEENS6_IJNSW_ISI_SE_EENSW_INSC_ILi32EEESE_EEEEENS_6half_tEPNS6_IJSE_lSL_EEES1R_S1T_NS1H_6fusion15FusionCallbacksIS1L_NS1U_17LinearCombinationIS1R_fS1R_fLNS_15FloatRoundStyleE2EEES1M_S1Q_JEEENS5_5SM1004TMEM4LOAD26SM100_TMEM_LOAD_16dp256b4xENS5_13SM90_TMA_LOADENS14_IS16_S18_NSW_INS6_IJS1A_S19_EEENS6_IJSE_S1A_EEEEEEENS5_17SM75_U16x8_LDSM_TENS5_14SM90_TMA_STOREES28_NS5_17SM90_U16x8_STSM_TENS5_39AutoVectorizingCopyWithAssumedAlignmentILi128EEEEEEvvEEEEvNT_6ParamsE:
[----:B------:R-:W1:Y:S01]  /*0000*/  LDC R1, c[0x0][0x37c] ;  /* 0x0000df00ff017b82 */ /* 0x000e620000000800 */
[----:B------:R-:W2:Y:S07]  /*0010*/  S2R R0, SR_TID.X ;  /* 0x0000000000007919 */ /* 0x000eae0000002100 */
[----:B------:R-:W3:Y:S01]  /*0020*/  S2UR UR35, SR_CgaCtaId ;  /* 0x00000000002379c3 */ /* 0x000ee20000008800 */
[----:B------:R-:W-:Y:S01]  /*0030*/  UMOV UR37, 0x4 ;  /* 0x0000000400257882 */ /* 0x000fe20000000000 */
[----:B------:R-:W4:Y:S01]  /*0040*/  LDCU UR34, c[0x0][0x370] ;  /* 0x00006e00ff2277ac */ /* 0x000f220008000800 */
[----:B------:R-:W-:-:S05]  /*0050*/  ELECT P2, URZ, PT ;  /* 0x0000000000ff782f */ /* 0x000fca0003840000 */
[----:B------:R-:W-:Y:S08]  /*0060*/  S2UR UR42, SR_CTAID.X ;  /* 0x00000000002a79c3 */ /* 0x000ff00000002500 */
[----:B------:R-:W4:Y:S01]  /*0070*/  S2UR UR58, SR_CTAID.Y ;  /* 0x00000000003a79c3 */ /* 0x000f220000002600 */
[----:B---3--:R-:W-:Y:S02]  /*0080*/  ULOP3.LUT UR44, UR35, 0x1, URZ, 0xc0, !UPT ;  /* 0x00000001232c7892 */ /* 0x008fe4000f8ec0ff */
[----:B------:R-:W-:Y:S01]  /*0090*/  ULOP3.LUT UR43, UR35, 0x1, URZ, 0x3c, !UPT ;  /* 0x00000001232b7892 */ /* 0x000fe2000f8e3cff */
[----:B--2---:R-:W-:-:S05]  /*00a0*/  SHF.R.U32.HI R80, RZ, 0x5, R0 ;  /* 0x00000005ff507819 */ /* 0x004fca0000011600 */
[----:B------:R-:W2:Y:S01]  /*00b0*/  SHFL.IDX PT, R2, R80, RZ, 0x1f ;  /* 0x00001fff50027589 */ /* 0x000ea200000e0000 */
[----:B----4-:R-:W-:Y:S01]  /*00c0*/  UIMAD UR16, UR58, UR34, UR42 ;  /* 0x000000223a1072a4 */ /* 0x010fe2000f8e022a */
[----:B--2---:R-:W-:-:S13]  /*00d0*/  R2UR UR21, R2 ;  /* 0x00000000021572ca */ /* 0x004fda00000e0000 */
[----:B------:R-:W-:Y:S02]  /*00e0*/  UISETP.GE.AND UP0, UPT, UR21, 0x8, UPT ;  /* 0x000000081500788c */ /* 0x000fe4000bf06270 */
[----:B------:R-:W-:Y:S02]  /*00f0*/  UISETP.GT.AND UP1, UPT, UR21, 0x3, UPT ;  /* 0x000000031500788c */ /* 0x000fe4000bf24270 */
[----:B------:R-:W-:-:S04]  /*0100*/  USEL UR37, UR37, 0x8, !UP0 ;  /* 0x0000000825257887 */ /* 0x000fc8000c000000 */
[----:B------:R-:W-:Y:S02]  /*0110*/  USEL UR37, UR37, UR21, UP1 ;  /* 0x0000001525257287 */ /* 0x000fe40008800000 */
[----:B------:R-:W-:Y:S02]  /*0120*/  ULOP3.LUT UR21, UR21, 0xfffffffc, URZ, 0xc0, !UPT ;  /* 0xfffffffc15157892 */ /* 0x000fe4000f8ec0ff */
[----:B------:R-:W-:-:S09]  /*0130*/  UISETP.NE.AND UP0, UPT, UR37, 0x2, UPT ;  /* 0x000000022500788c */ /* 0x000fd2000bf05270 */
[----:B-1----:R-:W-:Y:S05]  /*0140*/  BRA.U UP0, `(.L_x_0) ;  /* 0x0000000100f87547 */ /* 0x002fea000b800000 */
[----:B------:R-:W1:Y:S01]  /*0150*/  LDCU UR26, c[0x0][0xc1c] ;  /* 0x00018380ff1a77ac */ /* 0x000e620008000800 */
[----:B------:R-:W-:Y:S01]  /*0160*/  BSSY.RECONVERGENT B0, `(.L_x_1) ;  /* 0x000003b000007945 */ /* 0x000fe20003800200 */
[----:B------:R-:W2:Y:S01]  /*0170*/  LDCU.64 UR4, c[0x0][0x820] ;  /* 0x00010400ff0477ac */ /* 0x000ea20008000a00 */
[----:B------:R-:W-:Y:S01]  /*0180*/  ELECT P0, URZ, PT ;  /* 0x0000000000ff782f */ /* 0x000fe20003800000 */
[----:B------:R-:W-:Y:S02]  /*0190*/  UIMAD UR28, UR16, 0xd, URZ ;  /* 0x0000000d101c78a4 */ /* 0x000fe4000f8e02ff */
[----:B-1----:R-:W-:-:S04]  /*01a0*/  UIADD3 UR26, UPT, UPT, UR16, UR26, URZ ;  /* 0x0000001a101a7290 */ /* 0x002fc8000fffe0ff */
[----:B------:R-:W-:Y:S02]  /*01b0*/  UIMAD UR26, UR26, 0xd, URZ ;  /* 0x0000000d1a1a78a4 */ /* 0x000fe4000f8e02ff */
[----:B--2---:R-:W-:Y:S02]  /*01c0*/  UIMAD.WIDE.U32 UR28, UR28, 0x80, UR4 ;  /* 0x000000801c1c78a5 */ /* 0x004fe4000f8e0004 */
[----:B------:R-:W-:Y:S02]  /*01d0*/  UIMAD.WIDE.U32 UR26, UR26, 0x80, UR4 ;  /* 0x000000801a1a78a5 */ /* 0x000fe4000f8e0004 */
[----:B------:R-:W-:Y:S10]  /*01e0*/  @!P0 BRA `(.L_x_2) ;  /* 0x0000000000c88947 */ /* 0x000ff40003800000 */
[----:B------:R-:W1:Y:S01]  /*01f0*/  LDC.64 R64, c[0x0][0x400] ;  /* 0x00010000ff407b82 */ /* 0x000e620000000a00 */
[----:B------:R-:W-:Y:S02]  /*0200*/  UMOV UR4, 0x400 ;  /* 0x0000040000047882 */ /* 0x000fe40000000000 */
[----:B------:R-:W-:-:S05]  /*0210*/  ULEA UR4, UR35, UR4, 0x18 ;  /* 0x0000000423047291 */ /* 0x000fca000f8ec0ff */
[----:B------:R-:W1:Y:S08]  /*0220*/  LDC.64 R66, c[0x0][0x408] ;  /* 0x00010200ff427b82 */ /* 0x000e700000000a00 */
[----:B------:R-:W2:Y:S08]  /*0230*/  LDC.64 R60, c[0x0][0x410] ;  /* 0x00010400ff3c7b82 */ /* 0x000eb00000000a00 */
[----:B------:R-:W2:Y:S08]  /*0240*/  LDC.64 R62, c[0x0][0x418] ;  /* 0x00010600ff3e7b82 */ /* 0x000eb00000000a00 */
[----:B------:R-:W3:Y:S01]  /*0250*/  LDC.64 R56, c[0x0][0x420] ;  /* 0x00010800ff387b82 */ /* 0x000ee20000000a00 */
[----:B-1----:R1:W-:Y:S07]  /*0260*/  STS.128 [UR4+0x480], R64 ;  /* 0x00048040ff007988 */ /* 0x0023ee0008000c04 */
[----:B------:R-:W3:Y:S08]  /*0270*/  LDC.64 R58, c[0x0][0x428] ;  /* 0x00010a00ff3a7b82 */ /* 0x000ef00000000a00 */
[----:B------:R-:W4:Y:S01]  /*0280*/  LDC.64 R52, c[0x0][0x430] ;  /* 0x00010c00ff347b82 */ /* 0x000f220000000a00 */
[----:B--2---:R1:W-:Y:S07]  /*0290*/  STS.128 [UR4+0x490], R60 ;  /* 0x0004903cff007988 */ /* 0x0043ee0008000c04 */
[----:B------:R-:W4:Y:S08]  /*02a0*/  LDC.64 R54, c[0x0][0x438] ;  /* 0x00010e00ff367b82 */ /* 0x000f300000000a00 */
[----:B------:R-:W2:Y:S01]  /*02b0*/  LDC.64 R48, c[0x0][0x440] ;  /* 0x00011000ff307b82 */ /* 0x000ea20000000a00 */
[----:B---3--:R1:W-:Y:S07]  /*02c0*/  STS.128 [UR4+0x4a0], R56 ;  /* 0x0004a038ff007988 */ /* 0x0083ee0008000c04 */
[----:B------:R-:W2:Y:S08]  /*02d0*/  LDC.64 R50, c[0x0][0x448] ;  /* 0x00011200ff327b82 */ /* 0x000eb00000000a00 */
[----:B------:R-:W3:Y:S01]  /*02e0*/  LDC.64 R44, c[0x0][0x450] ;  /* 0x00011400ff2c7b82 */ /* 0x000ee20000000a00 */
[----:B----4-:R1:W-:Y:S07]  /*02f0*/  STS.128 [UR4+0x4b0], R52 ;  /* 0x0004b034ff007988 */ /* 0x0103ee0008000c04 */
        /* <DEDUP_REMOVED lines=30> */
[----:B------:R-:W4:Y:S01]  /*04e0*/  LDC.64 R6, c[0x0][0x578] ;  /* 0x00015e00ff067b82 */ /* 0x000f220000000a00 */
[----:B---3--:R1:W-:Y:S04]  /*04f0*/  STS.128 [UR4+0x560], R8 ;  /* 0x00056008ff007988 */ /* 0x0083e80008000c04 */
[----:B----4-:R1:W-:Y:S02]  /*0500*/  STS.128 [UR4+0x570], R4 ;  /* 0x00057004ff007988 */ /* 0x0103e40008000c04 */
.L_x_2:
[----:B------:R-:W-:Y:S05]  /*0510*/  BSYNC.RECONVERGENT B0 ;  /* 0x0000000000007941 */ /* 0x000fea0003800200 */
.L_x_1:
[----:B------:R-:W-:Y:S01]  /*0520*/  NOP ;  /* 0x0000000000007918 */ /* 0x000fe20000000000 */
.L_x_0:
[----:B------:R-:W-:-:S09]  /*0530*/  UISETP.NE.AND UP0, UPT, UR37, 0x3, UPT ;  /* 0x000000032500788c */ /* 0x000fd2000bf05270 */
[----:B------:R-:W-:Y:S05]  /*0540*/  BRA.U UP0, `(.L_x_3) ;  /* 0x00000001007c7547 */ /* 0x000fea000b800000 */
[----:B-1----:R-:W1:Y:S01]  /*0550*/  LDC.64 R32, c[0x0][0x900] ;  /* 0x00024000ff207b82 */ /* 0x002e620000000a00 */
[----:B------:R-:W2:Y:S01]  /*0560*/  LDCU.64 UR6, c[0x0][0xb00] ;  /* 0x00016000ff0677ac */ /* 0x000ea20008000a00 */
[----:B------:R-:W-:Y:S01]  /*0570*/  ELECT P0, URZ, PT ;  /* 0x0000000000ff782f */ /* 0x000fe20003800000 */
[----:B------:R-:W-:-:S05]  /*0580*/  UMOV UR4, 0x400 ;  /* 0x0000040000047882 */ /* 0x000fca0000000000 */
[----:B------:R-:W1:Y:S01]  /*0590*/  LDC.64 R34, c[0x0][0x908] ;  /* 0x00024200ff227b82 */ /* 0x000e620000000a00 */
[----:B------:R-:W-:Y:S02]  /*05a0*/  ULEA UR4, UR35, UR4, 0x18 ;  /* 0x0000000423047291 */ /* 0x000fe4000f8ec0ff */
[----:B------:R-:W-:-:S05]  /*05b0*/  UIMAD UR22, UR16, 0xe, URZ ;  /* 0x0000000e101678a4 */ /* 0x000fca000f8e02ff */
[----:B------:R-:W3:Y:S01]  /*05c0*/  LDC.64 R28, c[0x0][0x910] ;  /* 0x00024400ff1c7b82 */ /* 0x000ee20000000a00 */
[----:B--2---:R-:W-:-:S07]  /*05d0*/  UIMAD.WIDE.U32 UR22, UR22, 0x80, UR6 ;  /* 0x00000080161678a5 */ /* 0x004fce000f8e0006 */
[----:B------:R-:W3:Y:S08]  /*05e0*/  LDC.64 R30, c[0x0][0x918] ;  /* 0x00024600ff1e7b82 */ /* 0x000ef00000000a00 */
[----:B------:R-:W2:Y:S01]  /*05f0*/  LDC.64 R24, c[0x0][0x920] ;  /* 0x00024800ff187b82 */ /* 0x000ea20000000a00 */
[----:B-1----:R4:W-:Y:S07]  /*0600*/  @P0 STS.128 [UR4+0x380], R32 ;  /* 0x00038020ff000988 */ /* 0x0029ee0008000c04 */
[----:B------:R-:W2:Y:S08]  /*0610*/  LDC.64 R26, c[0x0][0x928] ;  /* 0x00024a00ff1a7b82 */ /* 0x000eb00000000a00 */
[----:B------:R-:W1:Y:S01]  /*0620*/  LDC.64 R20, c[0x0][0x930] ;  /* 0x00024c00ff147b82 */ /* 0x000e620000000a00 */
[----:B---3--:R4:W-:Y:S07]  /*0630*/  @P0 STS.128 [UR4+0x390], R28 ;  /* 0x0003901cff000988 */ /* 0x0089ee0008000c04 */
[----:B------:R-:W1:Y:S08]  /*0640*/  LDC.64 R22, c[0x0][0x938] ;  /* 0x00024e00ff167b82 */ /* 0x000e700000000a00 */
[----:B------:R-:W3:Y:S01]  /*0650*/  LDC.64 R16, c[0x0][0x940] ;  /* 0x00025000ff107b82 */ /* 0x000ee20000000a00 */
[----:B--2---:R4:W-:Y:S07]  /*0660*/  @P0 STS.128 [UR4+0x3a0], R24 ;  /* 0x0003a018ff000988 */ /* 0x0049ee0008000c04 */
        /* <DEDUP_REMOVED lines=9> */
[----:B------:R-:W3:Y:S01]  /*0700*/  LDC.64 R6, c[0x0][0x978] ;  /* 0x00025e00ff067b82 */ /* 0x000ee20000000a00 */
[----:B-1----:R4:W-:Y:S04]  /*0710*/  @P0 STS.128 [UR4+0x3e0], R8 ;  /* 0x0003e008ff000988 */ /* 0x0029e80008000c04 */
[----:B---3--:R4:W-:Y:S01]  /*0720*/  @P0 STS.128 [UR4+0x3f0], R4 ;  /* 0x0003f004ff000988 */ /* 0x0089e20008000c04 */
[----:B------:R-:W-:Y:S01]  /*0730*/  NOP ;  /* 0x0000000000007918 */ /* 0x000fe20000000000 */
.L_x_3:
[----:B------:R-:W2:Y:S02]  /*0740*/  SHFL.IDX PT, R2, R80, RZ, 0x1f ;  /* 0x00001fff50027589 */ /* 0x000ea400000e0000 */
[----:B--2---:R-:W-:-:S13]  /*0750*/  ISETP.NE.AND P0, PT, R2, RZ, PT ;  /* 0x000000ff0200720c */ /* 0x004fda0003f05270 */
[----:B------:R-:W-:Y:S05]  /*0760*/  @P0 BRA `(.L_x_4) ;  /* 0x00000000003c0947 */ /* 0x000fea0003800000 */
[----:B------:R-:W-:Y:S01]  /*0770*/  UMOV UR5, 0x400 ;  /* 0x0000040000057882 */ /* 0x000fe20000000000 */
[----:B------:R-:W-:Y:S01]  /*0780*/  UMOV UR4, 0x1 ;  /* 0x0000000100047882 */ /* 0x000fe20000000000 */
[----:B------:R-:W-:Y:S02]  /*0790*/  ULEA UR5, UR35, UR5, 0x18 ;  /* 0x0000000523057291 */ /* 0x000fe4000f8ec0ff */
[----:B------:R-:W-:-:S04]  /*07a0*/  UIADD3 UR6, UPT, UPT, -UR4, 0x100000, URZ ;  /* 0x0010000004067890 */ /* 0x000fc8000fffe1ff */
[----:B------:R-:W-:Y:S02]  /*07b0*/  USHF.L.U32 UR7, UR6, 0xb, URZ ;  /* 0x0000000b06077899 */ /* 0x000fe400080006ff */
[----:B------:R-:W-:Y:S01]  /*07c0*/  USHF.L.U32 UR6, UR6, 0x1, URZ ;  /* 0x0000000106067899 */ /* 0x000fe200080006ff */
[----:B------:R-:W-:Y:S01]  /*07d0*/  ELECT P0, URZ, PT ;  /* 0x0000000000ff782f */ /* 0x000fe20003800000 */
[----:B------:R-:W2:Y:S10]  /*07e0*/  FENCE.VIEW.ASYNC.S ;  /* 0x00000000000073c6 */ /* 0x000eb40000000000 */
[----:B--2---:R2:W3:Y:S01]  /*07f0*/  SYNCS.EXCH.64 URZ, [UR5], UR6 ;  /* 0x0000000605ff75b2 */ /* 0x0044e20008000100 */
[----:B------:R2:W1:Y:S01]  /*0800*/  SYNCS.EXCH.64 URZ, [UR5+0x18], UR6 ;  /* 0x0000180605ff75b2 */ /* 0x0004620008000100 */
[----:B------:R2:W1:Y:S01]  /*0810*/  SYNCS.EXCH.64 URZ, [UR5+0x8], UR6 ;  /* 0x0000080605ff75b2 */ /* 0x0004620008000100 */
[----:B------:R2:W1:Y:S01]  /*0820*/  SYNCS.EXCH.64 URZ, [UR5+0x20], UR6 ;  /* 0x0000200605ff75b2 */ /* 0x0004620008000100 */
[----:B------:R2:W1:Y:S01]  /*0830*/  SYNCS.EXCH.64 URZ, [UR5+0x10], UR6 ;  /* 0x0000100605ff75b2 */ /* 0x0004620008000100 */
[----:B------:R2:W1:Y:S01]  /*0840*/  SYNCS.EXCH.64 URZ, [UR5+0x28], UR6 ;  /* 0x0000280605ff75b2 */ /* 0x0004620008000100 */
[----:B------:R-:W-:Y:S01]  /*0850*/  NOP ;  /* 0x0000000000007918 */ /* 0x000fe20000000000 */
.L_x_4:
[----:B------:R-:W5:Y:S01]  /*0860*/  SHFL.IDX PT, R2, R80, RZ, 0x1f ;  /* 0x00001fff50027589 */ /* 0x000f6200000e0000 */
[----:B------:R-:W-:Y:S01]  /*0870*/  NOP ;  /* 0x0000000000007918 */ /* 0x000fe20000000000 */
[----:B-----5:R-:W-:-:S13]  /*0880*/  ISETP.NE.AND P0, PT, R2, 0x1, PT ;  /* 0x000000010200780c */ /* 0x020fda0003f05270 */
[----:B------:R-:W-:Y:S05]  /*0890*/  @P0 BRA `(.L_x_5) ;  /* 0x0000000000540947 */ /* 0x000fea0003800000 */
[----:B--2---:R-:W-:Y:S01]  /*08a0*/  UMOV UR6, 0x400 ;  /* 0x0000040000067882 */ /* 0x004fe20000000000 */
[----:B------:R-:W-:Y:S01]  /*08b0*/  UMOV UR5, 0x20 ;  /* 0x0000002000057882 */ /* 0x000fe20000000000 */
[----:B------:R-:W-:Y:S01]  /*08c0*/  UMOV UR4, 0x80 ;  /* 0x0000008000047882 */ /* 0x000fe20000000000 */
[----:B------:R-:W-:Y:S02]  /*08d0*/  ULEA UR6, UR35, UR6, 0x18 ;  /* 0x0000000623067291 */ /* 0x000fe4000f8ec0ff */
[----:B------:R-:W-:-:S04]  /*08e0*/  UIADD3 UR8, UPT, UPT, -UR5, 0x100000, URZ ;  /* 0x0010000005087890 */ /* 0x000fc8000fffe1ff */
[----:B------:R-:W-:Y:S02]  /*08f0*/  USHF.L.U32 UR9, UR8, 0xb, URZ ;  /* 0x0000000b08097899 */ /* 0x000fe400080006ff */
[----:B------:R-:W-:Y:S02]  /*0900*/  USHF.L.U32 UR8, UR8, 0x1, URZ ;  /* 0x0000000108087899 */ /* 0x000fe400080006ff */
[----:B------:R-:W-:-:S04]  /*0910*/  UIADD3 UR4, UPT, UPT, -UR4, 0x100000, URZ ;  /* 0x0010000004047890 */ /* 0x000fc8000fffe1ff */
[----:B------:R-:W-:Y:S02]  /*0920*/  USHF.L.U32 UR5, UR4, 0xb, URZ ;  /* 0x0000000b04057899 */ /* 0x000fe400080006ff */
[----:B------:R-:W-:Y:S01]  /*0930*/  USHF.L.U32 UR4, UR4, 0x1, URZ ;  /* 0x0000000104047899 */ /* 0x000fe200080006ff */
[----:B------:R-:W-:Y:S01]  /*0940*/  ELECT P0, URZ, PT ;  /* 0x0000000000ff782f */ /* 0x000fe20003800000 */
[----:B------:R-:W2:Y:S02]  /*0950*/  FENCE.VIEW.ASYNC.S ;  /* 0x00000000000073c6 */ /* 0x000ea40000000000 */
[----:B--2---:R2:W1:Y:S08]  /*0960*/  SYNCS.EXCH.64 URZ, [UR6+0x30], UR8 ;  /* 0x0000300806ff75b2 */ /* 0x0044700008000100 */
[----:B------:R2:W1:Y:S01]  /*0970*/  SYNCS.EXCH.64 URZ, [UR6+0x50], UR4 ;  /* 0x0000500406ff75b2 */ /* 0x0004620008000100 */
[----:B------:R2:W1:Y:S01]  /*0980*/  SYNCS.EXCH.64 URZ, [UR6+0x38], UR8 ;  /* 0x0000380806ff75b2 */ /* 0x0004620008000100 */
[----:B------:R2:W1:Y:S01]  /*0990*/  SYNCS.EXCH.64 URZ, [UR6+0x58], UR4 ;  /* 0x0000580406ff75b2 */ /* 0x0004620008000100 */
[----:B------:R2:W1:Y:S01]  /*09a0*/  SYNCS.EXCH.64 URZ, [UR6+0x40], UR8 ;  /* 0x0000400806ff75b2 */ /* 0x0004620008000100 */
[----:B------:R2:W1:Y:S01]  /*09b0*/  SYNCS.EXCH.64 URZ, [UR6+0x60], UR4 ;  /* 0x0000600406ff75b2 */ /* 0x0004620008000100 */
[----:B------:R2:W1:Y:S01]  /*09c0*/  SYNCS.EXCH.64 URZ, [UR6+0x48], UR8 ;  /* 0x0000480806ff75b2 */ /* 0x0004620008000100 */
[----:B------:R2:W1:Y:S01]  /*09d0*/  SYNCS.EXCH.64 URZ, [UR6+0x68], UR4 ;  /* 0x0000680406ff75b2 */ /* 0x0004620008000100 */
[----:B------:R-:W-:Y:S01]  /*09e0*/  NOP ;  /* 0x0000000000007918 */ /* 0x000fe20000000000 */
.L_x_5:
[----:B------:R-:W5:Y:S01]  /*09f0*/  SHFL.IDX PT, R2, R80, RZ, 0x1f ;  /* 0x00001fff50027589 */ /* 0x000f6200000e0000 */
[----:B------:R-:W-:Y:S01]  /*0a00*/  NOP ;  /* 0x0000000000007918 */ /* 0x000fe20000000000 */
[----:B-----5:R-:W-:-:S13]  /*0a10*/  ISETP.NE.AND P0, PT, R2, 0x3, PT ;  /* 0x000000030200780c */ /* 0x020fda0003f05270 */
[----:B------:R-:W-:Y:S05]  /*0a20*/  @P0 BRA `(.L_x_6) ;  /* 0x00000000002c0947 */ /* 0x000fea0003800000 */
[----:B--2---:R-:W-:Y:S01]  /*0a30*/  UMOV UR5, 0x400 ;  /* 0x0000040000057882 */ /* 0x004fe20000000000 */
[----:B------:R-:W-:Y:S01]  /*0a40*/  UMOV UR4, 0x20 ;  /* 0x0000002000047882 */ /* 0x000fe20000000000 */
[----:B------:R-:W-:Y:S02]  /*0a50*/  ULEA UR5, UR35, UR5, 0x18 ;  /* 0x0000000523057291 */ /* 0x000fe4000f8ec0ff */
[----:B------:R-:W-:-:S04]  /*0a60*/  UIADD3 UR6, UPT, UPT, -UR4, 0x100000, URZ ;  /* 0x0010000004067890 */ /* 0x000fc8000fffe1ff */
[----:B------:R-:W-:Y:S02]  /*0a70*/  USHF.L.U32 UR7, UR6, 0xb, URZ ;  /* 0x0000000b06077899 */ /* 0x000fe400080006ff */
[----:B------:R-:W-:Y:S01]  /*0a80*/  USHF.L.U32 UR6, UR6, 0x1, URZ ;  /* 0x0000000106067899 */ /* 0x000fe200080006ff */
[----:B------:R-:W-:Y:S01]  /*0a90*/  ELECT P0, URZ, PT ;  /* 0x0000000000ff782f */ /* 0x000fe20003800000 */
[----:B------:R-:W2:Y:S10]  /*0aa0*/  FENCE.VIEW.ASYNC.S ;  /* 0x00000000000073c6 */ /* 0x000eb40000000000 */
[----:B--2---:R2:W1:Y:S01]  /*0ab0*/  SYNCS.EXCH.64 URZ, [UR5+0x70], UR6 ;  /* 0x0000700605ff75b2 */ /* 0x0044620008000100 */
[----:B------:R2:W1:Y:S01]  /*0ac0*/  SYNCS.EXCH.64 URZ, [UR5+0x78], UR6 ;  /* 0x0000780605ff75b2 */ /* 0x0004620008000100 */
[----:B------:R-:W-:Y:S01]  /*0ad0*/  NOP ;  /* 0x0000000000007918 */ /* 0x000fe20000000000 */
.L_x_6:
        /* <DEDUP_REMOVED lines=31> */
[----:B------:R2:W1:Y:S02]  /*0cd0*/  SYNCS.EXCH.64 URZ, [UR6+0xf8], UR4 ;  /* 0x0000f80406ff75b2 */ /* 0x0004640008000100 */
[----:B--2---:R-:W-:Y:S01]  /*0ce0*/  NOP ;  /* 0x0000000000007918 */ /* 0x004fe20000000000 */
.L_x_7:
        /* <DEDUP_REMOVED lines=33> */
.L_x_8:
[----:B------:R-:W5:Y:S01]  /*0f00*/  SHFL.IDX PT, R2, R80, RZ, 0x1f ;  /* 0x00001fff50027589 */ /* 0x000f6200000e0000 */
[----:B------:R-:W-:Y:S01]  /*0f10*/  ISETP.NE.OR P0, PT, RZ, UR37, !P2 ;  /* 0x00000025ff007c0c */ /* 0x000fe2000d705670 */
        /* <DEDUP_REMOVED lines=24> */
.L_x_9:
[----:B------:R-:W-:Y:S01]  /*10a0*/  VOTEU.ALL UP0, P0 ;  /* 0x0000000000ff7886 */ /* 0x000fe20000000000 */
[----:B--2---:R-:W-:Y:S01]  /*10b0*/  UMOV UR4, 0x20 ;  /* 0x0000002000047882 */ /* 0x004fe20000000000 */
[----:B------:R-:W-:Y:S01]  /*10c0*/  UISETP.NE.AND UP1, UPT, UR37, 0x2, UPT ;  /* 0x000000022500788c */ /* 0x000fe2000bf25270 */
[----:B------:R-:W-:Y:S02]  /*10d0*/  NOP ;  /* 0x0000000000007918 */ /* 0x000fe40000000000 */
[----:B------:R-:W-:Y:S01]  /*10e0*/  @!UP0 UMOV UR5, 0x400 ;  /* 0x0000040000058882 */ /* 0x000fe20000000000 */
[----:B------:R-:W-:-:S04]  /*10f0*/  @!UP0 UIADD3 UR6, UPT, UPT, -UR4, 0x100000, URZ ;  /* 0x0010000004068890 */ /* 0x000fc8000fffe1ff */
[----:B------:R-:W-:Y:S02]  /*1100*/  @!UP0 USHF.L.U32 UR7, UR6, 0xb, URZ ;  /* 0x0000000b06078899 */ /* 0x000fe400080006ff */
[----:B------:R-:W-:Y:S02]  /*1110*/  @!UP0 USHF.L.U32 UR6, UR6, 0x1, URZ ;  /* 0x0000000106068899 */ /* 0x000fe400080006ff */
[----:B------:R-:W-:Y:S01]  /*1120*/  @!UP0 ULEA UR5, UR35, UR5, 0x18 ;  /* 0x0000000523058291 */ /* 0x000fe2000f8ec0ff */
[----:B------:R-:W2:Y:S01]  /*1130*/  LDCU UR4, c[0x0][0x36c] ;  /* 0x00006d80ff0477ac */ /* 0x000ea20008000800 */
[----:B------:R-:W-:Y:S01]  /*1140*/  VOTEU.ALL UP0, P0 ;  /* 0x0000000000ff7886 */ /* 0x000fe20000000000 */
[----:B------:R-:W-:Y:S02]  /*1150*/  USEL UR20, URZ, 0x1, UP1 ;  /* 0x00000001ff147887 */ /* 0x000fe40008800000 */
[----:B------:R-:W-:Y:S01]  /*1160*/  UISETP.EQ.AND UP2, UPT, UR44, URZ, !UP1 ;  /* 0x000000ff2c00728c */ /* 0x000fe2000cf42270 */
[----:B------:R-:W5:Y:S06]  /*1170*/  FENCE.VIEW.ASYNC.S ;  /* 0x00000000000073c6 */ /* 0x000f6c0000000000 */
[----:B-----5:R1:W1:Y:S01]  /*1180*/  @!UP0 SYNCS.EXCH.64 URZ, [UR5+0x150], UR6 ;  /* 0x0001500605ff85b2 */ /* 0x0202620008000100 */
[----:B------:R-:W-:Y:S01]  /*1190*/  UISETP.NE.AND UP0, UPT, UR37, URZ, UPT ;  /* 0x000000ff2500728c */ /* 0x000fe2000bf05270 */
[----:B------:R-:W-:-:S03]  /*11a0*/  PLOP3.LUT P2, PT, P2, PT, UP2, 0x80, 0x8 ;  /* 0x000000000008781c */ /* 0x000fc6000174f028 */
[----:B------:R-:W-:Y:S02]  /*11b0*/  USEL UR24, UR20, 0x2, UP0 ;  /* 0x0000000214187887 */ /* 0x000fe40008000000 */
[----:B--2---:R-:W-:-:S09]  /*11c0*/  UISETP.EQ.U32.AND UP0, UPT, UR4, 0x1, UPT ;  /* 0x000000010400788c */ /* 0x004fd2000bf02070 */
[----:B------:R-:W-:Y:S05]  /*11d0*/  BRA.U !UP0, `(.L_x_10) ;  /* 0x0000000108087547 */ /* 0x000fea000b800000 */
[----:B-1-3--:R-:W-:Y:S01]  /*11e0*/  UCGABAR_ARV ;  /* 0x00000000000079c7 */ /* 0x00afe20008000000 */
[----:B------:R-:W-:Y:S05]  /*11f0*/  BRA `(.L_x_11) ;  /* 0x0000000000047947 */ /* 0x000fea0003800000 */
.L_x_10:
[----:B-1-3--:R-:W-:Y:S01]  /*1200*/  NOP ;  /* 0x0000000000007918 */ /* 0x00afe20000000000 */
.L_x_11:
[----:B----4-:R-:W1:Y:S01]  /*1210*/  LDC.64 R4, c[0x0][0xbf0] ;  /* 0x0002fc00ff047b82 */ /* 0x010e620000000a00 */
[----:B------:R-:W1:Y:S01]  /*1220*/  LDCU.64 UR50, c[0x0][0x358] ;  /* 0x00006b00ff3277ac */ /* 0x000e620008000a00 */
[----:B------:R-:W2:Y:S01]  /*1230*/  LDCU UR33, c[0x0][0xc0c] ;  /* 0x00018180ff2177ac */ /* 0x000ea20008000800 */
[----:B------:R-:W2:Y:S01]  /*1240*/  LDCU UR4, c[0x0][0xbdc] ;  /* 0x00017b80ff0477ac */ /* 0x000ea20008000800 */
[----:B------:R-:W3:Y:S01]  /*1250*/  LDCU UR32, c[0x0][0xc10] ;  /* 0x00018200ff2077ac */ /* 0x000ee20008000800 */
[----:B------:R-:W4:Y:S01]  /*1260*/  LDCU.128 UR12, c[0x0][0xba0] ;  /* 0x00017400ff0c77ac */ /* 0x000f220008000c00 */
[----:B------:R-:W4:Y:S01]  /*1270*/  LDCU.128 UR8, c[0x0][0xbb0] ;  /* 0x00017600ff0877ac */ /* 0x000f220008000c00 */
[----:B-1----:R-:W4:Y:S01]  /*1280*/  LDG.E R9, desc[UR50][R4.64] ;  /* 0x0000003204097981 */ /* 0x002f22000c1e1900 */
[----:B------:R-:W1:Y:S03]  /*1290*/  LDCU UR45, c[0x0][0xbe8] ;  /* 0x00017d00ff2d77ac */ /* 0x000e660008000800 */
[----:B------:R1:W4:Y:S01]  /*12a0*/  LDG.E R3, desc[UR50][R4.64+0x4] ;  /* 0x0000043204037981 */ /* 0x000322000c1e1900 */
[----:B--2---:R-:W-:Y:S01]  /*12b0*/  USHF.L.U32 UR33, UR33, UR4, URZ ;  /* 0x0000000421217299 */ /* 0x004fe200080006ff */
[----:B------:R-:W-:Y:S01]  /*12c0*/  LOP3.LUT R8, R0, 0x1f, RZ, 0xc0, !PT ;  /* 0x0000001f00087812 */ /* 0x000fe200078ec0ff */
[----:B---3--:R-:W-:Y:S01]  /*12d0*/  USHF.L.U32 UR32, UR32, UR4, URZ ;  /* 0x0000000420207299 */ /* 0x008fe200080006ff */
[----:B------:R-:W-:Y:S01]  /*12e0*/  CS2R R6, SRZ ;  /* 0x0000000000067805 */ /* 0x000fe2000001ff00 */
[----:B------:R-:W2:Y:S01]  /*12f0*/  LDCU.128 UR4, c[0x0][0xbc0] ;  /* 0x00017800ff0477ac */ /* 0x000ea20008000c00 */
[----:B----4-:R-:W-:Y:S01]  /*1300*/  UISETP.NE.U32.AND UP3, UPT, UR14, URZ, UPT ;  /* 0x000000ff0e00728c */ /* 0x010fe2000bf65070 */
[----:B------:R-:W-:Y:S01]  /*1310*/  UMOV UR36, 0x400 ;  /* 0x0000040000247882 */ /* 0x000fe20000000000 */
[----:B------:R-:W-:Y:S01]  /*1320*/  UISETP.NE.AND UP5, UPT, UR37, 0x8, UPT ;  /* 0x000000082500788c */ /* 0x000fe2000bfa5270 */
[----:B------:R-:W3:Y:S01]  /*1330*/  LDCU UR40, c[0x0][0xbe0] ;  /* 0x00017c00ff2877ac */ /* 0x000ee20008000800 */
[----:B-1----:R-:W-:Y:S01]  /*1340*/  ISETP.GE.AND P0, PT, R8, UR45, PT ;  /* 0x0000002d08007c0c */ /* 0x002fe2000bf06270 */
[----:B------:R-:W-:Y:S01]  /*1350*/  UISETP.NE.AND UP1, UPT, UR37, 0x1, UPT ;  /* 0x000000012500788c */ /* 0x000fe2000bf25270 */
[----:B------:R-:W-:-:S05]  /*1360*/  CS2R.32 R21, SR_CgaSize ;  /* 0x0000000000157805 */ /* 0x000fca0000008a00 */
[----:B------:R-:W-:-:S05]  /*1370*/  IMAD R21, R21, -0xa0, RZ ;  /* 0xffffff6015157824 */ /* 0x000fca00078e02ff */
[----:B------:R-:W-:-:S14]  /*1380*/  R2UR UR39, R21 ;  /* 0x00000000152772ca */ /* 0x000fdc00000e0000 */
[----:B------:R-:W1:Y:S01]  /*1390*/  LDCU UR39, c[0x0][UR39+0x2b0] ;  /* 0x00005600272777ac */ /* 0x000e620008000800 */
[----:B------:R-:W-:-:S05]  /*13a0*/  CS2R.32 R21, SR_CgaSize ;  /* 0x0000000000157805 */ /* 0x000fca0000008a00 */
[----:B------:R-:W-:-:S05]  /*13b0*/  IMAD R21, R21, -0xa0, RZ ;  /* 0xffffff6015157824 */ /* 0x000fca00078e02ff */
[----:B------:R-:W-:-:S14]  /*13c0*/  R2UR UR30, R21 ;  /* 0x00000000151e72ca */ /* 0x000fdc00000e0000 */
[----:B------:R-:W4:Y:S01]  /*13d0*/  LDCU UR30, c[0x0][UR30+0x2b4] ;  /* 0x000056801e1e77ac */ /* 0x000f220008000800 */
[----:B------:R-:W-:Y:S02]  /*13e0*/  IMAD.U32 R5, RZ, RZ, UR33 ;  /* 0x00000021ff057e24 */ /* 0x000fe4000f8e00ff */
[----:B------:R-:W-:Y:S01]  /*13f0*/  IMAD.U32 R4, RZ, RZ, UR32 ;  /* 0x00000020ff047e24 */ /* 0x000fe2000f8e00ff */
[----:B------:R-:W-:Y:S01]  /*1400*/  UISETP.NE.AND.EX UP3, UPT, UR15, URZ, UPT, UP3 ;  /* 0x000000ff0f00728c */ /* 0x000fe2000bf65330 */
[----:B------:R-:W2:Y:S01]  /*1410*/  @!P0 LDC.64 R12, c[0x0][0xbf0] ;  /* 0x0002fc00ff0c8b82 */ /* 0x000ea20000000a00 */
[----:B------:R-:W-:Y:S01]  /*1420*/  IABS R2, R5 ;  /* 0x0000000500027213 */ /* 0x000fe20000000000 */
[----:B------:R-:W3:Y:S03]  /*1430*/  LDCU UR19, c[0x0][0x374] ;  /* 0x00006e80ff1377ac */ /* 0x000ee60008000800 */
[----:B------:R-:W-:Y:S01]  /*1440*/  R2UR UR48, R2 ;  /* 0x00000000023072ca */ /* 0x000fe200000e0000 */
[----:B------:R-:W3:Y:S01]  /*1450*/  LDCU.U8 UR17, c[0x0][0xbd8] ;  /* 0x00017b00ff1177ac */ /* 0x000ee20008000000 */
[----:B------:R-:W-:-:S04]  /*1460*/  IABS R2, R4 ;  /* 0x0000000400027213 */ /* 0x000fc80000000000 */
[----:B------:R-:W-:-:S07]  /*1470*/  R2UR UR47, R2 ;  /* 0x00000000022f72ca */ /* 0x000fce00000e0000 */
[----:B------:R-:W1:Y:S01]  /*1480*/  I2F.RP R2, UR48 ;  /* 0x0000003000027d06 */ /* 0x000e620008209400 */
[----:B------:R-:W-:Y:S01]  /*1490*/  ULEA UR36, UR35, UR36, 0x18 ;  /* 0x0000002423247291 */ /* 0x000fe2000f8ec0ff */
[----:B------:R-:W-:Y:S01]  /*14a0*/  I2FP.F32.U32 R10, UR42 ;  /* 0x0000002a000a7c45 */ /* 0x000fe20008201000 */
[----:B--2---:R-:W-:-:S05]  /*14b0*/  @!P0 IMAD.WIDE.U32 R12, R8, 0xc, R12 ;  /* 0x0000000c080c8825 */ /* 0x004fca00078e000c */
[----:B-1----:R-:W1:Y:S01]  /*14c0*/  MUFU.RCP R2, R2 ;  /* 0x0000000200027308 */ /* 0x002e620000001000 */
[----:B------:R-:W-:Y:S01]  /*14d0*/  FMUL R10, R10, UR39 ;  /* 0x000000270a0a7c20 */ /* 0x000fe20008400000 */
[----:B------:R2:W5:Y:S04]  /*14e0*/  @!P0 LDG.E R6, desc[UR50][R12.64] ;  /* 0x000000320c068981 */ /* 0x000568000c1e1900 */
[----:B------:R2:W5:Y:S01]  /*14f0*/  @!P0 LDG.E R7, desc[UR50][R12.64+0x4] ;  /* 0x000004320c078981 */ /* 0x000562000c1e1900 */
[----:B------:R-:W-:Y:S01]  /*1500*/  UMOV UR39, URZ ;  /* 0x000000ff00277c82 */ /* 0x000fe20008000000 */
[----:B------:R-:W-:Y:S01]  /*1510*/  F2I.U32.TRUNC.NTZ R10, R10 ;  /* 0x0000000a000a7305 */ /* 0x000fe2000020f000 */
[----:B------:R-:W-:-:S05]  /*1520*/  CS2R.32 R21, SR_CgaSize ;  /* 0x0000000000157805 */ /* 0x000fca0000008a00 */
[----:B------:R-:W-:-:S05]  /*1530*/  IMAD R21, R21, -0xa0, RZ ;  /* 0xffffff6015157824 */ /* 0x000fca00078e02ff */
[----:B------:R-:W-:-:S14]  /*1540*/  R2UR UR56, R21 ;  /* 0x00000000153872ca */ /* 0x000fdc00000e0000 */
[----:B------:R-:W2:Y:S01]  /*1550*/  LDCU UR56, c[0x0][UR56+0x2a0] ;  /* 0x00005400383877ac */ /* 0x000ea20008000800 */
[----:B------:R-:W-:Y:S01]  /*1560*/  LOP3.LUT R11, R11, 0xfffffffd, RZ, 0xc0, !PT ;  /* 0xfffffffd0b0b7812 */ /* 0x000fe200078ec0ff */
[----:B------:R-:W-:Y:S01]  /*1570*/  IMAD.MOV.U32 R21, RZ, RZ, RZ ;  /* 0x000000ffff157224 */ /* 0x000fe200078e00ff */
[----:B---3--:R-:W-:Y:S02]  /*1580*/  ISETP.NE.AND P3, PT, RZ, UR17, PT ;  /* 0x00000011ff007c0c */ /* 0x008fe4000bf65270 */
[----:B------:R-:W-:-:S05]  /*1590*/  CS2R.32 R17, SR_CgaSize ;  /* 0x0000000000117805 */ /* 0x000fca0000008a00 */
[----:B------:R-:W-:-:S05]  /*15a0*/  IMAD R17, R17, -0xa0, RZ ;  /* 0xffffff6011117824 */ /* 0x000fca00078e02ff */
[----:B------:R-:W-:-:S14]  /*15b0*/  R2UR UR54, R17 ;  /* 0x00000000113672ca */ /* 0x000fdc00000e0000 */
[----:B------:R-:W3:Y:S01]  /*15c0*/  LDCU UR54, c[0x0][UR54+0x2a4] ;  /* 0x00005480363677ac */ /* 0x000ee20008000800 */
[----:B------:R-:W-:Y:S02]  /*15d0*/  IMAD.MOV.U32 R17, RZ, RZ, -0x1 ;  /* 0xffffffffff117424 */ /* 0x000fe400078e00ff */
[----:B-1----:R-:W-:Y:S01]  /*15e0*/  VIADD R2, R2, 0xffffffe ;  /* 0x0ffffffe02027836 */ /* 0x002fe20000000000 */
[----:B------:R-:W-:-:S05]  /*15f0*/  UISETP.NE.AND UP0, UPT, UR37, URZ, UPT ;  /* 0x000000ff2500728c */ /* 0x000fca000bf05270 */
[----:B------:R-:W-:Y:S01]  /*1600*/  F2I.FTZ.U32.TRUNC.NTZ R2, R2 ;  /* 0x0000000200027305 */ /* 0x000fe2000021f000 */
[----:B------:R-:W-:Y:S02]  /*1610*/  R2UR UR59, R9 ;  /* 0x00000000093b72ca */ /* 0x000fe400000e0000 */
[----:B------:R-:W-:Y:S02]  /*1620*/  I2FP.F32.U32 R9, UR58 ;  /* 0x0000003a00097c45 */ /* 0x000fe40008201000 */
[----:B------:R-:W-:-:S03]  /*1630*/  R2UR UR25, R3 ;  /* 0x00000000031972ca */ /* 0x000fc600000e0000 */
[----:B------:R-:W1:Y:S01]  /*1640*/  I2F.RP R3, UR47 ;  /* 0x0000002f00037d06 */ /* 0x000e620008209400 */
[----:B----4-:R-:W-:-:S05]  /*1650*/  FMUL R9, R9, UR30 ;  /* 0x0000001e09097c20 */ /* 0x010fca0008400000 */
[----:B------:R-:W-:Y:S02]  /*1660*/  UIADD3 UR38, UP2, UPT, UR59, UR12, URZ ;  /* 0x0000000c3b267290 */ /* 0x000fe4000ff5e0ff */
[----:B------:R-:W-:Y:S02]  /*1670*/  F2I.U32.TRUNC.NTZ R9, R9 ;  /* 0x0000000900097305 */ /* 0x000fe4000020f000 */
[----:B------:R-:W-:Y:S02]  /*1680*/  ULEA.HI.X.SX32 UR59, UR59, UR13, 0x1, UP2 ;  /* 0x0000000d3b3b7291 */ /* 0x000fe400090f0eff */
[----:B------:R-:W-:Y:S02]  /*1690*/  UIADD3 UR38, UP2, UPT, UR38, -0x1, URZ ;  /* 0xffffffff26267890 */ /* 0x000fe4000ff5e0ff */
[----:B------:R-:W-:Y:S02]  /*16a0*/  UIADD3 UR31, UP4, UPT, UR25, UR10, URZ ;  /* 0x0000000a191f7290 */ /* 0x000fe4000ff9e0ff */
[----:B-1----:R-:W1:Y:S01]  /*16b0*/  MUFU.RCP R3, R3 ;  /* 0x0000000300037308 */ /* 0x002e620000001000 */
[----:B------:R-:W-:-:S02]  /*16c0*/  UIADD3.X UR59, UPT, UPT, UR59, -0x1, URZ, UP2, !UPT ;  /* 0xffffffff3b3b7890 */ /* 0x000fc400097fe4ff */
[----:B------:R-:W-:Y:S02]  /*16d0*/  UIADD3 UR18, UP6, UPT, UR38, UR9, URZ ;  /* 0x0000000926127290 */ /* 0x000fe4000ffde0ff */
[----:B------:R-:W-:Y:S02]  /*16e0*/  ULEA.HI.X.SX32 UR25, UR25, UR11, 0x1, UP4 ;  /* 0x0000000b19197291 */ /* 0x000fe4000a0f0eff */
[----:B------:R-:W-:Y:S02]  /*16f0*/  UIADD3.X UR41, UPT, UPT, URZ, UR59, URZ, UP6, !UPT ;  /* 0x0000003bff297290 */ /* 0x000fe4000b7fe4ff */
[----:B------:R-:W-:Y:S02]  /*1700*/  UIADD3 UR31, UP4, UPT, UR31, -0x1, URZ ;  /* 0xffffffff1f1f7890 */ /* 0x000fe4000ff9e0ff */
[----:B------:R-:W-:Y:S02]  /*1710*/  UIMAD.WIDE.U32 UR62, UR41, UR14, URZ ;  /* 0x0000000e293e72a5 */ /* 0x000fe4000f8e00ff */
[----:B------:R-:W-:-:S02]  /*1720*/  UIADD3.X UR25, UPT, UPT, UR25, -0x1, URZ, UP4, !UPT ;  /* 0xffffffff19197890 */ /* 0x000fc4000a7fe4ff */
[----:B------:R-:W-:Y:S02]  /*1730*/  UIADD3 UR46, UP4, UPT, UR31, UR7, URZ ;  /* 0x000000071f2e7290 */ /* 0x000fe4000ff9e0ff */
[----:B------:R-:W-:Y:S01]  /*1740*/  UIMAD.WIDE.U32 UR52, UR18, UR14, URZ ;  /* 0x0000000e123472a5 */ /* 0x000fe2000f8e00ff */
[----:B-1----:R-:W-:Y:S01]  /*1750*/  VIADD R3, R3, 0xffffffe ;  /* 0x0ffffffe03037836 */ /* 0x002fe20000000000 */
[----:B------:R-:W-:Y:S02]  /*1760*/  UIMAD.WIDE.U32 UR62, UP6, UR18, UR15, UR62 ;  /* 0x0000000f123e72a5 */ /* 0x000fe4000f8c003e */
[----:B------:R-:W-:Y:S02]  /*1770*/  UIADD3.X UR18, UPT, UPT, URZ, UR25, URZ, UP4, !UPT ;  /* 0x00000019ff127290 */ /* 0x000fe4000a7fe4ff */
[----:B------:R-:W-:Y:S01]  /*1780*/  UIADD3.X UR61, UPT, UPT, URZ, URZ, URZ, UP6, !UPT ;  /* 0x000000ffff3d7290 */ /* 0x000fe2000b7fe4ff */
[----:B------:R-:W1:Y:S01]  /*1790*/  F2I.FTZ.U32.TRUNC.NTZ R3, R3 ;  /* 0x0000000300037305 */ /* 0x000e62000021f000 */
[----:B------:R-:W-:-:S02]  /*17a0*/  UIMAD.WIDE.U32 UR64, UR18, UR4, URZ ;  /* 0x00000004124072a5 */ /* 0x000fc4000f8e00ff */
[----:B------:R-:W-:Y:S01]  /*17b0*/  UIADD3 URZ, UP6, UPT, UR53, UR62, URZ ;  /* 0x0000003e35ff7290 */ /* 0x000fe2000ffde0ff */
[----:B------:R-:W-:Y:S01]  /*17c0*/  UMOV UR60, UR63 ;  /* 0x0000003f003c7c82 */ /* 0x000fe20008000000 */
[----:B------:R-:W-:Y:S02]  /*17d0*/  UIMAD.WIDE.U32 UR52, UP4, UR46, UR5, UR64 ;  /* 0x000000052e3472a5 */ /* 0x000fe4000f880040 */
[----:B------:R-:W-:Y:S02]  /*17e0*/  UIMAD.WIDE.U32.X UR64, UR41, UR15, UR60, UP6 ;  /* 0x0000000f294072a5 */ /* 0x000fe4000b0e043c */
[----:B------:R-:W-:Y:S02]  /*17f0*/  UIMAD.WIDE.U32 UR62, UR46, UR4, URZ ;  /* 0x000000042e3e72a5 */ /* 0x000fe4000f8e00ff */
[----:B------:R-:W-:Y:S02]  /*1800*/  USEL UR38, UR38, UR64, !UP3 ;  /* 0x0000004026267287 */ /* 0x000fe4000d800000 */
[----:B------:R-:W-:Y:S01]  /*1810*/  USEL UR59, UR59, UR65, !UP3 ;  /* 0x000000413b3b7287 */ /* 0x000fe2000d800000 */
[----:B------:R-:W-:Y:S01]  /*1820*/  R2UR UR65, R2 ;  /* 0x00000000024172ca */ /* 0x000fe200000e0000 */
[----:B------:R-:W-:Y:S01]  /*1830*/  UIADD3.X UR61, UPT, UPT, URZ, URZ, URZ, UP4, !UPT ;  /* 0x000000ffff3d7290 */ /* 0x000fe2000a7fe4ff */
[----:B------:R-:W-:Y:S01]  /*1840*/  IABS R2, R5 ;  /* 0x0000000500027213 */ /* 0x000fe20000000000 */
[----:B------:R-:W-:-:S02]  /*1850*/  UISETP.NE.U32.AND UP2, UPT, UR4, URZ, UPT ;  /* 0x000000ff0400728c */ /* 0x000fc4000bf45070 */
[----:B------:R-:W-:Y:S02]  /*1860*/  UIADD3 URZ, UP4, UPT, UR63, UR52, URZ ;  /* 0x000000343fff7290 */ /* 0x000fe4000ff9e0ff */
[----:B------:R-:W-:Y:S01]  /*1870*/  USHF.R.U64 UR59, UR38, UR8, UR59 ;  /* 0x00000008263b7299 */ /* 0x000fe2000800123b */
[----:B------:R-:W-:Y:S01]  /*1880*/  IMAD.MOV R2, RZ, RZ, -R2 ;  /* 0x000000ffff027224 */ /* 0x000fe200078e0a02 */
[----:B------:R-:W-:Y:S01]  /*1890*/  UMOV UR60, UR53 ;  /* 0x00000035003c7c82 */ /* 0x000fe20008000000 */
[----:B------:R-:W-:Y:S01]  /*18a0*/  UISETP.NE.AND.EX UP2, UPT, UR5, URZ, UPT, UP2 ;  /* 0x000000ff0500728c */ /* 0x000fe2000bf45320 */
[----:B-1----:R-:W-:Y:S01]  /*18b0*/  R2UR UR53, R3 ;  /* 0x00000000033572ca */ /* 0x002fe200000e0000 */
[----:B------:R-:W-:Y:S02]  /*18c0*/  UIMAD.WIDE.U32.X UR60, UR18, UR5, UR60, UP4 ;  /* 0x00000005123c72a5 */ /* 0x000fe4000a0e043c */
[----:B------:R-:W-:Y:S02]  /*18d0*/  UIADD3 UR59, UPT, UPT, UR33, -0x1, UR59 ;  /* 0xffffffff213b7890 */ /* 0x000fe4000fffe03b */
[----:B------:R-:W-:-:S02]  /*18e0*/  USEL UR31, UR31, UR60, !UP2 ;  /* 0x0000003c1f1f7287 */ /* 0x000fc4000d000000 */
[----:B------:R-:W-:Y:S01]  /*18f0*/  USEL UR25, UR25, UR61, !UP2 ;  /* 0x0000003d19197287 */ /* 0x000fe2000d000000 */
[----:B------:R-:W-:Y:S01]  /*1900*/  R2UR UR60, R2 ;  /* 0x00000000023c72ca */ /* 0x000fe200000e0000 */
[----:B------:R-:W-:Y:S01]  /*1910*/  IMAD.U32 R3, RZ, RZ, UR59 ;  /* 0x0000003bff037e24 */ /* 0x000fe2000f8e00ff */
[----:B------:R-:W-:Y:S01]  /*1920*/  UIADD3 UR38, UPT, UPT, URZ, -UR65, URZ ;  /* 0x80000041ff267290 */ /* 0x000fe2000fffe0ff */
[----:B------:R-:W-:Y:S01]  /*1930*/  IABS R2, R4 ;  /* 0x0000000400027213 */ /* 0x000fe20000000000 */
[----:B------:R-:W-:Y:S02]  /*1940*/  USHF.R.U64 UR25, UR31, UR6, UR25 ;  /* 0x000000061f197299 */ /* 0x000fe40008001219 */
[----:B------:R-:W-:Y:S01]  /*1950*/  IABS R3, R3 ;  /* 0x0000000300037213 */ /* 0x000fe20000000000 */
[----:B------:R-:W-:Y:S01]  /*1960*/  UIMAD UR38, UR38, UR48, URZ ;  /* 0x00000030262672a4 */ /* 0x000fe2000f8e02ff */
[----:B------:R-:W-:Y:S01]  /*1970*/  IMAD.MOV R2, RZ, RZ, -R2 ;  /* 0x000000ffff027224 */ /* 0x000fe200078e0a02 */
[----:B------:R-:W-:Y:S01]  /*1980*/  UIADD3 UR57, UPT, UPT, UR32, -0x1, UR25 ;  /* 0xffffffff20397890 */ /* 0x000fe2000fffe019 */
[----:B------:R-:W-:Y:S01]  /*1990*/  R2UR UR31, R3 ;  /* 0x00000000031f72ca */ /* 0x000fe200000e0000 */
[----:B------:R-:W-:Y:S01]  /*19a0*/  UMOV UR64, URZ ;  /* 0x000000ff00407c82 */ /* 0x000fe20008000000 */
[----:B------:R-:W-:Y:S01]  /*19b0*/  UIADD3 UR25, UPT, UPT, URZ, -UR53, URZ ;  /* 0x80000035ff197290 */ /* 0x000fe2000fffe0ff */
[----:B------:R-:W-:Y:S01]  /*19c0*/  R2UR UR46, R2 ;  /* 0x00000000022e72ca */ /* 0x000fe200000e0000 */
[----:B------:R-:W-:Y:S01]  /*19d0*/  UIMAD.WIDE.U32 UR62, UR65, UR38, UR64 ;  /* 0x00000026413e72a5 */ /* 0x000fe2000f8e0040 */
[----:B------:R-:W-:Y:S01]  /*19e0*/  IMAD.U32 R3, RZ, RZ, UR57 ;  /* 0x00000039ff037e24 */ /* 0x000fe2000f8e00ff */
[----:B------:R-:W-:Y:S01]  /*19f0*/  UIMAD UR25, UR25, UR47, URZ ;  /* 0x0000002f191972a4 */ /* 0x000fe2000f8e02ff */
[----:B------:R-:W-:Y:S01]  /*1a00*/  UMOV UR52, URZ ;  /* 0x000000ff00347c82 */ /* 0x000fe20008000000 */
[----:B------:R-:W-:-:S02]  /*1a10*/  UISETP.NE.AND UP4, UPT, UR40, 0x1, UPT ;  /* 0x000000012800788c */ /* 0x000fc4000bf85270 */
[----:B------:R-:W-:Y:S01]  /*1a20*/  IABS R3, R3 ;  /* 0x0000000300037213 */ /* 0x000fe20000000000 */
[----:B------:R-:W-:Y:S01]  /*1a30*/  UMOV UR49, UR63 ;  /* 0x0000003f00317c82 */ /* 0x000fe20008000000 */
[----:B------:R-:W-:Y:S01]  /*1a40*/  UIMAD.WIDE.U32 UR52, UR53, UR25, UR52 ;  /* 0x00000019353472a5 */ /* 0x000fe2000f8e0034 */
[----:B------:R-:W-:Y:S01]  /*1a50*/  R2UR UR40, R10 ;  /* 0x000000000a2872ca */ /* 0x000fe200000e0000 */
[----:B------:R-:W-:Y:S01]  /*1a60*/  UIMAD.WIDE.U32 UR62, UR49, UR31, URZ ;  /* 0x0000001f313e72a5 */ /* 0x000fe2000f8e00ff */
[----:B------:R-:W-:Y:S01]  /*1a70*/  R2UR UR55, R3 ;  /* 0x00000000033772ca */ /* 0x000fe200000e0000 */
[----:B------:R-:W-:Y:S01]  /*1a80*/  USEL UR38, UR42, UR58, !UP4 ;  /* 0x0000003a2a267287 */ /* 0x000fe2000e000000 */
[----:B------:R-:W1:Y:S01]  /*1a90*/  LDC.64 R2, c[0x0][0xbd0] ;  /* 0x0002f400ff027b82 */ /* 0x000e620000000a00 */
[----:B------:R-:W-:Y:S01]  /*1aa0*/  ULOP3.LUT UR52, URZ, UR33, URZ, 0x33, !UPT ;  /* 0x00000021ff347292 */ /* 0x000fe2000f8e33ff */
[----:B------:R-:W-:Y:S01]  /*1ab0*/  PRMT R10, RZ, 0x7610, R10 ;  /* 0x00007610ff0a7816 */ /* 0x000fe2000000000a */
[----:B------:R-:W-:Y:S01]  /*1ac0*/  ULOP3.LUT UR49, URZ, UR32, URZ, 0x33, !UPT ;  /* 0x00000020ff317292 */ /* 0x000fe2000f8e33ff */
[----:B------:R-:W-:Y:S01]  /*1ad0*/  UMOV UR25, UR63 ;  /* 0x0000003f00197c82 */ /* 0x000fe20008000000 */
[----:B------:R-:W-:-:S02]  /*1ae0*/  UIMAD.WIDE.U32 UR62, UR34, UR19, URZ ;  /* 0x00000013223e72a5 */ /* 0x000fc4000f8e00ff */
[----:B------:R-:W-:Y:S02]  /*1af0*/  UIMAD UR60, UR25, UR60, UR31 ;  /* 0x0000003c193c72a4 */ /* 0x000fe4000f8e021f */
[----:B------:R-:W-:Y:S02]  /*1b00*/  UIADD3 UR25, UPT, UPT, UR36, 0x280, URZ ;  /* 0x0000028024197890 */ /* 0x000fe4000fffe0ff */
[----:B------:R-:W-:Y:S02]  /*1b10*/  UIMAD.WIDE.U32 UR66, UR53, UR55, URZ ;  /* 0x00000037354272a5 */ /* 0x000fe4000f8e00ff */
[----:B------:R-:W-:Y:S02]  /*1b20*/  UISETP.GT.U32.AND UP6, UPT, UR48, UR60, UPT ;  /* 0x0000003c3000728c */ /* 0x000fe4000bfc4070 */
[----:B------:R-:W-:Y:S01]  /*1b30*/  UIADD3 UR36, UPT, UPT, UR36, 0x1e0, URZ ;  /* 0x000001e024247890 */ /* 0x000fe2000fffe0ff */
[----:B------:R-:W4:Y:S03]  /*1b40*/  LDCU UR31, c[0x0][0x378] ;  /* 0x00006f00ff1f77ac */ /* 0x000f260008000800 */
[----:B------:R-:W-:-:S02]  /*1b50*/  @UP5 USEL UR36, UR36, UR25, !UP1 ;  /* 0x0000001924245287 */ /* 0x000fc4000c800000 */
[----:B------:R-:W-:Y:S01]  /*1b60*/  UISETP.GE.AND UP1, UPT, UR59, URZ, UPT ;  /* 0x000000ff3b00728c */ /* 0x000fe2000bf26270 */
[----:B------:R-:W-:Y:S02]  /*1b70*/  UMOV UR25, UR67 ;  /* 0x0000004300197c82 */ /* 0x000fe40008000000 */
[----:B------:R-:W-:Y:S02]  /*1b80*/  @!UP6 UIADD3 UR60, UPT, UPT, UR60, -UR48, URZ ;  /* 0x800000303c3ce290 */ /* 0x000fe4000fffe0ff */
[----:B------:R-:W-:Y:S02]  /*1b90*/  UIMAD UR55, UR25, UR46, UR55 ;  /* 0x0000002e193772a4 */ /* 0x000fe4000f8e0237 */
[----:B------:R-:W-:Y:S02]  /*1ba0*/  UISETP.GT.U32.AND UP6, UPT, UR48, UR60, UPT ;  /* 0x0000003c3000728c */ /* 0x000fe4000bfc4070 */
[----:B------:R-:W-:Y:S02]  /*1bb0*/  UISETP.GT.U32.AND UP5, UPT, UR47, UR55, UPT ;  /* 0x000000372f00728c */ /* 0x000fe4000bfa4070 */
[----:B------:R-:W-:-:S02]  /*1bc0*/  USEL UR25, UR58, UR42, !UP4 ;  /* 0x0000002a3a197287 */ /* 0x000fc4000e000000 */
[----:B------:R-:W-:Y:S02]  /*1bd0*/  USEL UR19, UR34, UR19, !UP4 ;  /* 0x0000001322137287 */ /* 0x000fe4000e000000 */
[----:B----4-:R-:W-:Y:S02]  /*1be0*/  UIMAD.WIDE.U32 UR34, UR62, UR31, URZ ;  /* 0x0000001f3e2272a5 */ /* 0x010fe4000f8e00ff */
[----:B------:R-:W-:Y:S02]  /*1bf0*/  UIMAD UR31, UR63, UR31, URZ ;  /* 0x0000001f3f1f72a4 */ /* 0x000fe4000f8e02ff */
[----:B------:R-:W-:Y:S02]  /*1c00*/  @!UP6 UIADD3 UR60, UPT, UPT, UR60, -UR48, URZ ;  /* 0x800000303c3ce290 */ /* 0x000fe4000fffe0ff */
[----:B------:R-:W-:Y:S02]  /*1c10*/  @!UP5 UIADD3 UR55, UPT, UPT, UR55, -UR47, URZ ;  /* 0x8000002f3737d290 */ /* 0x000fe4000fffe0ff */
[----:B------:R-:W-:Y:S01]  /*1c20*/  UIMAD.WIDE.U32 UR62, UR25, UR19, UR38 ;  /* 0x00000013193e72a5 */ /* 0x000fe2000f8e0026 */
[----:B------:R-:W-:Y:S01]  /*1c30*/  R2UR UR19, R9 ;  /* 0x00000000091372ca */ /* 0x000fe200000e0000 */
[----:B------:R-:W-:Y:S01]  /*1c40*/  UISETP.GT.U32.AND UP5, UPT, UR47, UR55, UPT ;  /* 0x000000372f00728c */ /* 0x000fe2000bfa4070 */
[----:B------:R-:W-:Y:S01]  /*1c50*/  PRMT R9, RZ, 0x7610, R9 ;  /* 0x00007610ff097816 */ /* 0x000fe20000000009 */
[----:B------:R-:W-:-:S02]  /*1c60*/  @!UP1 UIADD3 UR60, UPT, UPT, -UR60, URZ, URZ ;  /* 0x000000ff3c3c9290 */ /* 0x000fc4000fffe1ff */
[----:B------:R-:W-:Y:S01]  /*1c70*/  UISETP.GE.AND UP1, UPT, UR57, URZ, UPT ;  /* 0x000000ff3900728c */ /* 0x000fe2000bf26270 */
[----:B------:R-:W-:Y:S01]  /*1c80*/  UMOV UR30, UR62 ;  /* 0x0000003e001e7c82 */ /* 0x000fe20008000000 */
[----:B------:R-:W-:Y:S01]  /*1c90*/  UMOV UR25, UR63 ;  /* 0x0000003f00197c82 */ /* 0x000fe20008000000 */
[----:B-1----:R-:W-:Y:S01]  /*1ca0*/  ISETP.LE.U32.AND P0, PT, R2, UR30, PT ;  /* 0x0000001e02007c0c */ /* 0x002fe2000bf03070 */
[----:B------:R-:W-:Y:S01]  /*1cb0*/  IMAD.U32 R2, RZ, RZ, UR25 ;  /* 0x00000019ff027e24 */ /* 0x000fe2000f8e00ff */
[----:B------:R-:W-:Y:S02]  /*1cc0*/  UISETP.NE.AND UP6, UPT, UR33, URZ, UPT ;  /* 0x000000ff2100728c */ /* 0x000fe4000bfc5270 */
[----:B------:R-:W-:Y:S02]  /*1cd0*/  @!UP5 UIADD3 UR55, UPT, UPT, UR55, -UR47, URZ ;  /* 0x8000002f3737d290 */ /* 0x000fe4000fffe0ff */
[----:B------:R-:W-:Y:S01]  /*1ce0*/  UISETP.NE.AND UP5, UPT, UR32, URZ, UPT ;  /* 0x000000ff2000728c */ /* 0x000fe2000bfa5270 */
[----:B------:R-:W-:Y:S01]  /*1cf0*/  ISETP.GE.U32.AND.EX P1, PT, R2, R3, PT, P0 ;  /* 0x000000030200720c */ /* 0x000fe20003f26100 */
[----:B------:R-:W-:Y:S01]  /*1d00*/  @!UP1 UIADD3 UR55, UPT, UPT, -UR55, URZ, URZ ;  /* 0x000000ff37379290 */ /* 0x000fe2000fffe1ff */
[----:B------:R-:W-:Y:S01]  /*1d10*/  PLOP3.LUT P0, PT, PT, PT, PT, 0x80, 0x8 ;  /* 0x000000000008781c */ /* 0x000fe20003f0f070 */
[----:B------:R-:W-:-:S02]  /*1d20*/  USEL UR60, UR52, UR60, !UP6 ;  /* 0x0000003c343c7287 */ /* 0x000fc4000f000000 */
[----:B------:R-:W-:Y:S02]  /*1d30*/  USEL UR55, UR49, UR55, !UP5 ;  /* 0x0000003731377287 */ /* 0x000fe4000e800000 */
[----:B------:R-:W-:Y:S02]  /*1d40*/  UIADD3 UR60, UPT, UPT, UR59, -UR60, URZ ;  /* 0x8000003c3b3c7290 */ /* 0x000fe4000fffe0ff */
[----:B------:R-:W-:Y:S02]  /*1d50*/  UIADD3 UR55, UPT, UPT, UR57, -UR55, URZ ;  /* 0x8000003739377290 */ /* 0x000fe4000fffe0ff */
[----:B------:R-:W-:Y:S02]  /*1d60*/  UIADD3 UR40, UPT, UPT, -UR40, URZ, URZ ;  /* 0x000000ff28287290 */ /* 0x000fe4000fffe1ff */
[----:B------:R-:W-:Y:S02]  /*1d70*/  UIMAD UR62, UR60, UR55, URZ ;  /* 0x000000373c3e72a4 */ /* 0x000fe4000f8e02ff */
[----:B------:R-:W-:Y:S01]  /*1d80*/  USEL UR60, UR55, UR60, !UP4 ;  /* 0x0000003c373c7287 */ /* 0x000fe2000e000000 */
[----:B------:R-:W-:Y:S01]  /*1d90*/  @P0 LOP3.LUT R11, R11, 0x2, RZ, 0xfc, !PT ;  /* 0x000000020b0b0812 */ /* 0x000fe200078efcff */
[----:B------:R-:W-:Y:S01]  /*1da0*/  UIADD3 UR19, UPT, UPT, -UR19, URZ, URZ ;  /* 0x000000ff13137290 */ /* 0x000fe2000fffe1ff */
[----:B------:R-:W-:Y:S01]  /*1db0*/  UMOV UR18, 0xffffffff ;  /* 0xffffffff00127882 */ /* 0x000fe20000000000 */
[----:B------:R-:W-:Y:S01]  /*1dc0*/  UMOV UR41, URZ ;  /* 0x000000ff00297c82 */ /* 0x000fe20008000000 */
[----:B------:R-:W-:-:S02]  /*1dd0*/  UIADD3 UR31, UPT, UPT, UR35, UR31, URZ ;  /* 0x0000001f231f7290 */ /* 0x000fc4000fffe0ff */
[----:B------:R-:W-:Y:S02]  /*1de0*/  USHF.R.S32.HI UR57, URZ, 0x1f, UR62 ;  /* 0x0000001fff397899 */ /* 0x000fe4000801143e */
[----:B------:R-:W-:Y:S02]  /*1df0*/  USHF.R.S32.HI UR55, URZ, 0x1f, UR60 ;  /* 0x0000001fff377899 */ /* 0x000fe4000801143c */
[----:B--2---:R-:W-:Y:S02]  /*1e00*/  UIMAD UR40, UR56, UR40, UR42 ;  /* 0x00000028382872a4 */ /* 0x004fe4000f8e022a */
[----:B---3--:R-:W-:Y:S01]  /*1e10*/  UIMAD UR19, UR54, UR19, UR58 ;  /* 0x00000013361372a4 */ /* 0x008fe2000f8e023a */
[----:B------:R-:W-:Y:S11]  /*1e20*/  BRA.U UP0, `(.L_x_12) ;  /* 0x0000000100347547 */ /* 0x000ff6000b800000 */
[----:B------:R-:W-:Y:S02]  /*1e30*/  UISETP.NE.AND UP0, UPT, UR21, 0x4, UPT ;  /* 0x000000041500788c */ /* 0x000fe4000bf05270 */
[----:B------:R-:W-:-:S04]  /*1e40*/  UISETP.NE.AND UP1, UPT, UR19, URZ, UPT ;  /* 0x000000ff1300728c */ /* 0x000fc8000bf25270 */
[----:B------:R-:W-:Y:S01]  /*1e50*/  PLOP3.LUT P0, PT, PT, PT, UP0, 0x80, 0x8 ;  /* 0x000000000008781c */ /* 0x000fe20003f0f008 */
[----:B------:R-:W-:-:S04]  /*1e60*/  UISETP.LT.U32.OR UP1, UPT, UR40, 0x2, !UP1 ;  /* 0x000000022800788c */ /* 0x000fc8000cf21470 */
[----:B------:R-:W-:Y:S01]  /*1e70*/  @UP0 ULOP3.LUT UR40, UR40, 0xfffffffe, URZ, 0xc0, !UPT ;  /* 0xfffffffe28280892 */ /* 0x000fe2000f8ec0ff */
[----:B------:R-:W-:Y:S01]  /*1e80*/  @UP0 UMOV UR19, 0x3 ;  /* 0x0000000300130882 */ /* 0x000fe20000000000 */
[----:B------:R-:W-:Y:S02]  /*1e90*/  USEL UR56, URZ, 0x1, !UP1 ;  /* 0x00000001ff387887 */ /* 0x000fe4000c800000 */
[----:B------:R-:W-:Y:S02]  /*1ea0*/  @UP0 USHF.L.U32 UR19, UR19, UR40, URZ ;  /* 0x0000002813130299 */ /* 0x000fe400080006ff */
[----:B------:R-:W-:-:S04]  /*1eb0*/  USEL UR54, URZ, 0x2, !UP1 ;  /* 0x00000002ff367887 */ /* 0x000fc8000c800000 */
[----:B------:R-:W-:Y:S01]  /*1ec0*/  UIADD3 UR54, UPT, UPT, UR56, UR54, URZ ;  /* 0x0000003638367290 */ /* 0x000fe2000fffe0ff */
[----:B------:R-:W-:-:S05]  /*1ed0*/  @P0 IMAD.U32 R2, RZ, RZ, UR19 ;  /* 0x00000013ff020e24 */ /* 0x000fca000f8e00ff */
[----:B------:R-:W-:Y:S01]  /*1ee0*/  IMAD.U32 R10, RZ, RZ, UR54 ;  /* 0x00000036ff0a7e24 */ /* 0x000fe2000f8e00ff */
[----:B------:R-:W-:-:S07]  /*1ef0*/  @P0 PRMT R9, R2, 0x7610, R9 ;  /* 0x0000761002090816 */ /* 0x000fce0000000009 */
.L_x_12:
[----:B------:R-:W-:Y:S01]  /*1f00*/  UMOV UR63, UR57 ;  /* 0x00000039003f7c82 */ /* 0x000fe20008000000 */
[----:B------:R-:W-:Y:S01]  /*1f10*/  UMOV UR61, UR55 ;  /* 0x00000037003d7c82 */ /* 0x000fe20008000000 */
[----:B------:R-:W-:Y:S01]  /*1f20*/  IMAD.U32 R14, RZ, RZ, UR62 ;  /* 0x0000003eff0e7e24 */ /* 0x000fe2000f8e00ff */
[----:B------:R-:W-:Y:S01]  /*1f30*/  MOV R12, UR60 ;  /* 0x0000003c000c7c02 */ /* 0x000fe20008000f00 */
[----:B------:R-:W-:Y:S01]  /*1f40*/  IMAD.U32 R15, RZ, RZ, UR63 ;  /* 0x0000003fff0f7e24 */ /* 0x000fe2000f8e00ff */
[----:B------:R-:W-:Y:S01]  /*1f50*/  MOV R13, UR61 ;  /* 0x0000003d000d7c02 */ /* 0x000fe20008000f00 */
[----:B------:R-:W-:Y:S01]  /*1f60*/  UMOV UR40, URZ ;  /* 0x000000ff00287c82 */ /* 0x000fe20008000000 */
[----:B------:R-:W-:Y:S01]  /*1f70*/  UMOV UR19, 0xffffffff ;  /* 0xffffffff00137882 */ /* 0x000fe20000000000 */
[----:B------:R-:W-:Y:S05]  /*1f80*/  @P1 BRA P3, `(.L_x_13) ;  /* 0x0000001400f01947 */ /* 0x000fea0001800000 */
[----:B------:R-:W-:Y:S01]  /*1f90*/  IMAD.U32 R3, RZ, RZ, UR25 ;  /* 0x00000019ff037e24 */ /* 0x000fe2000f8e00ff */
[----:B------:R-:W-:Y:S01]  /*1fa0*/  ISETP.LE.U32.AND P0, PT, R14, UR30, PT ;  /* 0x0000001e0e007c0c */ /* 0x000fe2000bf03070 */
[----:B------:R-:W-:Y:S01]  /*1fb0*/  UMOV UR41, URZ ;  /* 0x000000ff00297c82 */ /* 0x000fe20008000000 */
[----:B------:R-:W-:Y:S01]  /*1fc0*/  UMOV UR40, URZ ;  /* 0x000000ff00287c82 */ /* 0x000fe20008000000 */
[----:B------:R-:W-:Y:S01]  /*1fd0*/  IMAD.MOV.U32 R21, RZ, RZ, RZ ;  /* 0x000000ffff157224 */ /* 0x000fe200078e00ff */
[----:B------:R-:W-:-:S13]  /*1fe0*/  ISETP.GE.U32.AND.EX P0, PT, R3, R15, PT, P0 ;  /* 0x0000000f0300720c */ /* 0x000fda0003f06100 */
[----:B------:R-:W-:Y:S05]  /*1ff0*/  @!P0 BRA `(.L_x_14) ;  /* 0x0000001000b48947 */ /* 0x000fea0003800000 */
[----:B------:R-:W-:Y:S02]  /*2000*/  VIADD R2, R8, 0x20 ;  /* 0x0000002008027836 */ /* 0x000fe40000000000 */
[----:B------:R-:W-:Y:S02]  /*2010*/  IMAD.MOV.U32 R15, RZ, RZ, R8 ;  /* 0x000000ffff0f7224 */ /* 0x000fe400078e0008 */
[----:B-----5:R-:W-:Y:S01]  /*2020*/  IMAD.MOV.U32 R16, RZ, RZ, R7 ;  /* 0x000000ffff107224 */ /* 0x020fe200078e0007 */
[----:B------:R-:W-:Y:S02]  /*2030*/  ISETP.GE.AND P0, PT, R2, UR45, PT ;  /* 0x0000002d02007c0c */ /* 0x000fe4000bf06270 */
[----:B------:R-:W-:-:S11]  /*2040*/  MOV R2, R6 ;  /* 0x0000000600027202 */ /* 0x000fd60000000f00 */
[----:B------:R-:W1:Y:S01]  /*2050*/  @!P0 LDC.64 R20, c[0x0][0xbf0] ;  /* 0x0002fc00ff148b82 */ /* 0x000e620000000a00 */
[----:B------:R-:W-:Y:S02]  /*2060*/  UIADD3 UR19, UP1, UPT, UR10, -0x1, URZ ;  /* 0xffffffff0a137890 */ /* 0x000fe4000ff3e0ff */
[----:B------:R-:W-:Y:S01]  /*2070*/  UIADD3 UR12, UP0, UPT, UR12, -0x1, URZ ;  /* 0xffffffff0c0c7890 */ /* 0x000fe2000ff1e0ff */
[----:B------:R-:W-:Y:S01]  /*2080*/  BSSY.RECONVERGENT B0, `(.L_x_15) ;  /* 0x0000051000007945 */ /* 0x000fe20003800200 */
[----:B------:R-:W-:Y:S01]  /*2090*/  UIADD3.X UR40, UPT, UPT, UR11, -0x1, URZ, UP1, !UPT ;  /* 0xffffffff0b287890 */ /* 0x000fe20008ffe4ff */
[----:B-1----:R-:W-:-:S05]  /*20a0*/  @!P0 IMAD.WIDE.U32 R20, R15, 0xc, R20 ;  /* 0x0000000c0f148825 */ /* 0x002fca00078e0014 */
[----:B------:R1:W5:Y:S04]  /*20b0*/  @!P0 LDG.E R6, desc[UR50][R20.64+0x180] ;  /* 0x0001803214068981 */ /* 0x000368000c1e1900 */
[----:B------:R1:W5:Y:S01]  /*20c0*/  @!P0 LDG.E R7, desc[UR50][R20.64+0x184] ;  /* 0x0001843214078981 */ /* 0x000362000c1e1900 */
[----:B------:R-:W-:Y:S01]  /*20d0*/  ISETP.GE.AND P0, PT, R15, UR45, PT ;  /* 0x0000002d0f007c0c */ /* 0x000fe2000bf06270 */
[----:B------:R-:W-:Y:S01]  /*20e0*/  UIADD3.X UR13, UPT, UPT, UR13, -0x1, URZ, UP0, !UPT ;  /* 0xffffffff0d0d7890 */ /* 0x000fe200087fe4ff */
[----:B------:R-:W-:Y:S01]  /*20f0*/  HFMA2 R17, -RZ, RZ, 0, 0 ;  /* 0x00000000ff117431 */ /* 0x000fe200000001ff */
[----:B------:R-:W-:-:S10]  /*2100*/  MOV R18, 0x7fffffff ;  /* 0x7fffffff00127802 */ /* 0x000fd40000000f00 */
[----:B------:R-:W-:Y:S05]  /*2110*/  @P0 BRA `(.L_x_16) ;  /* 0x00000004001c0947 */ /* 0x000fea0003800000 */
[----:B------:R-:W-:Y:S01]  /*2120*/  IADD3 R3, P1, PT, R2, UR12, RZ ;  /* 0x0000000c02037c10 */ /* 0x000fe2000ff3e0ff */
[----:B------:R-:W-:Y:S01]  /*2130*/  UIADD3 UR10, UPT, UPT, URZ, -UR65, URZ ;  /* 0x80000041ff0a7290 */ /* 0x000fe2000fffe0ff */
[----:B------:R-:W-:Y:S01]  /*2140*/  IADD3 R14, P0, PT, R16, UR19, RZ ;  /* 0x00000013100e7c10 */ /* 0x000fe2000ff1e0ff */
[----:B------:R-:W-:Y:S01]  /*2150*/  UMOV UR54, URZ ;  /* 0x000000ff00367c82 */ /* 0x000fe20008000000 */
[----:B------:R-:W-:Y:S01]  /*2160*/  LEA.HI.X.SX32 R2, R2, UR13, 0x1, P1 ;  /* 0x0000000d02027c11 */ /* 0x000fe200088f0eff */
[----:B------:R-:W-:Y:S01]  /*2170*/  UIMAD UR10, UR10, UR48, URZ ;  /* 0x000000300a0a72a4 */ /* 0x000fe2000f8e02ff */
[----:B------:R-:W-:Y:S01]  /*2180*/  IADD3 R22, P1, PT, R3, UR9, RZ ;  /* 0x0000000903167c10 */ /* 0x000fe2000ff3e0ff */
[----:B------:R-:W-:Y:S01]  /*2190*/  UMOV UR55, UR65 ;  /* 0x0000004100377c82 */ /* 0x000fe20008000000 */
[----:B------:R-:W-:Y:S01]  /*21a0*/  LEA.HI.X.SX32 R13, R16, UR40, 0x1, P0 ;  /* 0x00000028100d7c11 */ /* 0x000fe200080f0eff */
[----:B------:R-:W-:Y:S01]  /*21b0*/  UIMAD.WIDE.U32 UR10, UR65, UR10, UR54 ;  /* 0x0000000a410a72a5 */ /* 0x000fe2000f8e0036 */
[----:B------:R-:W-:Y:S01]  /*21c0*/  IADD3 R17, P0, PT, R14, UR7, RZ ;  /* 0x000000070e117c10 */ /* 0x000fe2000ff1e0ff */
[----:B------:R-:W-:-:S04]  /*21d0*/  IMAD.X R12, RZ, RZ, R2, P1 ;  /* 0x000000ffff0c7224 */ /* 0x000fc800008e0602 */
[----:B-1----:R-:W-:-:S04]  /*21e0*/  IMAD.WIDE.U32 R20, R12, UR14, RZ ;  /* 0x0000000e0c147c25 */ /* 0x002fc8000f8e00ff */
[----:B------:R-:W-:Y:S02]  /*21f0*/  IMAD.X R16, RZ, RZ, R13, P0 ;  /* 0x000000ffff107224 */ /* 0x000fe400000e060d */
[----:B------:R-:W-:-:S04]  /*2200*/  IMAD.WIDE.U32 R20, P1, R22, UR15, R20 ;  /* 0x0000000f16147c25 */ /* 0x000fc8000f820014 */
[----:B------:R-:W-:-:S04]  /*2210*/  IMAD.WIDE.U32 R18, R16, UR4, RZ ;  /* 0x0000000410127c25 */ /* 0x000fc8000f8e00ff */
[----:B------:R-:W-:-:S04]  /*2220*/  IMAD.WIDE.U32 R22, R22, UR14, RZ ;  /* 0x0000000e16167c25 */ /* 0x000fc8000f8e00ff */
[----:B------:R-:W-:-:S04]  /*2230*/  IMAD.WIDE.U32 R18, P0, R17, UR5, R18 ;  /* 0x0000000511127c25 */ /* 0x000fc8000f800012 */
[----:B------:R-:W-:-:S04]  /*2240*/  IMAD.WIDE.U32 R24, R17, UR4, RZ ;  /* 0x0000000411187c25 */ /* 0x000fc8000f8e00ff */
[----:B------:R-:W-:Y:S01]  /*2250*/  IMAD.X R27, RZ, RZ, RZ, P1 ;  /* 0x000000ffff1b7224 */ /* 0x000fe200008e06ff */
[----:B------:R-:W-:Y:S01]  /*2260*/  IADD3 RZ, P1, PT, R23, R20, RZ ;  /* 0x0000001417ff7210 */ /* 0x000fe20007f3e0ff */
[----:B------:R-:W-:Y:S02]  /*2270*/  IMAD.MOV.U32 R26, RZ, RZ, R21 ;  /* 0x000000ffff1a7224 */ /* 0x000fe400078e0015 */
[----:B------:R-:W-:Y:S01]  /*2280*/  IMAD.X R23, RZ, RZ, RZ, P0 ;  /* 0x000000ffff177224 */ /* 0x000fe200000e06ff */
[----:B------:R-:W-:Y:S01]  /*2290*/  IADD3 RZ, P0, PT, R25, R18, RZ ;  /* 0x0000001219ff7210 */ /* 0x000fe20007f1e0ff */
[----:B------:R-:W-:Y:S01]  /*22a0*/  IMAD.WIDE.U32.X R26, R12, UR15, R26, P1 ;  /* 0x0000000f0c1a7c25 */ /* 0x000fe200088e041a */
[----:B------:R-:W-:-:S03]  /*22b0*/  PLOP3.LUT P1, PT, PT, PT, UP3, 0x80, 0x8 ;  /* 0x000000000008781c */ /* 0x000fc60003f2f038 */
[----:B------:R-:W-:Y:S01]  /*22c0*/  IMAD.MOV.U32 R22, RZ, RZ, R19 ;  /* 0x000000ffff167224 */ /* 0x000fe200078e0013 */
[----:B------:R-:W-:Y:S02]  /*22d0*/  SEL R3, R3, R26, !P1 ;  /* 0x0000001a03037207 */ /* 0x000fe40004800000 */
[----:B------:R-:W-:Y:S01]  /*22e0*/  SEL R2, R2, R27, !P1 ;  /* 0x0000001b02027207 */ /* 0x000fe20004800000 */
[----:B------:R-:W-:Y:S01]  /*22f0*/  IMAD.WIDE.U32.X R16, R16, UR5, R22, P0 ;  /* 0x0000000510107c25 */ /* 0x000fe200080e0416 */
[----:B------:R-:W-:Y:S02]  /*2300*/  PLOP3.LUT P0, PT, PT, PT, UP2, 0x80, 0x8 ;  /* 0x000000000008781c */ /* 0x000fe40003f0f028 */
[----:B------:R-:W-:Y:S02]  /*2310*/  SHF.R.U64 R2, R3, UR8, R2 ;  /* 0x0000000803027c19 */ /* 0x000fe40008001202 */
[----:B------:R-:W-:Y:S02]  /*2320*/  SEL R14, R14, R16, !P0 ;  /* 0x000000100e0e7207 */ /* 0x000fe40004000000 */
[----:B------:R-:W-:-:S02]  /*2330*/  SEL R13, R13, R17, !P0 ;  /* 0x000000110d0d7207 */ /* 0x000fc40004000000 */
[----:B------:R-:W-:Y:S02]  /*2340*/  IADD3 R12, PT, PT, R5, -0x1, R2 ;  /* 0xffffffff050c7810 */ /* 0x000fe40007ffe002 */
[----:B------:R-:W-:Y:S02]  /*2350*/  SHF.R.U64 R3, R14, UR6, R13 ;  /* 0x000000060e037c19 */ /* 0x000fe4000800120d */
[----:B------:R-:W-:Y:S02]  /*2360*/  IABS R2, R5 ;  /* 0x0000000500027213 */ /* 0x000fe40000000000 */
[----:B------:R-:W-:Y:S02]  /*2370*/  IADD3 R3, PT, PT, R4, -0x1, R3 ;  /* 0xffffffff04037810 */ /* 0x000fe40007ffe003 */
[----:B------:R-:W-:Y:S01]  /*2380*/  IABS R17, R12 ;  /* 0x0000000c00117213 */ /* 0x000fe20000000000 */
[----:B------:R-:W-:Y:S01]  /*2390*/  IMAD.MOV R2, RZ, RZ, -R2 ;  /* 0x000000ffff027224 */ /* 0x000fe200078e0a02 */
[----:B------:R-:W-:-:S02]  /*23a0*/  IABS R13, R3 ;  /* 0x00000003000d7213 */ /* 0x000fc40000000000 */
[----:B------:R-:W-:Y:S01]  /*23b0*/  ISETP.GE.AND P4, PT, R12, RZ, PT ;  /* 0x000000ff0c00720c */ /* 0x000fe20003f86270 */
[----:B------:R-:W-:Y:S01]  /*23c0*/  IMAD.HI.U32 R16, R17, UR11, RZ ;  /* 0x0000000b11107c27 */ /* 0x000fe2000f8e00ff */
[----:B------:R-:W-:-:S03]  /*23d0*/  ISETP.GE.AND P3, PT, R3, RZ, PT ;  /* 0x000000ff0300720c */ /* 0x000fc60003f66270 */
[----:B------:R-:W-:-:S04]  /*23e0*/  IMAD.HI.U32 R14, R13, UR53, RZ ;  /* 0x000000350d0e7c27 */ /* 0x000fc8000f8e00ff */
[----:B------:R-:W-:Y:S02]  /*23f0*/  IMAD R2, R16, R2, R17 ;  /* 0x0000000210027224 */ /* 0x000fe400078e0211 */
[----:B------:R-:W-:Y:S02]  /*2400*/  IMAD R17, R14, UR46, R13 ;  /* 0x0000002e0e117c24 */ /* 0x000fe4000f8e020d */
[----:B------:R-:W-:Y:S01]  /*2410*/  IMAD.U32 R13, RZ, RZ, UR52 ;  /* 0x00000034ff0d7e24 */ /* 0x000fe2000f8e00ff */
[----:B------:R-:W-:Y:S02]  /*2420*/  ISETP.LT.U32.AND P1, PT, R2, UR48, PT ;  /* 0x0000003002007c0c */ /* 0x000fe4000bf21070 */
[----:B------:R-:W-:-:S11]  /*2430*/  ISETP.LT.U32.AND P0, PT, R17, UR47, PT ;  /* 0x0000002f11007c0c */ /* 0x000fd6000bf01070 */
[----:B------:R-:W-:Y:S02]  /*2440*/  @!P1 VIADD R2, R2, -UR48 ;  /* 0x8000003002029c36 */ /* 0x000fe40008000000 */
[----:B------:R-:W-:-:S03]  /*2450*/  @!P0 VIADD R17, R17, -UR47 ;  /* 0x8000002f11118c36 */ /* 0x000fc60008000000 */
[----:B------:R-:W-:Y:S02]  /*2460*/  ISETP.LT.U32.AND P1, PT, R2, UR48, PT ;  /* 0x0000003002007c0c */ /* 0x000fe4000bf21070 */
[----:B------:R-:W-:-:S11]  /*2470*/  ISETP.LT.U32.AND P0, PT, R17, UR47, PT ;  /* 0x0000002f11007c0c */ /* 0x000fd6000bf01070 */
[----:B------:R-:W-:Y:S01]  /*2480*/  @!P1 VIADD R2, R2, -UR48 ;  /* 0x8000003002029c36 */ /* 0x000fe20008000000 */
[----:B------:R-:W-:Y:S01]  /*2490*/  PLOP3.LUT P1, PT, PT, PT, UP6, 0x80, 0x8 ;  /* 0x000000000008781c */ /* 0x000fe20003f2f068 */
[----:B------:R-:W-:Y:S01]  /*24a0*/  @!P0 VIADD R17, R17, -UR47 ;  /* 0x8000002f11118c36 */ /* 0x000fe20008000000 */
[----:B------:R-:W-:Y:S01]  /*24b0*/  PLOP3.LUT P0, PT, PT, PT, UP5, 0x80, 0x8 ;  /* 0x000000000008781c */ /* 0x000fe20003f0f058 */
[----:B------:R-:W-:Y:S02]  /*24c0*/  IMAD.MOV.U32 R14, RZ, RZ, R2 ;  /* 0x000000ffff0e7224 */ /* 0x000fe400078e0002 */
[----:B------:R-:W-:Y:S02]  /*24d0*/  IMAD.U32 R2, RZ, RZ, UR49 ;  /* 0x00000031ff027e24 */ /* 0x000fe4000f8e00ff */
[----:B------:R-:W-:Y:S02]  /*24e0*/  @!P4 IMAD.MOV R14, RZ, RZ, -R14 ;  /* 0x000000ffff0ec224 */ /* 0x000fe400078e0a0e */
[----:B------:R-:W-:-:S03]  /*24f0*/  @!P3 IMAD.MOV R17, RZ, RZ, -R17 ;  /* 0x000000ffff11b224 */ /* 0x000fc600078e0a11 */
[----:B------:R-:W-:Y:S02]  /*2500*/  SEL R13, R13, R14, !P1 ;  /* 0x0000000e0d0d7207 */ /* 0x000fe40004800000 */
[----:B------:R-:W-:Y:S02]  /*2510*/  SEL R2, R2, R17, !P0 ;  /* 0x0000001102027207 */ /* 0x000fe40004000000 */
[----:B------:R-:W-:Y:S01]  /*2520*/  PLOP3.LUT P0, PT, PT, PT, UP4, 0x80, 0x8 ;  /* 0x000000000008781c */ /* 0x000fe20003f0f048 */
[----:B------:R-:W-:Y:S02]  /*2530*/  IMAD.IADD R13, R12, 0x1, -R13 ;  /* 0x000000010c0d7824 */ /* 0x000fe400078e0a0d */
[----:B------:R-:W-:-:S04]  /*2540*/  IMAD.IADD R2, R3, 0x1, -R2 ;  /* 0x0000000103027824 */ /* 0x000fc800078e0a02 */
[----:B------:R-:W-:Y:S01]  /*2550*/  IMAD R18, R13, R2, RZ ;  /* 0x000000020d127224 */ /* 0x000fe200078e02ff */
[----:B------:R-:W-:-:S04]  /*2560*/  SEL R12, R2, R13, !P0 ;  /* 0x0000000d020c7207 */ /* 0x000fc80004000000 */
[----:B------:R-:W-:Y:S02]  /*2570*/  SHF.R.S32.HI R13, RZ, 0x1f, R12 ;  /* 0x0000001fff0d7819 */ /* 0x000fe4000001140c */
[----:B------:R-:W-:Y:S02]  /*2580*/  SHF.R.S32.HI R17, RZ, 0x1f, R18 ;  /* 0x0000001fff117819 */ /* 0x000fe40000011412 */
.L_x_16:
[----:B------:R-:W-:Y:S05]  /*2590*/  BSYNC.RECONVERGENT B0 ;  /* 0x0000000000007941 */ /* 0x000fea0003800200 */
.L_x_15:
[----:B------:R-:W2:Y:S01]  /*25a0*/  SHFL.UP PT, R3, R18, 0x1, RZ ;  /* 0x0420000012037989 */ /* 0x000ea200000e00ff */
[C---:B------:R-:W-:Y:S02]  /*25b0*/  ISETP.NE.AND P6, PT, R8.reuse, RZ, PT ;  /* 0x000000ff0800720c */ /* 0x040fe40003fc5270 */
[C---:B------:R-:W-:Y:S01]  /*25c0*/  ISETP.GE.U32.AND P1, PT, R8.reuse, 0x2, PT ;  /* 0x000000020800780c */ /* 0x040fe20003f26070 */
[----:B------:R-:W3:Y:S01]  /*25d0*/  SHFL.UP PT, R2, R17, 0x1, RZ ;  /* 0x0420000011027989 */ /* 0x000ee200000e00ff */
[C---:B------:R-:W-:Y:S02]  /*25e0*/  ISETP.GE.U32.AND P3, PT, R8.reuse, 0x4, PT ;  /* 0x000000040800780c */ /* 0x040fe40003f66070 */
[C---:B------:R-:W-:Y:S02]  /*25f0*/  ISETP.GE.U32.AND P4, PT, R8.reuse, 0x8, PT ;  /* 0x000000080800780c */ /* 0x040fe40003f86070 */
[----:B------:R-:W-:Y:S02]  /*2600*/  ISETP.GE.U32.AND P5, PT, R8, 0x10, PT ;  /* 0x000000100800780c */ /* 0x000fe40003fa6070 */
[----:B--2---:R-:W-:-:S02]  /*2610*/  SEL R3, R3, RZ, P6 ;  /* 0x000000ff03037207 */ /* 0x004fc40003000000 */
[----:B---3--:R-:W-:Y:S02]  /*2620*/  SEL R2, R2, RZ, P6 ;  /* 0x000000ff02027207 */ /* 0x008fe40003000000 */
[----:B------:R-:W-:-:S05]  /*2630*/  IADD3 R3, P0, PT, R3, R18, RZ ;  /* 0x0000001203037210 */ /* 0x000fca0007f1e0ff */
[----:B------:R-:W-:Y:S01]  /*2640*/  IMAD.X R2, R2, 0x1, R17, P0 ;  /* 0x0000000102027824 */ /* 0x000fe200000e0611 */
[----:B------:R-:W2:Y:S04]  /*2650*/  SHFL.UP PT, R14, R3, 0x2, RZ ;  /* 0x04400000030e7989 */ /* 0x000ea800000e00ff */
[----:B------:R-:W3:Y:S01]  /*2660*/  SHFL.UP PT, R16, R2, 0x2, RZ ;  /* 0x0440000002107989 */ /* 0x000ee200000e00ff */
[----:B--2---:R-:W-:-:S04]  /*2670*/  SEL R14, R14, RZ, P1 ;  /* 0x000000ff0e0e7207 */ /* 0x004fc80000800000 */
[----:B------:R-:W-:Y:S02]  /*2680*/  IADD3 R14, P0, PT, R14, R3, RZ ;  /* 0x000000030e0e7210 */ /* 0x000fe40007f1e0ff */
[----:B---3--:R-:W-:-:S05]  /*2690*/  SEL R19, R16, RZ, P1 ;  /* 0x000000ff10137207 */ /* 0x008fca0000800000 */
[----:B------:R-:W-:Y:S02]  /*26a0*/  IMAD.X R16, R19, 0x1, R2, P0 ;  /* 0x0000000113107824 */ /* 0x000fe400000e0602 */
[----:B------:R-:W2:Y:S04]  /*26b0*/  SHFL.UP PT, R19, R14, 0x4, RZ ;  /* 0x048000000e137989 */ /* 0x000ea800000e00ff */
[----:B-1----:R-:W1:Y:S01]  /*26c0*/  SHFL.UP PT, R20, R16, 0x4, RZ ;  /* 0x0480000010147989 */ /* 0x002e6200000e00ff */
[----:B--2---:R-:W-:-:S04]  /*26d0*/  SEL R19, R19, RZ, P3 ;  /* 0x000000ff13137207 */ /* 0x004fc80001800000 */
[----:B------:R-:W-:Y:S02]  /*26e0*/  IADD3 R19, P0, PT, R19, R14, RZ ;  /* 0x0000000e13137210 */ /* 0x000fe40007f1e0ff */
[----:B-1----:R-:W-:-:S03]  /*26f0*/  SEL R3, R20, RZ, P3 ;  /* 0x000000ff14037207 */ /* 0x002fc60001800000 */
[----:B------:R-:W1:Y:S02]  /*2700*/  SHFL.UP PT, R20, R19, 0x8, RZ ;  /* 0x0500000013147989 */ /* 0x000e6400000e00ff */
[----:B------:R-:W-:-:S05]  /*2710*/  IMAD.X R2, R3, 0x1, R16, P0 ;  /* 0x0000000103027824 */ /* 0x000fca00000e0610 */
[----:B------:R-:W2:Y:S01]  /*2720*/  SHFL.UP PT, R3, R2, 0x8, RZ ;  /* 0x0500000002037989 */ /* 0x000ea200000e00ff */
[----:B-1----:R-:W-:-:S04]  /*2730*/  SEL R20, R20, RZ, P4 ;  /* 0x000000ff14147207 */ /* 0x002fc80002000000 */
[----:B------:R-:W-:Y:S02]  /*2740*/  IADD3 R14, P0, PT, R20, R19, RZ ;  /* 0x00000013140e7210 */ /* 0x000fe40007f1e0ff */
[----:B--2---:R-:W-:-:S03]  /*2750*/  SEL R3, R3, RZ, P4 ;  /* 0x000000ff03037207 */ /* 0x004fc60002000000 */
[----:B------:R-:W1:Y:S02]  /*2760*/  SHFL.UP PT, R21, R14, 0x10, RZ ;  /* 0x060000000e157989 */ /* 0x000e6400000e00ff */
[----:B------:R-:W-:-:S05]  /*2770*/  IMAD.X R16, R3, 0x1, R2, P0 ;  /* 0x0000000103107824 */ /* 0x000fca00000e0602 */
[----:B------:R-:W2:Y:S01]  /*2780*/  SHFL.UP PT, R3, R16, 0x10, RZ ;  /* 0x0600000010037989 */ /* 0x000ea200000e00ff */
[----:B-1----:R-:W-:-:S04]  /*2790*/  SEL R21, R21, RZ, P5 ;  /* 0x000000ff15157207 */ /* 0x002fc80002800000 */
[----:B------:R-:W-:Y:S02]  /*27a0*/  IADD3 R21, P0, PT, R21, R14, RZ ;  /* 0x0000000e15157210 */ /* 0x000fe40007f1e0ff */
[----:B--2---:R-:W-:-:S05]  /*27b0*/  SEL R3, R3, RZ, P5 ;  /* 0x000000ff03037207 */ /* 0x004fca0002800000 */
[----:B------:R-:W-:Y:S01]  /*27c0*/  IMAD.X R20, R3, 0x1, R16, P0 ;  /* 0x0000000103147824 */ /* 0x000fe200000e0610 */
[----:B------:R-:W-:Y:S01]  /*27d0*/  ISETP.LE.U32.AND P0, PT, R21, UR30, PT ;  /* 0x0000001e15007c0c */ /* 0x000fe2000bf03070 */
[----:B------:R-:W-:Y:S02]  /*27e0*/  IMAD.U32 R3, RZ, RZ, UR25 ;  /* 0x00000019ff037e24 */ /* 0x000fe4000f8e00ff */
[----:B------:R-:W-:Y:S02]  /*27f0*/  IMAD.MOV.U32 R16, RZ, RZ, R21 ;  /* 0x000000ffff107224 */ /* 0x000fe400078e0015 */
[----:B------:R-:W-:Y:S01]  /*2800*/  IMAD.MOV.U32 R19, RZ, RZ, R20 ;  /* 0x000000ffff137224 */ /* 0x000fe200078e0014 */
[----:B------:R-:W-:Y:S02]  /*2810*/  ISETP.GE.U32.AND.EX P0, PT, R3, R20, PT, P0 ;  /* 0x000000140300720c */ /* 0x000fe40003f06100 */
[----:B------:R-:W-:-:S11]  /*2820*/  CS2R R2, SRZ ;  /* 0x0000000000027805 */ /* 0x000fd6000001ff00 */
[----:B------:R-:W-:-:S04]  /*2830*/  VOTE.ANY R22, PT, !P0 ;  /* 0x0000000000167806 */ /* 0x000fc800040e0100 */
[----:B------:R-:W-:-:S13]  /*2840*/  ISETP.NE.AND P0, PT, R22, RZ, PT ;  /* 0x000000ff1600720c */ /* 0x000fda0003f05270 */
[----:B------:R-:W-:Y:S05]  /*2850*/  @P0 BRA `(.L_x_17) ;  /* 0x0000000800500947 */ /* 0x000fea0003800000 */
[----:B------:R-:W1:Y:S01]  /*2860*/  LDC R14, c[0x0][0xbe0] ;  /* 0x0002f800ff0e7b82 */ /* 0x000e620000000800 */
[----:B------:R-:W-:Y:S01]  /*2870*/  LOP3.LUT R11, R11, 0xfffffffe, RZ, 0xc0, !PT ;  /* 0xfffffffe0b0b7812 */ /* 0x000fe200078ec0ff */
[----:B------:R-:W2:Y:S01]  /*2880*/  LDCU UR45, c[0x0][0xbe8] ;  /* 0x00017d00ff2d77ac */ /* 0x000ea20008000800 */
[----:B------:R-:W3:Y:S01]  /*2890*/  LDCU.64 UR10, c[0x0][0xba8] ;  /* 0x00017500ff0a77ac */ /* 0x000ee20008000a00 */
[----:B------:R-:W4:Y:S01]  /*28a0*/  LDCU.64 UR8, c[0x0][0xbb0] ;  /* 0x00017600ff0877ac */ /* 0x000f220008000a00 */
[----:B------:R-:W1:Y:S02]  /*28b0*/  LDCU.128 UR4, c[0x0][0xbc0] ;  /* 0x00017800ff0477ac */ /* 0x000e640008000c00 */
[----:B-1----:R-:W-:-:S13]  /*28c0*/  ISETP.NE.AND P0, PT, R14, 0x1, PT ;  /* 0x000000010e00780c */ /* 0x002fda0003f05270 */
[----:B--234-:R-:W-:-:S07]  /*28d0*/  @P0 LOP3.LUT R11, R11, 0x1, RZ, 0xfc, !PT ;  /* 0x000000010b0b0812 */ /* 0x01cfce00078efcff */
.L_x_20:
[C---:B------:R-:W-:Y:S01]  /*28e0*/  VIADD R2, R15.reuse, 0x40 ;  /* 0x000000400f027836 */ /* 0x040fe20000000000 */
[----:B-----5:R-:W-:Y:S01]  /*28f0*/  MOV R19, R6 ;  /* 0x0000000600137202 */ /* 0x020fe20000000f00 */
[----:B------:R-:W-:Y:S02]  /*2900*/  VIADD R15, R15, 0x20 ;  /* 0x000000200f0f7836 */ /* 0x000fe40000000000 */
[----:B------:R-:W-:Y:S01]  /*2910*/  IMAD.MOV.U32 R16, RZ, RZ, R7 ;  /* 0x000000ffff107224 */ /* 0x000fe200078e0007 */
[----:B------:R-:W-:-:S13]  /*2920*/  ISETP.GE.AND P0, PT, R2, UR45, PT ;  /* 0x0000002d02007c0c */ /* 0x000fda000bf06270 */
[----:B------:R-:W1:Y:S01]  /*2930*/  @!P0 LDC.64 R22, c[0x0][0xbf0] ;  /* 0x0002fc00ff168b82 */ /* 0x000e620000000a00 */
[----:B------:R2:W3:Y:S01]  /*2940*/  SHFL.IDX PT, R2, R20, 0x1f, 0x1f ;  /* 0x03e01f0014027f89 */ /* 0x0004e200000e0000 */
[----:B------:R-:W-:Y:S01]  /*2950*/  BSSY.RECONVERGENT B0, `(.L_x_18) ;  /* 0x000005e000007945 */ /* 0x000fe20003800200 */
[----:B------:R-:W-:Y:S02]  /*2960*/  HFMA2 R17, -RZ, RZ, 0, 0 ;  /* 0x00000000ff117431 */ /* 0x000fe400000001ff */
[----:B------:R2:W4:Y:S01]  /*2970*/  SHFL.IDX PT, R3, R21, 0x1f, 0x1f ;  /* 0x03e01f0015037f89 */ /* 0x00052200000e0000 */
[----:B-1----:R-:W-:-:S05]  /*2980*/  @!P0 IMAD.WIDE.U32 R22, R15, 0xc, R22 ;  /* 0x0000000c0f168825 */ /* 0x002fca00078e0016 */
[----:B------:R2:W5:Y:S04]  /*2990*/  @!P0 LDG.E R6, desc[UR50][R22.64+0x180] ;  /* 0x0001803216068981 */ /* 0x000568000c1e1900 */
[----:B------:R2:W5:Y:S01]  /*29a0*/  @!P0 LDG.E R7, desc[UR50][R22.64+0x184] ;  /* 0x0001843216078981 */ /* 0x000562000c1e1900 */
[----:B------:R-:W-:Y:S02]  /*29b0*/  ISETP.GE.AND P0, PT, R15, UR45, PT ;  /* 0x0000002d0f007c0c */ /* 0x000fe4000bf06270 */
[----:B------:R-:W-:-:S11]  /*29c0*/  MOV R18, 0x7fffffff ;  /* 0x7fffffff00127802 */ /* 0x000fd60000000f00 */
[----:B---34-:R-:W-:Y:S05]  /*29d0*/  @P0 BRA `(.L_x_19) ;  /* 0x0000000400540947 */ /* 0x018fea0003800000 */
[----:B------:R-:W-:-:S04]  /*29e0*/  IADD3 R13, P0, PT, R19, UR12, RZ ;  /* 0x0000000c130d7c10 */ /* 0x000fc8000ff1e0ff */
[----:B------:R-:W-:Y:S02]  /*29f0*/  LEA.HI.X.SX32 R12, R19, UR13, 0x1, P0 ;  /* 0x0000000d130c7c11 */ /* 0x000fe400080f0eff */
[----:B------:R-:W-:-:S04]  /*2a00*/  IADD3 R19, P0, PT, R16, UR19, RZ ;  /* 0x0000001310137c10 */ /* 0x000fc8000ff1e0ff */
[----:B------:R-:W-:Y:S02]  /*2a10*/  LEA.HI.X.SX32 R18, R16, UR40, 0x1, P0 ;  /* 0x0000002810127c11 */ /* 0x000fe400080f0eff */
[----:B------:R-:W-:-:S05]  /*2a20*/  IADD3 R17, P0, PT, R13, UR9, RZ ;  /* 0x000000090d117c10 */ /* 0x000fca000ff1e0ff */
[----:B------:R-:W-:Y:S01]  /*2a30*/  IMAD.X R16, RZ, RZ, R12, P0 ;  /* 0x000000ffff107224 */ /* 0x000fe200000e060c */
[----:B--2---:R-:W-:Y:S01]  /*2a40*/  IADD3 R21, P0, PT, R19, UR7, RZ ;  /* 0x0000000713157c10 */ /* 0x004fe2000ff1e0ff */
[----:B------:R-:W-:-:S04]  /*2a50*/  IMAD.WIDE.U32 R30, R17, UR10, RZ ;  /* 0x0000000a111e7c25 */ /* 0x000fc8000f8e00ff */
[----:B------:R-:W-:-:S04]  /*2a60*/  IMAD.WIDE.U32 R28, R16, UR10, RZ ;  /* 0x0000000a101c7c25 */ /* 0x000fc8000f8e00ff */
[----:B------:R-:W-:Y:S02]  /*2a70*/  IMAD.X R20, RZ, RZ, R18, P0 ;  /* 0x000000ffff147224 */ /* 0x000fe400000e0612 */
[----:B------:R-:W-:-:S04]  /*2a80*/  IMAD.WIDE.U32 R28, P0, R17, UR11, R28 ;  /* 0x0000000b111c7c25 */ /* 0x000fc8000f80001c */
[----:B------:R-:W-:-:S04]  /*2a90*/  IMAD.WIDE.U32 R24, R20, UR4, RZ ;  /* 0x0000000414187c25 */ /* 0x000fc8000f8e00ff */
[----:B------:R-:W-:Y:S02]  /*2aa0*/  IMAD.X R27, RZ, RZ, RZ, P0 ;  /* 0x000000ffff1b7224 */ /* 0x000fe400000e06ff */
[----:B------:R-:W-:-:S04]  /*2ab0*/  IMAD.WIDE.U32 R24, P0, R21, UR5, R24 ;  /* 0x0000000515187c25 */ /* 0x000fc8000f800018 */
[----:B------:R-:W-:Y:S01]  /*2ac0*/  IMAD.X R23, RZ, RZ, RZ, P0 ;  /* 0x000000ffff177224 */ /* 0x000fe200000e06ff */
[----:B------:R-:W-:Y:S01]  /*2ad0*/  IADD3 RZ, P0, PT, R31, R28, RZ ;  /* 0x0000001c1fff7210 */ /* 0x000fe20007f1e0ff */
[----:B------:R-:W-:Y:S02]  /*2ae0*/  IMAD.MOV.U32 R26, RZ, RZ, R29 ;  /* 0x000000ffff1a7224 */ /* 0x000fe400078e001d */
[----:B------:R-:W-:Y:S02]  /*2af0*/  IMAD.MOV.U32 R22, RZ, RZ, R25 ;  /* 0x000000ffff167224 */ /* 0x000fe400078e0019 */
[----:B------:R-:W-:-:S04]  /*2b00*/  IMAD.WIDE.U32.X R16, R16, UR11, R26, P0 ;  /* 0x0000000b10107c25 */ /* 0x000fc800080e041a */
[----:B------:R-:W-:-:S05]  /*2b10*/  IMAD.WIDE.U32 R26, R21, UR4, RZ ;  /* 0x00000004151a7c25 */ /* 0x000fca000f8e00ff */
[----:B------:R-:W-:-:S05]  /*2b20*/  IADD3 RZ, P0, PT, R27, R24, RZ ;  /* 0x000000181bff7210 */ /* 0x000fca0007f1e0ff */
[----:B------:R-:W-:Y:S01]  /*2b30*/  IMAD.WIDE.U32.X R20, R20, UR5, R22, P0 ;  /* 0x0000000514147c25 */ /* 0x000fe200080e0416 */
[----:B------:R-:W-:-:S04]  /*2b40*/  ISETP.NE.U32.AND P0, PT, RZ, UR10, PT ;  /* 0x0000000aff007c0c */ /* 0x000fc8000bf05070 */
[----:B------:R-:W-:-:S04]  /*2b50*/  ISETP.NE.AND.EX P0, PT, RZ, UR11, PT, P0 ;  /* 0x0000000bff007c0c */ /* 0x000fc8000bf05300 */
[----:B------:R-:W-:Y:S02]  /*2b60*/  SEL R13, R13, R16, !P0 ;  /* 0x000000100d0d7207 */ /* 0x000fe40004000000 */
[----:B------:R-:W-:Y:S02]  /*2b70*/  SEL R12, R12, R17, !P0 ;  /* 0x000000110c0c7207 */ /* 0x000fe40004000000 */
[----:B------:R-:W-:Y:S02]  /*2b80*/  ISETP.NE.U32.AND P0, PT, RZ, UR4, PT ;  /* 0x00000004ff007c0c */ /* 0x000fe4000bf05070 */
[----:B------:R-:W-:Y:S02]  /*2b90*/  SHF.R.U64 R12, R13, UR8, R12 ;  /* 0x000000080d0c7c19 */ /* 0x000fe4000800120c */
[----:B------:R-:W-:-:S04]  /*2ba0*/  ISETP.NE.AND.EX P0, PT, RZ, UR5, PT, P0 ;  /* 0x00000005ff007c0c */ /* 0x000fc8000bf05300 */
[----:B------:R-:W-:Y:S02]  /*2bb0*/  SEL R16, R18, R21, !P0 ;  /* 0x0000001512107207 */ /* 0x000fe40004000000 */
[-C--:B------:R-:W-:Y:S02]  /*2bc0*/  IABS R18, R5.reuse ;  /* 0x0000000500127213 */ /* 0x080fe40000000000 */
[----:B------:R-:W-:Y:S02]  /*2bd0*/  SEL R19, R19, R20, !P0 ;  /* 0x0000001413137207 */ /* 0x000fe40004000000 */
[----:B------:R-:W1:Y:S01]  /*2be0*/  I2F.RP R21, R18 ;  /* 0x0000001200157306 */ /* 0x000e620000209400 */
[----:B------:R-:W-:Y:S02]  /*2bf0*/  IADD3 R20, PT, PT, R5, -0x1, R12 ;  /* 0xffffffff05147810 */ /* 0x000fe40007ffe00c */
[----:B------:R-:W-:Y:S02]  /*2c00*/  IABS R12, R5 ;  /* 0x00000005000c7213 */ /* 0x000fe40000000000 */
[----:B------:R-:W-:-:S02]  /*2c10*/  IABS R13, R20 ;  /* 0x00000014000d7213 */ /* 0x000fc40000000000 */
[----:B------:R-:W-:Y:S01]  /*2c20*/  SHF.R.U64 R19, R19, UR6, R16 ;  /* 0x0000000613137c19 */ /* 0x000fe20008001210 */
[----:B------:R-:W-:-:S03]  /*2c30*/  IMAD.MOV R12, RZ, RZ, -R12 ;  /* 0x000000ffff0c7224 */ /* 0x000fc600078e0a0c */
[----:B------:R-:W-:Y:S01]  /*2c40*/  IADD3 R19, PT, PT, R4, -0x1, R19 ;  /* 0xffffffff04137810 */ /* 0x000fe20007ffe013 */
[----:B-1----:R-:W1:Y:S02]  /*2c50*/  MUFU.RCP R22, R21 ;  /* 0x0000001500167308 */ /* 0x002e640000001000 */
[----:B-1----:R-:W-:-:S06]  /*2c60*/  VIADD R22, R22, 0xffffffe ;  /* 0x0ffffffe16167836 */ /* 0x002fcc0000000000 */
[----:B------:R-:W1:Y:S02]  /*2c70*/  F2I.FTZ.U32.TRUNC.NTZ R23, R22 ;  /* 0x0000001600177305 */ /* 0x000e64000021f000 */
[----:B-1----:R-:W-:Y:S02]  /*2c80*/  IMAD.MOV R17, RZ, RZ, -R23 ;  /* 0x000000ffff117224 */ /* 0x002fe400078e0a17 */
[----:B------:R-:W-:Y:S02]  /*2c90*/  IMAD.MOV.U32 R22, RZ, RZ, RZ ;  /* 0x000000ffff167224 */ /* 0x000fe400078e00ff */
[----:B------:R-:W-:-:S04]  /*2ca0*/  IMAD R17, R17, R18, RZ ;  /* 0x0000001211117224 */ /* 0x000fc800078e02ff */
[----:B------:R-:W-:-:S06]  /*2cb0*/  IMAD.HI.U32 R17, R23, R17, R22 ;  /* 0x0000001117117227 */ /* 0x000fcc00078e0016 */
[----:B------:R-:W-:-:S04]  /*2cc0*/  IMAD.HI.U32 R17, R17, R13, RZ ;  /* 0x0000000d11117227 */ /* 0x000fc800078e00ff */
[----:B------:R-:W-:Y:S01]  /*2cd0*/  IMAD R21, R17, R12, R13 ;  /* 0x0000000c11157224 */ /* 0x000fe200078e020d */
[----:B------:R-:W-:Y:S02]  /*2ce0*/  IABS R17, R4 ;  /* 0x0000000400117213 */ /* 0x000fe40000000000 */
[----:B------:R-:W-:Y:S02]  /*2cf0*/  IABS R13, R19 ;  /* 0x00000013000d7213 */ /* 0x000fe40000000000 */
[----:B------:R-:W1:Y:S01]  /*2d00*/  I2F.RP R24, R17 ;  /* 0x0000001100187306 */ /* 0x000e620000209400 */
[----:B------:R-:W-:-:S13]  /*2d10*/  ISETP.GT.U32.AND P0, PT, R18, R21, PT ;  /* 0x000000151200720c */ /* 0x000fda0003f04070 */
[----:B------:R-:W-:Y:S01]  /*2d20*/  @!P0 IMAD.IADD R21, R21, 0x1, -R18 ;  /* 0x0000000115158824 */ /* 0x000fe200078e0a12 */
[----:B-1----:R-:W1:Y:S02]  /*2d30*/  MUFU.RCP R22, R24 ;  /* 0x0000001800167308 */ /* 0x002e640000001000 */
[----:B-1----:R-:W-:-:S06]  /*2d40*/  VIADD R22, R22, 0xffffffe ;  /* 0x0ffffffe16167836 */ /* 0x002fcc0000000000 */
[----:B------:R-:W1:Y:S02]  /*2d50*/  F2I.FTZ.U32.TRUNC.NTZ R23, R22 ;  /* 0x0000001600177305 */ /* 0x000e64000021f000 */
[----:B-1----:R-:W-:Y:S02]  /*2d60*/  IMAD.MOV R12, RZ, RZ, -R23 ;  /* 0x000000ffff0c7224 */ /* 0x002fe400078e0a17 */
[----:B------:R-:W-:Y:S02]  /*2d70*/  IMAD.MOV.U32 R22, RZ, RZ, RZ ;  /* 0x000000ffff167224 */ /* 0x000fe400078e00ff */
[----:B------:R-:W-:Y:S01]  /*2d80*/  IMAD R16, R12, R17, RZ ;  /* 0x000000110c107224 */ /* 0x000fe200078e02ff */
[----:B------:R-:W-:-:S03]  /*2d90*/  IABS R12, R4 ;  /* 0x00000004000c7213 */ /* 0x000fc60000000000 */
[----:B------:R-:W-:-:S04]  /*2da0*/  IMAD.HI.U32 R16, R23, R16, R22 ;  /* 0x0000001017107227 */ /* 0x000fc800078e0016 */
[----:B------:R-:W-:Y:S02]  /*2db0*/  IMAD.MOV R12, RZ, RZ, -R12 ;  /* 0x000000ffff0c7224 */ /* 0x000fe400078e0a0c */
[----:B------:R-:W-:-:S04]  /*2dc0*/  IMAD.HI.U32 R16, R16, R13, RZ ;  /* 0x0000000d10107227 */ /* 0x000fc800078e00ff */
[----:B------:R-:W-:-:S05]  /*2dd0*/  IMAD R12, R16, R12, R13 ;  /* 0x0000000c100c7224 */ /* 0x000fca00078e020d */
[----:B------:R-:W-:-:S13]  /*2de0*/  ISETP.GT.U32.AND P0, PT, R17, R12, PT ;  /* 0x0000000c1100720c */ /* 0x000fda0003f04070 */
[----:B------:R-:W-:Y:S01]  /*2df0*/  @!P0 IMAD.IADD R12, R12, 0x1, -R17 ;  /* 0x000000010c0c8824 */ /* 0x000fe200078e0a11 */
[----:B------:R-:W-:-:S13]  /*2e00*/  ISETP.GT.U32.AND P0, PT, R18, R21, PT ;  /* 0x000000151200720c */ /* 0x000fda0003f04070 */
[----:B------:R-:W-:Y:S01]  /*2e10*/  @!P0 IMAD.IADD R21, R21, 0x1, -R18 ;  /* 0x0000000115158824 */ /* 0x000fe200078e0a12 */
[----:B------:R-:W-:-:S13]  /*2e20*/  ISETP.GT.U32.AND P0, PT, R17, R12, PT ;  /* 0x0000000c1100720c */ /* 0x000fda0003f04070 */
[----:B------:R-:W-:Y:S01]  /*2e30*/  @!P0 IMAD.IADD R12, R12, 0x1, -R17 ;  /* 0x000000010c0c8824 */ /* 0x000fe200078e0a11 */
[----:B------:R-:W-:-:S13]  /*2e40*/  ISETP.GE.AND P0, PT, R20, RZ, PT ;  /* 0x000000ff1400720c */ /* 0x000fda0003f06270 */
[----:B------:R-:W-:Y:S01]  /*2e50*/  @!P0 IMAD.MOV R21, RZ, RZ, -R21 ;  /* 0x000000ffff158224 */ /* 0x000fe200078e0a15 */
[----:B------:R-:W-:-:S13]  /*2e60*/  ISETP.GE.AND P0, PT, R19, RZ, PT ;  /* 0x000000ff1300720c */ /* 0x000fda0003f06270 */
[----:B------:R-:W-:Y:S01]  /*2e70*/  @!P0 IMAD.MOV R12, RZ, RZ, -R12 ;  /* 0x000000ffff0c8224 */ /* 0x000fe200078e0a0c */
[----:B------:R-:W-:-:S13]  /*2e80*/  ISETP.NE.AND P0, PT, RZ, UR33, PT ;  /* 0x00000021ff007c0c */ /* 0x000fda000bf05270 */
[----:B------:R-:W-:Y:S02]  /*2e90*/  @!P0 LOP3.LUT R21, RZ, UR33, RZ, 0x33, !PT ;  /* 0x00000021ff158c12 */ /* 0x000fe4000f8e33ff */
[----:B------:R-:W-:-:S03]  /*2ea0*/  ISETP.NE.AND P0, PT, RZ, UR32, PT ;  /* 0x00000020ff007c0c */ /* 0x000fc6000bf05270 */
[----:B------:R-:W-:-:S10]  /*2eb0*/  IMAD.IADD R18, R20, 0x1, -R21 ;  /* 0x0000000114127824 */ /* 0x000fd400078e0a15 */
[----:B------:R-:W-:Y:S02]  /*2ec0*/  @!P0 LOP3.LUT R12, RZ, UR32, RZ, 0x33, !PT ;  /* 0x00000020ff0c8c12 */ /* 0x000fe4000f8e33ff */
[----:B------:R-:W-:-:S03]  /*2ed0*/  ISETP.NE.AND P0, PT, R14, 0x1, PT ;  /* 0x000000010e00780c */ /* 0x000fc60003f05270 */
[----:B------:R-:W-:-:S05]  /*2ee0*/  IMAD.IADD R19, R19, 0x1, -R12 ;  /* 0x0000000113137824 */ /* 0x000fca00078e0a0c */
[CC--:B------:R-:W-:Y:S01]  /*2ef0*/  SEL R12, R19.reuse, R18.reuse, !P0 ;  /* 0x00000012130c7207 */ /* 0x0c0fe20004000000 */
[----:B------:R-:W-:-:S03]  /*2f00*/  IMAD R18, R19, R18, RZ ;  /* 0x0000001213127224 */ /* 0x000fc600078e02ff */
[----:B------:R-:W-:Y:S02]  /*2f10*/  SHF.R.S32.HI R13, RZ, 0x1f, R12 ;  /* 0x0000001fff0d7819 */ /* 0x000fe4000001140c */
[----:B------:R-:W-:Y:S02]  /*2f20*/  SHF.R.S32.HI R17, RZ, 0x1f, R18 ;  /* 0x0000001fff117819 */ /* 0x000fe40000011412 */
.L_x_19:
[----:B------:R-:W-:Y:S05]  /*2f30*/  BSYNC.RECONVERGENT B0 ;  /* 0x0000000000007941 */ /* 0x000fea0003800200 */
.L_x_18:
[----:B------:R-:W1:Y:S04]  /*2f40*/  SHFL.UP PT, R19, R18, 0x1, RZ ;  /* 0x0420000012137989 */ /* 0x000e6800000e00ff */
[----:B------:R-:W3:Y:S01]  /*2f50*/  SHFL.UP PT, R16, R17, 0x1, RZ ;  /* 0x0420000011107989 */ /* 0x000ee200000e00ff */
[----:B-1----:R-:W-:Y:S02]  /*2f60*/  SEL R19, R19, RZ, P6 ;  /* 0x000000ff13137207 */ /* 0x002fe40003000000 */
[----:B---3--:R-:W-:Y:S02]  /*2f70*/  SEL R16, R16, RZ, P6 ;  /* 0x000000ff10107207 */ /* 0x008fe40003000000 */
[----:B------:R-:W-:-:S05]  /*2f80*/  IADD3 R19, P0, PT, R19, R18, RZ ;  /* 0x0000001213137210 */ /* 0x000fca0007f1e0ff */
[----:B------:R-:W-:Y:S01]  /*2f90*/  IMAD.X R16, R16, 0x1, R17, P0 ;  /* 0x0000000110107824 */ /* 0x000fe200000e0611 */
[----:B--2---:R-:W1:Y:S04]  /*2fa0*/  SHFL.UP PT, R20, R19, 0x2, RZ ;  /* 0x0440000013147989 */ /* 0x004e6800000e00ff */
[----:B------:R-:W2:Y:S01]  /*2fb0*/  SHFL.UP PT, R21, R16, 0x2, RZ ;  /* 0x0440000010157989 */ /* 0x000ea200000e00ff */
[----:B-1----:R-:W-:Y:S02]  /*2fc0*/  SEL R20, R20, RZ, P1 ;  /* 0x000000ff14147207 */ /* 0x002fe40000800000 */
[----:B--2---:R-:W-:Y:S02]  /*2fd0*/  SEL R21, R21, RZ, P1 ;  /* 0x000000ff15157207 */ /* 0x004fe40000800000 */
[----:B------:R-:W-:-:S05]  /*2fe0*/  IADD3 R20, P0, PT, R20, R19, RZ ;  /* 0x0000001314147210 */ /* 0x000fca0007f1e0ff */
[----:B------:R-:W-:Y:S01]  /*2ff0*/  IMAD.X R21, R21, 0x1, R16, P0 ;  /* 0x0000000115157824 */ /* 0x000fe200000e0610 */
[----:B------:R-:W1:Y:S04]  /*3000*/  SHFL.UP PT, R23, R20, 0x4, RZ ;  /* 0x0480000014177989 */ /* 0x000e6800000e00ff */
        /* <DEDUP_REMOVED lines=9> */
[----:B------:R-:W-:Y:S01]  /*30a0*/  IADD3 R24, P0, PT, R16, R23, RZ ;  /* 0x0000001710187210 */ /* 0x000fe20007f1e0ff */
[----:B------:R-:W-:-:S04]  /*30b0*/  IMAD.U32 R23, RZ, RZ, UR25 ;  /* 0x00000019ff177e24 */ /* 0x000fc8000f8e00ff */
[----:B------:R-:W-:Y:S02]  /*30c0*/  IMAD.X R25, R19, 0x1, R22, P0 ;  /* 0x0000000113197824 */ /* 0x000fe400000e0616 */
[----:B------:R-:W1:Y:S04]  /*30d0*/  SHFL.UP PT, R19, R24, 0x10, RZ ;  /* 0x0600000018137989 */ /* 0x000e6800000e00ff */
[----:B------:R-:W2:Y:S01]  /*30e0*/  SHFL.UP PT, R20, R25, 0x10, RZ ;  /* 0x0600000019147989 */ /* 0x000ea200000e00ff */
[----:B-1----:R-:W-:Y:S02]  /*30f0*/  SEL R19, R19, RZ, P5 ;  /* 0x000000ff13137207 */ /* 0x002fe40002800000 */
[----:B--2---:R-:W-:Y:S02]  /*3100*/  SEL R20, R20, RZ, P5 ;  /* 0x000000ff14147207 */ /* 0x004fe40002800000 */
[----:B------:R-:W-:-:S05]  /*3110*/  IADD3 R16, P0, PT, R19, R24, RZ ;  /* 0x0000001813107210 */ /* 0x000fca0007f1e0ff */
[----:B------:R-:W-:Y:S01]  /*3120*/  IMAD.X R19, R20, 0x1, R25, P0 ;  /* 0x0000000114137824 */ /* 0x000fe200000e0619 */
[----:B------:R-:W-:-:S05]  /*3130*/  IADD3 R21, P0, PT, R16, R3, RZ ;  /* 0x0000000310157210 */ /* 0x000fca0007f1e0ff */
[----:B------:R-:W-:Y:S01]  /*3140*/  IMAD.X R20, R19, 0x1, R2, P0 ;  /* 0x0000000113147824 */ /* 0x000fe200000e0602 */
[----:B------:R-:W-:-:S04]  /*3150*/  ISETP.LE.U32.AND P0, PT, R21, UR30, PT ;  /* 0x0000001e15007c0c */ /* 0x000fc8000bf03070 */
[----:B------:R-:W-:-:S13]  /*3160*/  ISETP.GE.U32.AND.EX P0, PT, R23, R20, PT, P0 ;  /* 0x000000141700720c */ /* 0x000fda0003f06100 */
[----:B------:R-:W-:-:S04]  /*3170*/  VOTE.ANY R22, PT, !P0 ;  /* 0x0000000000167806 */ /* 0x000fc800040e0100 */
[----:B------:R-:W-:-:S13]  /*3180*/  ISETP.NE.AND P0, PT, R22, RZ, PT ;  /* 0x000000ff1600720c */ /* 0x000fda0003f05270 */
[----:B------:R-:W-:Y:S05]  /*3190*/  @!P0 BRA `(.L_x_20) ;  /* 0xfffffff400d08947 */ /* 0x000fea000383ffff */
.L_x_17:
[----:B------:R-:W1:Y:S08]  /*31a0*/  BREV R23, R22 ;  /* 0x0000001600177301 */ /* 0x000e700000000000 */
[----:B-1----:R-:W1:Y:S02]  /*31b0*/  FLO.U32.SH R23, R23 ;  /* 0x0000001700177300 */ /* 0x002e6400000e0400 */
[----:B-1----:R-:W1:Y:S02]  /*31c0*/  SHFL.IDX PT, R21, R15, R23, 0x1f ;  /* 0x00001f170f157589 */ /* 0x002e6400000e0000 */
[----:B-1----:R-:W-:-:S05]  /*31d0*/  IMAD.IADD R14, R8, 0x1, R21 ;  /* 0x00000001080e7824 */ /* 0x002fca00078e0215 */
[----:B------:R-:W-:-:S13]  /*31e0*/  ISETP.GE.AND P0, PT, R14, UR45, PT ;  /* 0x0000002d0e007c0c */ /* 0x000fda000bf06270 */
[----:B------:R-:W1:Y:S02]  /*31f0*/  @!P0 LDC.64 R24, c[0x0][0xbf0] ;  /* 0x0002fc00ff188b82 */ /* 0x000e640000000a00 */
[----:B-1----:R-:W-:-:S05]  /*3200*/  @!P0 IMAD.WIDE R24, R14, 0xc, R24 ;  /* 0x0000000c0e188825 */ /* 0x002fca00078e0218 */
[----:B-----5:R1:W5:Y:S04]  /*3210*/  @!P0 LDG.E R6, desc[UR50][R24.64] ;  /* 0x0000003218068981 */ /* 0x020368000c1e1900 */
[----:B------:R1:W5:Y:S01]  /*3220*/  @!P0 LDG.E R7, desc[UR50][R24.64+0x4] ;  /* 0x0000043218078981 */ /* 0x000362000c1e1900 */
[----:B------:R-:W-:-:S03]  /*3230*/  IADD3 R16, P1, P0, R3, R16, -R18 ;  /* 0x0000001003107210 */ /* 0x000fc6000783e812 */
[----:B------:R-:W-:Y:S01]  /*3240*/  SHFL.IDX PT, R15, R17, R23, 0x1f ;  /* 0x00001f17110f7589 */ /* 0x000fe200000e0000 */
[----:B------:R-:W-:-:S03]  /*3250*/  IADD3.X R2, PT, PT, R2, R19, ~R17, P1, P0 ;  /* 0x0000001302027210 */ /* 0x000fc60000fe0c11 */
[----:B------:R-:W2:Y:S04]  /*3260*/  SHFL.IDX PT, R16, R16, R23, 0x1f ;  /* 0x00001f1710107589 */ /* 0x000ea800000e0000 */
[----:B------:R-:W3:Y:S04]  /*3270*/  SHFL.IDX PT, R2, R2, R23, 0x1f ;  /* 0x00001f1702027589 */ /* 0x000ee800000e0000 */
[----:B------:R1:W4:Y:S04]  /*3280*/  SHFL.IDX PT, R14, R18, R23, 0x1f ;  /* 0x00001f17120e7589 */ /* 0x00032800000e0000 */
[----:B------:R1:W1:Y:S04]  /*3290*/  SHFL.IDX PT, R13, R13, R23, 0x1f ;  /* 0x00001f170d0d7589 */ /* 0x00026800000e0000 */
[----:B------:R1:W1:Y:S01]  /*32a0*/  SHFL.IDX PT, R12, R12, R23, 0x1f ;  /* 0x00001f170c0c7589 */ /* 0x00026200000e0000 */
[----:B--2---:R-:W-:-:S02]  /*32b0*/  R2UR UR41, R16 ;  /* 0x00000000102972ca */ /* 0x004fc400000e0000 */
[----:B---3--:R-:W-:-:S15]  /*32c0*/  R2UR UR40, R2 ;  /* 0x00000000022872ca */ /* 0x008fde00000e0000 */
.L_x_14:
[----:B------:R-:W-:Y:S01]  /*32d0*/  ISETP.GE.AND P0, PT, R21, UR45, PT ;  /* 0x0000002d15007c0c */ /* 0x000fe2000bf06270 */
[----:B------:R-:W-:Y:S01]  /*32e0*/  UMOV UR19, 0xffffffff ;  /* 0xffffffff00137882 */ /* 0x000fe20000000000 */
[----:B------:R-:W-:-:S11]  /*32f0*/  MOV R17, 0xffffffff ;  /* 0xffffffff00117802 */ /* 0x000fd60000000f00 */
[----:B------:R-:W-:Y:S05]  /*3300*/  @P0 BRA `(.L_x_13) ;  /* 0x0000000400100947 */ /* 0x000fea0003800000 */
[----:B------:R-:W2:Y:S01]  /*3310*/  LDCU UR8, c[0x0][0xb98] ;  /* 0x00017300ff0877ac */ /* 0x000ea20008000800 */
[----:B-1----:R-:W-:Y:S02]  /*3320*/  R2UR UR4, R12 ;  /* 0x000000000c0472ca */ /* 0x002fe400000e0000 */
[----:B------:R-:W-:Y:S01]  /*3330*/  R2UR UR5, R13 ;  /* 0x000000000d0572ca */ /* 0x000fe200000e0000 */
[----:B------:R-:W1:Y:S01]  /*3340*/  LDCU UR7, c[0x0][0xb88] ;  /* 0x00017100ff0777ac */ /* 0x000e620008000800 */
[----:B------:R-:W3:Y:S01]  /*3350*/  LDCU UR6, c[0x0][0xbdc] ;  /* 0x00017b80ff0677ac */ /* 0x000ee20008000800 */
[----:B------:R-:W-:-:S04]  /*3360*/  UIADD3 UR10, UP0, UPT, -UR41, UR30, URZ ;  /* 0x0000001e290a7290 */ /* 0x000fc8000ff1e1ff */
[----:B------:R-:W-:-:S04]  /*3370*/  UIADD3.X UR9, UPT, UPT, ~UR40, UR25, URZ, UP0, !UPT ;  /* 0x0000001928097290 */ /* 0x000fc800087fe5ff */
[----:B--2---:R-:W-:Y:S02]  /*3380*/  USHF.R.U32.HI UR4, URZ, UR8, UR9 ;  /* 0x00000008ff047299 */ /* 0x004fe40008011609 */
[----:B------:R-:W-:Y:S01]  /*3390*/  USHF.R.U64 UR8, UR10, UR8, UR9 ;  /* 0x000000080a087299 */ /* 0x000fe20008001209 */
[----:B-1----:R-:W-:Y:S01]  /*33a0*/  SHF.R.U64 R2, R12, UR7, R13 ;  /* 0x000000070c027c19 */ /* 0x002fe2000800120d */
[----:B------:R-:W-:Y:S02]  /*33b0*/  USHF.R.U32.HI UR11, URZ, UR7, UR4 ;  /* 0x00000007ff0b7299 */ /* 0x000fe40008011604 */
[----:B------:R-:W-:Y:S02]  /*33c0*/  USHF.R.U32.HI UR5, URZ, UR7, UR5 ;  /* 0x00000007ff057299 */ /* 0x000fe40008011605 */
[----:B---3--:R-:W-:Y:S02]  /*33d0*/  USHF.R.U32.HI UR9, URZ, UR6, UR11 ;  /* 0x00000006ff097299 */ /* 0x008fe4000801160b */
[----:B------:R-:W-:Y:S01]  /*33e0*/  USHF.R.U64 UR7, UR8, UR7, UR4 ;  /* 0x0000000708077299 */ /* 0x000fe20008001204 */
[----:B------:R-:W-:Y:S01]  /*33f0*/  R2UR UR4, R2 ;  /* 0x00000000020472ca */ /* 0x000fe200000e0000 */
[----:B------:R-:W-:-:S02]  /*3400*/  ULOP3.LUT UR10, UR9, UR5, URZ, 0xfc, !UPT ;  /* 0x00000005090a7292 */ /* 0x000fc4000f8efcff */
[----:B------:R-:W-:Y:S02]  /*3410*/  USHF.R.U64 UR6, UR7, UR6, UR11 ;  /* 0x0000000607067299 */ /* 0x000fe4000800120b */
[----:B------:R-:W-:-:S09]  /*3420*/  UISETP.NE.U32.AND UP0, UPT, UR10, URZ, UPT ;  /* 0x000000ff0a00728c */ /* 0x000fd2000bf05070 */
[----:B------:R-:W-:Y:S05]  /*3430*/  BRA.U UP0, `(.L_x_21) ;  /* 0x0000000100607547 */ /* 0x000fea000b800000 */
[----:B------:R-:W1:Y:S01]  /*3440*/  I2F.U32.RP R3, UR4 ;  /* 0x0000000400037d06 */ /* 0x000e620008209000 */
[----:B------:R-:W-:Y:S01]  /*3450*/  UMOV UR10, URZ ;  /* 0x000000ff000a7c82 */ /* 0x000fe20008000000 */
[----:B------:R-:W-:-:S06]  /*3460*/  UISETP.NE.U32.AND UP0, UPT, UR4, URZ, UPT ;  /* 0x000000ff0400728c */ /* 0x000fcc000bf05070 */
[----:B-1----:R-:W1:Y:S02]  /*3470*/  MUFU.RCP R2, R3 ;  /* 0x0000000300027308 */ /* 0x002e640000001000 */
[----:B-1----:R-:W-:-:S06]  /*3480*/  IADD3 R2, PT, PT, R2, 0xffffffe, RZ ;  /* 0x0ffffffe02027810 */ /* 0x002fcc0007ffe0ff */
[----:B------:R-:W1:Y:S02]  /*3490*/  F2I.FTZ.U32.TRUNC.NTZ R2, R2 ;  /* 0x0000000200027305 */ /* 0x000e64000021f000 */
[----:B-1----:R-:W-:-:S13]  /*34a0*/  R2UR UR11, R2 ;  /* 0x00000000020b72ca */ /* 0x002fda00000e0000 */
[----:B------:R-:W-:-:S04]  /*34b0*/  UIADD3 UR5, UPT, UPT, URZ, -UR11, URZ ;  /* 0x8000000bff057290 */ /* 0x000fc8000fffe0ff */
[----:B------:R-:W-:-:S04]  /*34c0*/  UIMAD UR5, UR5, UR4, URZ ;  /* 0x00000004050572a4 */ /* 0x000fc8000f8e02ff */
[----:B------:R-:W-:-:S07]  /*34d0*/  UIMAD.WIDE.U32 UR10, UR11, UR5, UR10 ;  /* 0x000000050b0a72a5 */ /* 0x000fce000f8e000a */
[----:B------:R-:W-:Y:S02]  /*34e0*/  UMOV UR5, UR11 ;  /* 0x0000000b00057c82 */ /* 0x000fe40008000000 */
[----:B------:R-:W-:-:S07]  /*34f0*/  UIMAD.WIDE.U32 UR12, UR5, UR6, URZ ;  /* 0x00000006050c72a5 */ /* 0x000fce000f8e00ff */
[----:B------:R-:W-:Y:S02]  /*3500*/  UMOV UR12, UR13 ;  /* 0x0000000d000c7c82 */ /* 0x000fe40008000000 */
[----:B------:R-:W-:-:S04]  /*3510*/  UIADD3 UR5, UPT, UPT, -UR12, URZ, URZ ;  /* 0x000000ff0c057290 */ /* 0x000fc8000fffe1ff */
[----:B------:R-:W-:-:S04]  /*3520*/  UIMAD UR5, UR4, UR5, UR6 ;  /* 0x00000005040572a4 */ /* 0x000fc8000f8e0206 */
[----:B------:R-:W-:-:S11]  /*3530*/  UISETP.GE.U32.AND UP2, UPT, UR5, UR4, UPT ;  /* 0x000000040500728c */ /* 0x000fd6000bf46070 */
[----:B------:R-:W-:Y:S02]  /*3540*/  @UP2 UIADD3 UR5, UPT, UPT, UR5, -UR4, URZ ;  /* 0x8000000405052290 */ /* 0x000fe4000fffe0ff */
[----:B------:R-:W-:Y:S02]  /*3550*/  @UP2 UIADD3 UR12, UPT, UPT, UR12, 0x1, URZ ;  /* 0x000000010c0c2890 */ /* 0x000fe4000fffe0ff */
[----:B------:R-:W-:-:S11]  /*3560*/  UISETP.GE.U32.AND UP1, UPT, UR5, UR4, UPT ;  /* 0x000000040500728c */ /* 0x000fd6000bf26070 */
[----:B------:R-:W-:Y:S02]  /*3570*/  @UP1 UIADD3 UR12, UPT, UPT, UR12, 0x1, URZ ;  /* 0x000000010c0c1890 */ /* 0x000fe4000fffe0ff */
[----:B------:R-:W-:-:S04]  /*3580*/  @!UP0 ULOP3.LUT UR12, URZ, UR4, URZ, 0x33, !UPT ;  /* 0x00000004ff0c8292 */ /* 0x000fc8000f8e33ff */
[----:B------:R-:W-:-:S04]  /*3590*/  UIADD3 UR11, UPT, UPT, -UR12, URZ, URZ ;  /* 0x000000ff0c0b7290 */ /* 0x000fc8000fffe1ff */
[----:B------:R-:W-:Y:S01]  /*35a0*/  UIMAD UR11, UR4, UR11, UR6 ;  /* 0x0000000b040b72a4 */ /* 0x000fe2000f8e0206 */
[----:B------:R-:W-:Y:S11]  /*35b0*/  BRA `(.L_x_22) ;  /* 0x0000000000107947 */ /* 0x000ff60003800000 */
.L_x_21:
[----:B------:R-:W-:Y:S02]  /*35c0*/  MOV R2, 0x35e0 ;  /* 0x000035e000027802 */ /* 0x000fe40000000f00 */
[----:B----45:R-:W-:Y:S05]  /*35d0*/  CALL.REL.NOINC `($__internal_3_$__cuda_sm20_div_u64) ;  /* 0x000000f000e47944 */ /* 0x030fea0003c00000 */
[----:B------:R-:W-:-:S04]  /*35e0*/  UIADD3 UR11, UPT, UPT, -UR12, URZ, URZ ;  /* 0x000000ff0c0b7290 */ /* 0x000fc8000fffe1ff */
[----:B------:R-:W-:-:S12]  /*35f0*/  UIMAD UR11, UR4, UR11, UR6 ;  /* 0x0000000b040b72a4 */ /* 0x000fd8000f8e0206 */
.L_x_22:
[----:B------:R-:W1:Y:S01]  /*3600*/  LDCU UR4, c[0x0][0xbdc] ;  /* 0x00017b80ff0477ac */ /* 0x000e620008000800 */
[----:B------:R-:W-:Y:S01]  /*3610*/  PLOP3.LUT P0, PT, PT, PT, PT, 0x8, 0x80 ;  /* 0x000000000080781c */ /* 0x000fe20003f0e170 */
[----:B------:R-:W-:Y:S01]  /*3620*/  IMAD.MOV.U32 R17, RZ, RZ, R21 ;  /* 0x000000ffff117224 */ /* 0x000fe200078e0015 */
[----:B------:R-:W-:Y:S01]  /*3630*/  LOP3.LUT R11, R11, 0xfffffffd, RZ, 0xc0, !PT ;  /* 0xfffffffd0b0b7812 */ /* 0x000fe200078ec0ff */
[----:B------:R-:W2:Y:S01]  /*3640*/  LDCU UR6, c[0x0][0xb80] ;  /* 0x00017000ff0677ac */ /* 0x000ea20008000800 */
[----:B------:R-:W3:Y:S01]  /*3650*/  LDCU UR5, c[0x0][0xbe0] ;  /* 0x00017c00ff0577ac */ /* 0x000ee20008000800 */
[----:B------:R-:W-:Y:S01]  /*3660*/  UMOV UR10, 0xffffffff ;  /* 0xffffffff000a7882 */ /* 0x000fe20000000000 */
[----:B------:R-:W4:Y:S07]  /*3670*/  LDCU UR9, c[0x0][0xb90] ;  /* 0x00017200ff0977ac */ /* 0x000f2e0008000800 */
[----:B------:R-:W-:Y:S01]  /*3680*/  @P0 LOP3.LUT R11, R11, 0x2, RZ, 0xfc, !PT ;  /* 0x000000020b0b0812 */ /* 0x000fe200078efcff */
[----:B-1----:R-:W-:-:S02]  /*3690*/  USHF.L.U32 UR10, UR10, UR4, URZ ;  /* 0x000000040a0a7299 */ /* 0x002fc400080006ff */
[----:B------:R-:W-:Y:S02]  /*36a0*/  USHF.L.U32 UR12, UR12, UR4, URZ ;  /* 0x000000040c0c7299 */ /* 0x000fe400080006ff */
[----:B------:R-:W-:Y:S02]  /*36b0*/  ULOP3.LUT UR10, URZ, UR10, URZ, 0x33, !UPT ;  /* 0x0000000aff0a7292 */ /* 0x000fe4000f8e33ff */
[----:B--2---:R-:W-:Y:S02]  /*36c0*/  UIADD3 UR4, UPT, UPT, UR6, -0x1, URZ ;  /* 0xffffffff06047890 */ /* 0x004fe4000fffe0ff */
[----:B------:R-:W-:Y:S02]  /*36d0*/  ULOP3.LUT UR10, UR7, UR10, URZ, 0xc0, !UPT ;  /* 0x0000000a070a7292 */ /* 0x000fe4000f8ec0ff */
[----:B------:R-:W-:Y:S02]  /*36e0*/  ULOP3.LUT UR4, UR4, UR8, URZ, 0xc0, !UPT ;  /* 0x0000000804047292 */ /* 0x000fe4000f8ec0ff */
[----:B------:R-:W-:-:S02]  /*36f0*/  UIADD3 UR10, UPT, UPT, UR10, UR12, URZ ;  /* 0x0000000c0a0a7290 */ /* 0x000fc4000fffe0ff */
[----:B---3--:R-:W-:Y:S02]  /*3700*/  UISETP.NE.AND UP0, UPT, UR5, 0x1, UPT ;  /* 0x000000010500788c */ /* 0x008fe4000bf05270 */
[----:B------:R-:W-:Y:S02]  /*3710*/  UIMAD UR4, UR11, UR6, UR4 ;  /* 0x000000060b0472a4 */ /* 0x000fe4000f8e0204 */
[----:B----4-:R-:W-:-:S04]  /*3720*/  UIMAD UR9, UR10, UR9, UR38 ;  /* 0x000000090a0972a4 */ /* 0x010fc8000f8e0226 */
[----:B------:R-:W-:Y:S02]  /*3730*/  USEL UR18, UR9, UR4, !UP0 ;  /* 0x0000000409127287 */ /* 0x000fe4000c000000 */
[----:B------:R-:W-:-:S12]  /*3740*/  USEL UR19, UR4, UR9, !UP0 ;  /* 0x0000000904137287 */ /* 0x000fd8000c000000 */
.L_x_13:
[----:B------:R-:W2:Y:S02]  /*3750*/  LDCU UR4, c[0x0][0x36c] ;  /* 0x00006d80ff0477ac */ /* 0x000ea40008000800 */
[----:B--2---:R-:W-:-:S09]  /*3760*/  UISETP.EQ.U32.AND UP0, UPT, UR4, 0x1, UPT ;  /* 0x000000010400788c */ /* 0x004fd2000bf02070 */
[----:B------:R-:W-:Y:S05]  /*3770*/  BRA.U !UP0, `(.L_x_23) ;  /* 0x00000001080c7547 */ /* 0x000fea000b800000 */
[----:B------:R-:W-:Y:S01]  /*3780*/  UCGABAR_WAIT ;  /* 0x0000000000007dc7 */ /* 0x000fe20008000000 */
[----:B------:R-:W-:Y:S01]  /*3790*/  CCTL.IVALL ;  /* 0x00000000ff00798f */ /* 0x000fe20002000000 */
[----:B------:R-:W-:Y:S05]  /*37a0*/  BRA `(.L_x_24) ;  /* 0x0000000000047947 */ /* 0x000fea0003800000 */
.L_x_23:
[----:B------:R-:W-:Y:S06]  /*37b0*/  BAR.SYNC.DEFER_BLOCKING 0x0 ;  /* 0x0000000000007b1d */ /* 0x000fec0000010000 */
.L_x_24:
[----:B------:R-:W-:-:S13]  /*37c0*/  LOP3.LUT P0, RZ, R11, 0x2, RZ, 0xc0, !PT ;  /* 0x000000020bff7812 */ /* 0x000fda000780c0ff */
[----:B------:R-:W-:Y:S05]  /*37d0*/  @P0 EXIT ;  /* 0x000000000000094d */ /* 0x000fea0003800000 */
[----:B------:R-:W2:Y:S01]  /*37e0*/  S2UR UR5, SR_CgaCtaId ;  /* 0x00000000000579c3 */ /* 0x000ea20000008800 */
[----:B------:R-:W-:-:S09]  /*37f0*/  UISETP.NE.AND UP0, UPT, UR37, 0x2, UPT ;  /* 0x000000022500788c */ /* 0x000fd2000bf05270 */
[----:B------:R-:W-:Y:S05]  /*3800*/  BRA.U UP0, `(.L_x_25) ;  /* 0x0000001500607547 */ /* 0x000fea000b800000 */
[----:B------:R-:W-:Y:S02]  /*3810*/  USHF.L.U32 UR25, UR42, 0x6, URZ ;  /* 0x000000062a197899 */ /* 0x000fe400080006ff */
[----:B------:R-:W-:Y:S02]  /*3820*/  USHF.L.U32 UR42, UR42, 0x7, URZ ;  /* 0x000000072a2a7899 */ /* 0x000fe400080006ff */
[----:B------:R-:W-:-:S04]  /*3830*/  ULOP3.LUT UR25, UR25, 0x40, URZ, 0xc0, !UPT ;  /* 0x0000004019197892 */ /* 0x000fc8000f8ec0ff */
[----:B-1--45:R-:W1:-:S00]  /*3840*/  USETMAXREG.DEALLOC.CTAPOOL 0x88 ;  /* 0x00000088000079c8 */ /* 0x032e4000080e0500 */
[----:B-1----:R-:W-:Y:S01]  /*3850*/  ISETP.NE.AND P1, PT, R8, RZ, P2 ;  /* 0x000000ff0800720c */ /* 0x002fe20001725270 */
[----:B------:R-:W-:Y:S01]  /*3860*/  IMAD.MOV.U32 R16, RZ, RZ, 0x1 ;  /* 0x00000001ff107424 */ /* 0x000fe200078e00ff */
[----:B------:R-:W-:Y:S01]  /*3870*/  PLOP3.LUT P4, PT, PT, PT, PT, 0x8, 0x80 ;  /* 0x000000000080781c */ /* 0x000fe20003f8e170 */
[----:B------:R-:W-:Y:S01]  /*3880*/  IMAD.MOV.U32 R14, RZ, RZ, RZ ;  /* 0x000000ffff0e7224 */ /* 0x000fe200078e00ff */
[----:B------:R-:W-:Y:S01]  /*3890*/  PRMT R15, RZ, 0x7610, R15 ;  /* 0x00007610ff0f7816 */ /* 0x000fe2000000000f */
[----:B------:R-:W-:Y:S01]  /*38a0*/  UMOV UR23, URZ ;  /* 0x000000ff00177c82 */ /* 0x000fe20008000000 */
[----:B------:R-:W-:-:S09]  /*38b0*/  UMOV UR22, URZ ;  /* 0x000000ff00167c82 */ /* 0x000fd20008000000 */
.L_x_49:
[----:B------:R-:W1:Y:S02]  /*38c0*/  LDC.64 R22, c[0x0][0x390] ;  /* 0x0000e400ff167b82 */ /* 0x000e640000000a00 */
[----:B-1--4-:R-:W-:-:S05]  /*38d0*/  IMAD.WIDE R22, R17, 0xc, R22 ;  /* 0x0000000c11167825 */ /* 0x012fca00078e0216 */
[----:B------:R-:W3:Y:S02]  /*38e0*/  LDG.E R0, desc[UR50][R22.64+0x8] ;  /* 0x0000083216007981 */ /* 0x000ee4000c1e1900 */
[----:B---3--:R-:W-:Y:S01]  /*38f0*/  R2UR UR4, R0 ;  /* 0x00000000000472ca */ /* 0x008fe200000e0000 */
[----:B------:R-:W-:-:S14]  /*3900*/  @P4 BRA `(.L_x_26) ;  /* 0x0000000400cc4947 */ /* 0x000fdc0003800000 */
[----:B------:R-:W1:Y:S01]  /*3910*/  S2R R12, SR_LANEID ;  /* 0x00000000000c7919 */ /* 0x000e620000000000 */
[----:B------:R-:W-:Y:S02]  /*3920*/  ELECT P0, URZ, PT ;  /* 0x0000000000ff782f */ /* 0x000fe40003800000 */
[----:B------:R-:W-:Y:S01]  /*3930*/  MOV R0, 0x400 ;  /* 0x0000040000007802 */ /* 0x000fe20000000f00 */
[----:B------:R-:W-:Y:S01]  /*3940*/  BSSY.RECONVERGENT B0, `(.L_x_27) ;  /* 0x0000055000007945 */ /* 0x000fe20003800200 */
[----:B------:R-:W3:Y:S01]  /*3950*/  S2R R3, SR_CgaCtaId ;  /* 0x0000000000037919 */ /* 0x000ee20000008800 */
[----:B------:R-:W-:Y:S01]  /*3960*/  LOP3.LUT R13, R15, 0xffff, RZ, 0xc0, !PT ;  /* 0x0000ffff0f0d7812 */ /* 0x000fe200078ec0ff */
[----:B-1----:R-:W-:Y:S01]  /*3970*/  IMAD.SHL.U32 R12, R12, 0x4, RZ ;  /* 0x000000040c0c7824 */ /* 0x002fe200078e00ff */
[----:B---3--:R-:W-:-:S04]  /*3980*/  LEA R3, R3, R0, 0x18 ;  /* 0x0000000003037211 */ /* 0x008fc800078ec0ff */
[----:B------:R-:W-:Y:S02]  /*3990*/  IADD3 R0, PT, PT, R12, 0x480, R3 ;  /* 0x000004800c007810 */ /* 0x000fe40007ffe003 */
[----:B------:R-:W-:Y:S05]  /*39a0*/  @!P0 BRA `(.L_x_28) ;  /* 0x0000000400388947 */ /* 0x000fea0003800000 */
[----:B------:R-:W1:Y:S01]  /*39b0*/  LDC.64 R10, c[0x0][0x830] ;  /* 0x00020c00ff0a7b82 */ /* 0x000e620000000a00 */
[----:B------:R-:W3:Y:S04]  /*39c0*/  LDG.E R18, desc[UR50][R22.64+0x4] ;  /* 0x0000043216127981 */ /* 0x000ee8000c1e1900 */
[----:B------:R4:W5:Y:S03]  /*39d0*/  LDG.E R9, desc[UR50][R22.64] ;  /* 0x0000003216097981 */ /* 0x000966000c1e1900 */
[----:B------:R-:W2:Y:S08]  /*39e0*/  LDC.64 R6, c[0x0][0x840] ;  /* 0x00021000ff067b82 */ /* 0x000eb00000000a00 */
[----:B------:R-:W4:Y:S01]  /*39f0*/  LDC.64 R4, c[0x0][0x828] ;  /* 0x00020a00ff047b82 */ /* 0x000f220000000a00 */
[----:B-1----:R-:W-:-:S07]  /*3a00*/  IMAD.WIDE R10, R17, 0x8, R10 ;  /* 0x00000008110a7825 */ /* 0x002fce00078e020a */
[----:B------:R-:W1:Y:S01]  /*3a10*/  LDC.64 R2, c[0x0][0x838] ;  /* 0x00020e00ff027b82 */ /* 0x000e620000000a00 */
[----:B------:R-:W3:Y:S01]  /*3a20*/  LDG.E.64 R10, desc[UR50][R10.64] ;  /* 0x000000320a0a7981 */ /* 0x000ee2000c1e1b00 */
[----:B--2---:R-:W-:-:S06]  /*3a30*/  IMAD.WIDE R6, R17, 0x8, R6 ;  /* 0x0000000811067825 */ /* 0x004fcc00078e0206 */
[----:B------:R-:W2:Y:S01]  /*3a40*/  LDG.E.64 R6, desc[UR50][R6.64] ;  /* 0x0000003206067981 */ /* 0x000ea2000c1e1b00 */
[----:B----4-:R-:W-:-:S06]  /*3a50*/  IMAD.WIDE R24, R17, 0x8, R4 ;  /* 0x0000000811187825 */ /* 0x010fcc00078e0204 */
[----:B------:R-:W4:Y:S01]  /*3a60*/  LDG.E.64 R24, desc[UR50][R24.64] ;  /* 0x0000003218187981 */ /* 0x000f22000c1e1b00 */
[----:B-1----:R-:W-:-:S06]  /*3a70*/  IMAD.WIDE R20, R17, 0x8, R2 ;  /* 0x0000000811147825 */ /* 0x002fcc00078e0202 */
[----:B------:R-:W4:Y:S01]  /*3a80*/  LDG.E.64 R20, desc[UR50][R20.64] ;  /* 0x0000003214147981 */ /* 0x000f22000c1e1b00 */
[----:B------:R-:W1:Y:S01]  /*3a90*/  S2UR UR5, SR_CgaCtaId ;  /* 0x00000000000579c3 */ /* 0x000e620000008800 */
[----:B------:R-:W-:Y:S02]  /*3aa0*/  UMOV UR6, 0x400 ;  /* 0x0000040000067882 */ /* 0x000fe40000000000 */
[----:B-1----:R-:W-:-:S09]  /*3ab0*/  ULEA UR5, UR5, UR6, 0x18 ;  /* 0x0000000605057291 */ /* 0x002fd2000f8ec0ff */
[----:B------:R-:W1:Y:S04]  /*3ac0*/  LDS R5, [UR5+0x49c] ;  /* 0x00049c05ff057984 */ /* 0x000e680008000800 */
[----:B------:R-:W1:Y:S01]  /*3ad0*/  LDS R4, [UR5+0x51c] ;  /* 0x00051c05ff047984 */ /* 0x000e620008000800 */
[----:B------:R-:W-:Y:S02]  /*3ae0*/  UIADD3 UR7, UPT, UPT, UR5, 0x480, URZ ;  /* 0x0000048005077890 */ /* 0x000fe4000fffe0ff */
[----:B------:R-:W-:Y:S01]  /*3af0*/  UIADD3 UR6, UPT, UPT, UR5, 0x500, URZ ;  /* 0x0000050005067890 */ /* 0x000fe2000fffe0ff */
[----:B------:R-:W-:Y:S04]  /*3b00*/  STS [UR5+0x4b0], RZ ;  /* 0x0004b0ffff007988 */ /* 0x000fe80008000805 */
[----:B------:R-:W-:Y:S01]  /*3b10*/  STS [UR5+0x530], RZ ;  /* 0x000530ffff007988 */ /* 0x000fe20008000805 */
[----:B---3--:R-:W-:-:S04]  /*3b20*/  SHF.L.U64.HI R26, R10, 0x1, R11 ;  /* 0x000000010a1a7819 */ /* 0x008fc8000001020b */
[----:B------:R-:W-:Y:S02]  /*3b30*/  LOP3.LUT R26, R26, 0x1fffffff, RZ, 0xc0, !PT ;  /* 0x1fffffff1a1a7812 */ /* 0x000fe400078ec0ff */
[----:B--2---:R-:W-:-:S04]  /*3b40*/  SHF.L.U64.HI R17, R6, 0x1, R7 ;  /* 0x0000000106117819 */ /* 0x004fc80000010207 */
[----:B------:R-:W-:Y:S02]  /*3b50*/  LOP3.LUT R17, R17, 0x1fffffff, RZ, 0xc0, !PT ;  /* 0x1fffffff11117812 */ /* 0x000fe400078ec0ff */
[----:B------:R-:W-:Y:S02]  /*3b60*/  SHF.R.U32.HI R2, RZ, 0x4, R26 ;  /* 0x00000004ff027819 */ /* 0x000fe4000001161a */
[----:B------:R-:W-:Y:S02]  /*3b70*/  SHF.R.U32.HI R3, RZ, 0x4, R17 ;  /* 0x00000004ff037819 */ /* 0x000fe40000011611 */
[----:B-1----:R-:W-:Y:S02]  /*3b80*/  LOP3.LUT R2, R5, 0xf, R2, 0xb8, !PT ;  /* 0x0000000f05027812 */ /* 0x002fe400078eb802 */
[----:B------:R-:W-:-:S03]  /*3b90*/  LOP3.LUT R11, R4, 0xf, R3, 0xb8, !PT ;  /* 0x0000000f040b7812 */ /* 0x000fc600078eb803 */
[----:B------:R-:W-:Y:S04]  /*3ba0*/  STS [UR5+0x49c], R2 ;  /* 0x00049c02ff007988 */ /* 0x000fe80008000805 */
[----:B------:R-:W-:Y:S04]  /*3bb0*/  STS [UR5+0x51c], R11 ;  /* 0x00051c0bff007988 */ /* 0x000fe80008000805 */
[----:B------:R-:W1:Y:S04]  /*3bc0*/  LDS R4, [UR5+0x49c] ;  /* 0x00049c05ff047984 */ /* 0x000e680008000800 */
[----:B------:R-:W2:Y:S01]  /*3bd0*/  LDS R3, [UR5+0x51c] ;  /* 0x00051c05ff037984 */ /* 0x000ea20008000800 */
[----:B-1----:R-:W-:-:S02]  /*3be0*/  LOP3.LUT R7, R4, 0xf0, RZ, 0xb8, !PT ;  /* 0x000000f004077812 */ /* 0x002fc400078eb8ff */
[----:B--2---:R-:W-:-:S03]  /*3bf0*/  LOP3.LUT R8, R3, 0xf0, RZ, 0xb8, !PT ;  /* 0x000000f003087812 */ /* 0x004fc600078eb8ff */
[----:B------:R-:W-:Y:S04]  /*3c00*/  STS [UR5+0x49c], R7 ;  /* 0x00049c07ff007988 */ /* 0x000fe80008000805 */
[----:B------:R-:W-:Y:S04]  /*3c10*/  STS [UR5+0x51c], R8 ;  /* 0x00051c08ff007988 */ /* 0x000fe80008000805 */
[----:B------:R-:W1:Y:S04]  /*3c20*/  LDS R5, [UR5+0x49c] ;  /* 0x00049c05ff057984 */ /* 0x000e680008000800 */
[----:B------:R-:W2:Y:S01]  /*3c30*/  LDS R3, [UR5+0x51c] ;  /* 0x00051c05ff037984 */ /* 0x000ea20008000800 */
[----:B------:R-:W-:-:S02]  /*3c40*/  IMAD.U32 R4, RZ, RZ, UR7 ;  /* 0x00000007ff047e24 */ /* 0x000fc4000f8e00ff */
[----:B------:R-:W-:-:S03]  /*3c50*/  IMAD.U32 R2, RZ, RZ, UR6 ;  /* 0x00000006ff027e24 */ /* 0x000fc6000f8e00ff */
[----:B------:R-:W-:Y:S02]  /*3c60*/  SHF.R.U64 R4, R4, 0x4, RZ ;  /* 0x0000000404047819 */ /* 0x000fe400000012ff */
[----:B------:R-:W-:Y:S02]  /*3c70*/  SHF.R.U64 R2, R2, 0x4, RZ ;  /* 0x0000000402027819 */ /* 0x000fe400000012ff */
[----:B-1----:R-:W-:Y:S02]  /*3c80*/  LOP3.LUT R5, R5, 0xf00, RZ, 0xb8, !PT ;  /* 0x00000f0005057812 */ /* 0x002fe400078eb8ff */
[----:B--2---:R-:W-:-:S03]  /*3c90*/  LOP3.LUT R3, R3, 0xf00, RZ, 0xb8, !PT ;  /* 0x00000f0003037812 */ /* 0x004fc600078eb8ff */
[----:B------:R1:W-:Y:S04]  /*3ca0*/  STS.64 [UR5+0x498], R4 ;  /* 0x00049804ff007988 */ /* 0x0003e80008000a05 */
[----:B------:R-:W-:Y:S04]  /*3cb0*/  STS.64 [UR5+0x518], R2 ;  /* 0x00051802ff007988 */ /* 0x000fe80008000a05 */
[----:B------:R-:W2:Y:S04]  /*3cc0*/  LDS R22, [UR5+0x49c] ;  /* 0x00049c05ff167984 */ /* 0x000ea80008000800 */
[----:B------:R-:W3:Y:S01]  /*3cd0*/  LDS R19, [UR5+0x51c] ;  /* 0x00051c05ff137984 */ /* 0x000ee20008000800 */
[----:B------:R-:W-:Y:S01]  /*3ce0*/  IMAD.SHL.U32 R10, R10, 0x2, RZ ;  /* 0x000000020a0a7824 */ /* 0x000fe200078e00ff */
[----:B------:R-:W-:Y:S01]  /*3cf0*/  UIADD3 UR6, UPT, UPT, UR4, -0x1, URZ ;  /* 0xffffffff04067890 */ /* 0x000fe2000fffe0ff */
[----:B------:R-:W-:-:S03]  /*3d00*/  IMAD.SHL.U32 R23, R6, 0x2, RZ ;  /* 0x0000000206177824 */ /* 0x000fc600078e00ff */
[----:B------:R-:W-:Y:S02]  /*3d10*/  LOP3.LUT R7, R10, 0xfffffffe, RZ, 0xc0, !PT ;  /* 0xfffffffe0a077812 */ /* 0x000fe400078ec0ff */
[----:B------:R-:W-:Y:S01]  /*3d20*/  IMAD.U32 R8, RZ, RZ, UR6 ;  /* 0x00000006ff087e24 */ /* 0x000fe2000f8e00ff */
[----:B------:R-:W-:Y:S01]  /*3d30*/  STS [UR5+0x490], R4 ;  /* 0x00049004ff007988 */ /* 0x000fe20008000805 */
[----:B-1----:R-:W-:Y:S01]  /*3d40*/  VIADD R5, R18, 0xffffffff ;  /* 0xffffffff12057836 */ /* 0x002fe20000000000 */
[----:B------:R-:W-:Y:S02]  /*3d50*/  LOP3.LUT R18, R23, 0xfffffffe, RZ, 0xc0, !PT ;  /* 0xfffffffe17127812 */ /* 0x000fe400078ec0ff */
[----:B------:R1:W-:Y:S01]  /*3d60*/  STS [UR5+0x494], R4 ;  /* 0x00049404ff007988 */ /* 0x0003e20008000805 */
[----:B------:R-:W-:Y:S02]  /*3d70*/  SHF.R.U64 R26, R7, 0x4, R26 ;  /* 0x00000004071a7819 */ /* 0x000fe4000000121a */
[----:B------:R-:W-:-:S02]  /*3d80*/  CS2R R10, SRZ ;  /* 0x00000000000a7805 */ /* 0x000fc4000001ff00 */
[----:B------:R-:W-:Y:S01]  /*3d90*/  CS2R R6, SRZ ;  /* 0x0000000000067805 */ /* 0x000fe2000001ff00 */
[----:B-----5:R-:W-:Y:S01]  /*3da0*/  VIADD R9, R9, 0xffffffff ;  /* 0xffffffff09097836 */ /* 0x020fe20000000000 */
[----:B------:R-:W-:Y:S01]  /*3db0*/  SHF.R.U64 R18, R18, 0x4, R17 ;  /* 0x0000000412127819 */ /* 0x000fe20000001211 */
[----:B------:R4:W-:Y:S04]  /*3dc0*/  STS [UR5+0x510], R2 ;  /* 0x00051002ff007988 */ /* 0x0009e80008000805 */
[----:B------:R4:W-:Y:S04]  /*3dd0*/  STS [UR5+0x514], R2 ;  /* 0x00051402ff007988 */ /* 0x0009e80008000805 */
[----:B------:R4:W-:Y:S01]  /*3de0*/  STS.128 [UR5+0x4a0], R8 ;  /* 0x0004a008ff007988 */ /* 0x0009e20008000c05 */
[----:B--2---:R-:W-:Y:S01]  /*3df0*/  LOP3.LUT R22, R22, 0xf000, RZ, 0xb8, !PT ;  /* 0x0000f00016167812 */ /* 0x004fe200078eb8ff */
[----:B-1----:R-:W-:Y:S01]  /*3e00*/  IMAD.MOV.U32 R4, RZ, RZ, R8 ;  /* 0x000000ffff047224 */ /* 0x002fe200078e0008 */
[----:B---3--:R-:W-:Y:S01]  /*3e10*/  LOP3.LUT R19, R19, 0xf000, RZ, 0xb8, !PT ;  /* 0x0000f00013137812 */ /* 0x008fe200078eb8ff */
[----:B------:R1:W-:Y:S04]  /*3e20*/  STS [UR5+0x48c], R26 ;  /* 0x00048c1aff007988 */ /* 0x0003e80008000805 */
[----:B------:R1:W-:Y:S04]  /*3e30*/  STS.128 [UR5+0x520], R4 ;  /* 0x00052004ff007988 */ /* 0x0003e80008000c05 */
[----:B----4-:R1:W-:Y:S04]  /*3e40*/  STS.64 [UR5+0x480], R24 ;  /* 0x00048018ff007988 */ /* 0x0103e80008000a05 */
[----:B------:R1:W-:Y:S04]  /*3e50*/  STS.64 [UR5+0x500], R20 ;  /* 0x00050014ff007988 */ /* 0x0003e80008000a05 */
[----:B------:R1:W-:Y:S04]  /*3e60*/  STS [UR5+0x50c], R18 ;  /* 0x00050c12ff007988 */ /* 0x0003e80008000805 */
[----:B------:R1:W-:Y:S04]  /*3e70*/  STS [UR5+0x49c], R22 ;  /* 0x00049c16ff007988 */ /* 0x0003e80008000805 */
[----:B------:R1:W-:Y:S02]  /*3e80*/  STS [UR5+0x51c], R19 ;  /* 0x00051c13ff007988 */ /* 0x0003e40008000805 */
.L_x_28:
[----:B--2---:R-:W-:Y:S05]  /*3e90*/  BSYNC.RECONVERGENT B0 ;  /* 0x0000000000007941 */ /* 0x004fea0003800200 */
.L_x_27:
[----:B------:R-:W-:Y:S01]  /*3ea0*/  NOP ;  /* 0x0000000000007918 */ /* 0x000fe20000000000 */
[----:B------:R2:W3:Y:S01]  /*3eb0*/  LDS R2, [R0] ;  /* 0x0000000000027984 */ /* 0x0004e20000000800 */
[----:B------:R-:W-:Y:S01]  /*3ec0*/  IMAD R13, R13, 0x4ec5, RZ ;  /* 0x00004ec50d0d7824 */ /* 0x000fe200078e02ff */
[----:B------:R-:W-:Y:S01]  /*3ed0*/  ELECT P0, URZ, PT ;  /* 0x0000000000ff782f */ /* 0x000fe20003800000 */
[----:B------:R-:W-:Y:S01]  /*3ee0*/  BSSY.RECONVERGENT B0, `(.L_x_29) ;  /* 0x000000b000007945 */ /* 0x000fe20003800200 */
[----:B------:R2:W4:Y:S02]  /*3ef0*/  LDS R3, [R0+0x80] ;  /* 0x0000800000037984 */ /* 0x0005240000000800 */
[----:B-1----:R-:W-:-:S04]  /*3f00*/  SHF.R.U32.HI R4, RZ, 0x12, R13 ;  /* 0x00000012ff047819 */ /* 0x002fc8000001160d */
[----:B------:R-:W-:-:S05]  /*3f10*/  PRMT R4, R4, 0x9910, RZ ;  /* 0x0000991004047816 */ /* 0x000fca00000000ff */
[----:B------:R-:W-:-:S04]  /*3f20*/  IMAD R4, R4, 0xd, RZ ;  /* 0x0000000d04047824 */ /* 0x000fc800078e02ff */
[----:B------:R-:W-:-:S05]  /*3f30*/  IMAD.MOV R4, RZ, RZ, -R4 ;  /* 0x000000ffff047224 */ /* 0x000fca00078e0a04 */
[----:B------:R-:W-:-:S05]  /*3f40*/  PRMT R4, R4, 0x7710, RZ ;  /* 0x0000771004047816 */ /* 0x000fca00000000ff */
[----:B------:R-:W-:Y:S01]  /*3f50*/  IMAD.IADD R4, R4, 0x1, R15 ;  /* 0x0000000104047824 */ /* 0x000fe200078e020f */
[----:B--2---:R-:W-:Y:S05]  /*3f60*/  @!P0 BRA `(.L_x_30) ;  /* 0x0000000000088947 */ /* 0x004fea0003800000 */
[----:B------:R0:W-:Y:S01]  /*3f70*/  UTMACMDFLUSH ;  /* 0x00000000000079b7 */ /* 0x0001e20000000000 */
[----:B------:R-:W-:-:S04]  /*3f80*/  DEPBAR.LE SB0, 0x0 ;  /* 0x000080000000791a */ /* 0x000fc80000000000 */
.L_x_30:
[----:B------:R-:W-:Y:S05]  /*3f90*/  BSYNC.RECONVERGENT B0 ;  /* 0x0000000000007941 */ /* 0x000fea0003800200 */
.L_x_29:
[----:B------:R-:W-:-:S13]  /*3fa0*/  R2UR UR5, R4 ;  /* 0x00000000040572ca */ /* 0x000fda00000e0000 */
[----:B------:R-:W-:-:S04]  /*3fb0*/  ULOP3.LUT UR5, UR5, 0xffff, URZ, 0xc0, !UPT ;  /* 0x0000ffff05057892 */ /* 0x000fc8000f8ec0ff */
[----:B------:R-:W-:Y:S02]  /*3fc0*/  UIMAD.WIDE.U32 UR6, UR5, 0x80, UR28 ;  /* 0x00000080050678a5 */ /* 0x000fe4000f8e001c */
[----:B------:R-:W-:-:S04]  /*3fd0*/  UIMAD.WIDE.U32 UR8, UR5, 0x80, UR26 ;  /* 0x00000080050878a5 */ /* 0x000fc8000f8e001a */
[C---:B------:R-:W-:Y:S02]  /*3fe0*/  IADD3 R4, P3, PT, R12.reuse, UR6, RZ ;  /* 0x000000060c047c10 */ /* 0x040fe4000ff7e0ff */
[----:B------:R-:W-:-:S03]  /*3ff0*/  IADD3 R12, P0, PT, R12, UR8, RZ ;  /* 0x000000080c0c7c10 */ /* 0x000fc6000ff1e0ff */
[----:B------:R-:W-:Y:S02]  /*4000*/  IMAD.X R5, RZ, RZ, UR7, P3 ;  /* 0x00000007ff057e24 */ /* 0x000fe400098e06ff */
[----:B------:R-:W-:-:S03]  /*4010*/  IMAD.X R13, RZ, RZ, UR9, P0 ;  /* 0x00000009ff0d7e24 */ /* 0x000fc600080e06ff */
[----:B---3--:R1:W5:Y:S04]  /*4020*/  ATOMG.E.EXCH.STRONG.GPU PT, RZ, [R4], R2 ;  /* 0x0000000204ff73a8 */ /* 0x00836800041ee100 */
[----:B----4-:R1:W5:Y:S02]  /*4030*/  ATOMG.E.EXCH.STRONG.GPU PT, RZ, [R12], R3 ;  /* 0x000000030cff73a8 */ /* 0x01036400041ee100 */
.L_x_26:
[----:B------:R-:W-:Y:S01]  /*4040*/  LOP3.LUT R0, R15, 0xffff, RZ, 0xc0, !PT ;  /* 0x0000ffff0f007812 */ /* 0x000fe200078ec0ff */
[----:B------:R-:W3:Y:S01]  /*4050*/  S2UR UR21, SR_CgaCtaId ;  /* 0x00000000001579c3 */ /* 0x000ee20000008800 */
[----:B------:R-:W-:-:S03]  /*4060*/  UMOV UR20, 0x400 ;  /* 0x0000040000147882 */ /* 0x000fc60000000000 */
[----:B------:R-:W-:-:S05]  /*4070*/  IMAD R0, R0, 0x4ec5, RZ ;  /* 0x00004ec500007824 */ /* 0x000fca00078e02ff */
[----:B------:R-:W-:-:S04]  /*4080*/  SHF.R.U32.HI R0, RZ, 0x12, R0 ;  /* 0x00000012ff007819 */ /* 0x000fc80000011600 */
[----:B------:R-:W-:-:S05]  /*4090*/  PRMT R0, R0, 0x9910, RZ ;  /* 0x0000991000007816 */ /* 0x000fca00000000ff */
[----:B------:R-:W-:-:S04]  /*40a0*/  IMAD R0, R0, 0xd, RZ ;  /* 0x0000000d00007824 */ /* 0x000fc800078e02ff */
[----:B------:R-:W-:Y:S01]  /*40b0*/  IMAD.MOV R0, RZ, RZ, -R0 ;  /* 0x000000ffff007224 */ /* 0x000fe200078e0a00 */
[----:B---3--:R-:W-:-:S04]  /*40c0*/  ULEA UR20, UR21, UR20, 0x18 ;  /* 0x0000001415147291 */ /* 0x008fc8000f8ec0ff */
[----:B------:R-:W-:Y:S01]  /*40d0*/  PRMT R0, R0, 0x7710, RZ ;  /* 0x0000771000007816 */ /* 0x000fe200000000ff */
[----:B--2---:R-:W-:-:S04]  /*40e0*/  ULEA UR5, UR22, UR20, 0x3 ;  /* 0x0000001416057291 */ /* 0x004fc8000f8e18ff */
[----:B------:R-:W-:-:S05]  /*40f0*/  IMAD.IADD R0, R0, 0x1, R15 ;  /* 0x0000000100007824 */ /* 0x000fca00078e020f */
[----:B------:R-:W-:Y:S02]  /*4100*/  R2UR UR30, R0 ;  /* 0x00000000001e72ca */ /* 0x000fe400000e0000 */
[----:B------:R-:W-:-:S11]  /*4110*/  SHF.L.U32 R0, R16, 0x1f, RZ ;  /* 0x0000001f10007819 */ /* 0x000fd600000006ff */
[----:B------:R-:W-:-:S04]  /*4120*/  ULOP3.LUT UR30, UR30, 0xffff, URZ, 0xc0, !UPT ;  /* 0x0000ffff1e1e7892 */ /* 0x000fc8000f8ec0ff */
[----:B------:R-:W-:Y:S02]  /*4130*/  UIMAD.WIDE.U32 UR32, UR30, 0x80, UR28 ;  /* 0x000000801e2078a5 */ /* 0x000fe4000f8e001c */
[----:B------:R-:W-:Y:S01]  /*4140*/  UIMAD.WIDE.U32 UR30, UR30, 0x80, UR26 ;  /* 0x000000801e1e78a5 */ /* 0x000fe2000f8e001a */
[----:B------:R-:W-:Y:S11]  /*4150*/  @P4 BRA `(.L_x_31) ;  /* 0x00000000001c4947 */ /* 0x000ff60003800000 */
[----:B------:R-:W-:-:S04]  /*4160*/  DEPBAR {5,4,3,2,1,0} ;  /* 0x0000003f0000791a */ /* 0x000fc80000000000 */
[----:B------:R-:W2:Y:S02]  /*4170*/  CCTL.E.C.LDCU.IV.DEEP [UR32] ;  /* 0x0000000020007540 */ /* 0x000ea40009c08000 */
[----:B--2---:R2:W-:Y:S01]  /*4180*/  UTMACCTL.IV [UR32] ;  /* 0x00000000200079b9 */ /* 0x0045e20008000000 */
[----:B------:R-:W-:-:S04]  /*4190*/  DEPBAR {5,4,3,2,1,0} ;  /* 0x0000003f0000791a */ /* 0x000fc80000000000 */
[----:B------:R-:W3:Y:S02]  /*41a0*/  CCTL.E.C.LDCU.IV.DEEP [UR30] ;  /* 0x000000001e007540 */ /* 0x000ee40009c08000 */
[----:B---3--:R2:W-:Y:S01]  /*41b0*/  UTMACCTL.IV [UR30] ;  /* 0x000000001e0079b9 */ /* 0x0085e20008000000 */
[----:B------:R-:W-:Y:S01]  /*41c0*/  NOP ;  /* 0x0000000000007918 */ /* 0x000fe20000000000 */
.L_x_31:
[----:B------:R-:W-:Y:S01]  /*41d0*/  UIADD3 UR6, UPT, UPT, UR4, 0x7f, URZ ;  /* 0x0000007f04067890 */ /* 0x000fe2000fffe0ff */
[----:B-----5:R3:W4:Y:S01]  /*41e0*/  SYNCS.PHASECHK.TRANS64.TRYWAIT P0, [UR5+0x18], R0 ;  /* 0x00001800ff0075a7 */ /* 0x0207220008001105 */
[----:B------:R-:W-:Y:S02]  /*41f0*/  UIADD3 UR4, UPT, UPT, UR4, 0xfe, URZ ;  /* 0x000000fe04047890 */ /* 0x000fe4000fffe0ff */
[----:B------:R-:W-:Y:S02]  /*4200*/  USHF.R.S32.HI UR5, URZ, 0x1f, UR6 ;  /* 0x0000001fff057899 */ /* 0x000fe40008011406 */
[----:B------:R-:W-:Y:S02]  /*4210*/  ULEA.HI UR18, UR18, UR18, URZ, 0x1 ;  /* 0x0000001212127291 */ /* 0x000fe4000f8f08ff */
[----:B------:R-:W-:Y:S02]  /*4220*/  ULEA.HI UR35, UR5, UR6, URZ, 0x7 ;  /* 0x0000000605237291 */ /* 0x000fe4000f8f38ff */
[----:B------:R-:W-:-:S02]  /*4230*/  USHF.L.U32 UR5, UR18, 0x7, URZ ;  /* 0x0000000712057899 */ /* 0x000fc400080006ff */
[----:B------:R-:W-:Y:S02]  /*4240*/  USHF.R.S32.HI UR35, URZ, 0x7, UR35 ;  /* 0x00000007ff237899 */ /* 0x000fe40008011423 */
[----:B------:R-:W-:Y:S02]  /*4250*/  ULOP3.LUT UR5, UR5, 0xffffff00, URZ, 0xc0, !UPT ;  /* 0xffffff0005057892 */ /* 0x000fe4000f8ec0ff */
[----:B------:R-:W-:Y:S02]  /*4260*/  UISETP.LT.U32.AND UP0, UPT, UR35, 0x3, UPT ;  /* 0x000000032300788c */ /* 0x000fe4000bf01070 */
[----:B------:R-:W-:Y:S02]  /*4270*/  ULEA UR7, UR19, UR25, 0x7 ;  /* 0x0000001913077291 */ /* 0x000fe4000f8e38ff */
[----:B------:R-:W-:Y:S02]  /*4280*/  USEL UR38, UR35, 0x3, UP0 ;  /* 0x0000000323267887 */ /* 0x000fe40008000000 */
[----:B------:R-:W-:-:S02]  /*4290*/  UISETP.GE.U32.AND UP0, UPT, UR4, 0xff, UPT ;  /* 0x000000ff0400788c */ /* 0x000fc4000bf06070 */
[----:B------:R-:W-:Y:S01]  /*42a0*/  ULOP3.LUT UR19, UR5, 0x80, UR42, 0xf8, !UPT ;  /* 0x0000008005137892 */ /* 0x000fe2000f8ef82a */
[----:B------:R-:W-:-:S06]  /*42b0*/  UMOV UR34, URZ ;  /* 0x000000ff00227c82 */ /* 0x000fcc0008000000 */
[----:B---3--:R-:W-:Y:S05]  /*42c0*/  BRA.U !UP0, `(.L_x_32) ;  /* 0x0000000108d47547 */ /* 0x008fea000b800000 */
[----:B------:R-:W-:Y:S01]  /*42d0*/  UIADD3 UR39, UPT, UPT, -UR38, URZ, URZ ;  /* 0x000000ff26277290 */ /* 0x000fe2000fffe1ff */
[----:B------:R-:W-:Y:S01]  /*42e0*/  UMOV UR43, UR22 ;  /* 0x00000016002b7c82 */ /* 0x000fe20008000000 */
[----:B------:R-:W-:-:S10]  /*42f0*/  UMOV UR10, 0x40 ;  /* 0x00000040000a7882 */ /* 0x000fd40000000000 */
.L_x_38:
[----:B------:R-:W-:Y:S01]  /*4300*/  UIADD3 UR39, UPT, UPT, UR39, 0x1, URZ ;  /* 0x0000000127277890 */ /* 0x000fe2000fffe0ff */
[----:B-1-3--:R-:W-:Y:S01]  /*4310*/  @P2 MOV R2, 0x18000 ;  /* 0x0001800000022802 */ /* 0x00afe20000000f00 */
[----:B------:R-:W-:Y:S02]  /*4320*/  ULEA UR17, UR43, UR20, 0x3 ;  /* 0x000000142b117291 */ /* 0x000fe4000f8e18ff */
[----:B------:R-:W-:Y:S01]  /*4330*/  UISETP.NE.AND UP0, UPT, UR39, URZ, UPT ;  /* 0x000000ff2700728c */ /* 0x000fe2000bf05270 */
[----:B--2-4-:R-:W-:Y:S10]  /*4340*/  @P0 BRA `(.L_x_33) ;  /* 0x00000000000c0947 */ /* 0x014ff40003800000 */
[----:B------:R-:W-:-:S04]  /*4350*/  SHF.L.U32 R3, R16, 0x1f, RZ ;  /* 0x0000001f10037819 */ /* 0x000fc800000006ff */
[----:B------:R-:W1:Y:S02]  /*4360*/  SYNCS.PHASECHK.TRANS64.TRYWAIT P0, [UR17+0x18], R3 ;  /* 0x00001803ff0075a7 */ /* 0x000e640008001111 */
[----:B-1----:R-:W-:Y:S05]  /*4370*/  @!P0 BRA `(.L_x_34) ;  /* 0x000000d800108947 */ /* 0x002fea0003800000 */
.L_x_33:
[----:B------:R3:W-:Y:S01]  /*4380*/  @P2 SYNCS.ARRIVE.TRANS64 RZ, [UR17], R2 ;  /* 0x00000002ffff29a7 */ /* 0x0007e20008000011 */
[----:B------:R-:W-:-:S04]  /*4390*/  ULOP3.LUT UR4, UR24, 0x2, URZ, 0xfc, !UPT ;  /* 0x0000000218047892 */ /* 0x000fc8000f8efcff */
[----:B------:R-:W-:-:S09]  /*43a0*/  UISETP.NE.AND UP1, UPT, UR4, 0x2, UPT ;  /* 0x000000020400788c */ /* 0x000fd2000bf25270 */
[----:B------:R-:W-:Y:S05]  /*43b0*/  BRA.U UP1, `(.L_x_35) ;  /* 0x0000000101047547 */ /* 0x000fea000b800000 */
[----:B--2---:R-:W-:Y:S05]  /*43c0*/  BPT.TRAP 0x1 ;  /* 0x000000040000795c */ /* 0x004fea0000300000 */
.L_x_35:
[----:B------:R-:W-:Y:S04]  /*43d0*/  BSSY.RECONVERGENT B0, `(.L_x_36) ;  /* 0x0000003000007945 */ /* 0x000fe80003800200 */
[----:B------:R-:W-:Y:S05]  /*43e0*/  @!P1 BRA `(.L_x_37) ;  /* 0x0000000000049947 */ /* 0x000fea0003800000 */
[----:B--2---:R-:W-:Y:S05]  /*43f0*/  BPT.TRAP 0x1 ;  /* 0x000000040000795c */ /* 0x004fea0000300000 */
.L_x_37:
[----:B--2---:R-:W-:Y:S05]  /*4400*/  BSYNC.RECONVERGENT B0 ;  /* 0x0000000000007941 */ /* 0x004fea0003800200 */
.L_x_36:
[----:B------:R-:W-:Y:S02]  /*4410*/  UIADD3 UR22, UPT, UPT, UR43, 0x1, URZ ;  /* 0x000000012b167890 */ /* 0x000fe4000fffe0ff */
[----:B------:R-:W-:Y:S02]  /*4420*/  ULEA UR8, UR43, UR20, 0xf ;  /* 0x000000142b087291 */ /* 0x000fe4000f8e78ff */
[----:B------:R-:W-:Y:S02]  /*4430*/  UISETP.NE.AND UP1, UPT, UR22, 0x3, UPT ;  /* 0x000000031600788c */ /* 0x000fe4000bf25270 */
[----:B------:R-:W-:Y:S02]  /*4440*/  ULEA UR12, UR43, UR20, 0xe ;  /* 0x000000142b0c7291 */ /* 0x000fe4000f8e70ff */
[----:B------:R-:W-:Y:S02]  /*4450*/  USEL UR5, URZ, 0x1, UP1 ;  /* 0x00000001ff057887 */ /* 0x000fe40008800000 */
[----:B------:R-:W-:-:S02]  /*4460*/  USEL UR22, UR22, URZ, UP1 ;  /* 0x000000ff16167287 */ /* 0x000fc40008800000 */
[----:B------:R-:W-:Y:S02]  /*4470*/  UIADD3 UR18, UPT, UPT, UR10, -0x40, URZ ;  /* 0xffffffc00a127890 */ /* 0x000fe4000fffe0ff */
[----:B------:R-:W-:Y:S01]  /*4480*/  ULEA UR4, UR22, UR20, 0x3 ;  /* 0x0000001416047291 */ /* 0x000fe2000f8e18ff */
[----:B------:R-:W-:Y:S01]  /*4490*/  LOP3.LUT R16, R16, UR5, RZ, 0x3c, !PT ;  /* 0x0000000510107c12 */ /* 0x000fe2000f8e3cff */
[----:B------:R-:W-:Y:S02]  /*44a0*/  ULOP3.LUT UR17, UR17, 0xfefffff8, URZ, 0xc0, !UPT ;  /* 0xfefffff811117892 */ /* 0x000fe4000f8ec0ff */
[----:B------:R-:W-:Y:S01]  /*44b0*/  UIADD3 UR16, UPT, UPT, UR8, 0x9400, URZ ;  /* 0x0000940008107890 */ /* 0x000fe2000fffe0ff */
[----:B-1----:R-:W-:Y:S01]  /*44c0*/  SHF.L.U32 R0, R16, 0x1f, RZ ;  /* 0x0000001f10007819 */ /* 0x002fe200000006ff */
[----:B------:R-:W-:Y:S01]  /*44d0*/  UIADD3 UR8, UPT, UPT, UR8, 0xd400, URZ ;  /* 0x0000d40008087890 */ /* 0x000fe2000fffe0ff */
[----:B------:R-:W-:Y:S02]  /*44e0*/  UMOV UR40, 0x0 ;  /* 0x0000000000287882 */ /* 0x000fe40000000000 */
[----:B------:R1:W2:Y:S01]  /*44f0*/  SYNCS.PHASECHK.TRANS64.TRYWAIT P0, [UR4+0x18], R0 ;  /* 0x00001800ff0075a7 */ /* 0x0002a20008001104 */
[----:B------:R-:W-:-:S02]  /*4500*/  UIADD3 UR4, UPT, UPT, UR12, 0x21400, URZ ;  /* 0x000214000c047890 */ /* 0x000fc4000fffe0ff */
[----:B------:R-:W-:Y:S01]  /*4510*/  UIADD3 UR12, UPT, UPT, UR12, 0x23400, URZ ;  /* 0x000234000c0c7890 */ /* 0x000fe2000fffe0ff */
[----:B------:R-:W-:Y:S01]  /*4520*/  UMOV UR41, 0x10000000 ;  /* 0x1000000000297882 */ /* 0x000fe20000000000 */
[----:B------:R-:W-:Y:S01]  /*4530*/  UMOV UR11, UR19 ;  /* 0x00000013000b7c82 */ /* 0x000fe20008000000 */
[----:B------:R-:W-:Y:S01]  /*4540*/  UMOV UR9, UR17 ;  /* 0x0000001100097c82 */ /* 0x000fe20008000000 */
[----:B------:R-:W-:Y:S01]  /*4550*/  UMOV UR5, UR17 ;  /* 0x0000001100057c82 */ /* 0x000fe20008000000 */
[----:B------:R-:W-:Y:S01]  /*4560*/  UMOV UR6, UR18 ;  /* 0x0000001200067c82 */ /* 0x000fe20008000000 */
[----:B------:R-:W-:Y:S01]  /*4570*/  UTMALDG.2D.2CTA [UR16], [UR32], desc[UR40] ;  /* 0x00002810200075b4 */ /* 0x000fe20008209000 */
[----:B------:R-:W-:Y:S01]  /*4580*/  UMOV UR14, UR10 ;  /* 0x0000000a000e7c82 */ /* 0x000fe20008000000 */
[----:B------:R-:W-:Y:S01]  /*4590*/  UMOV UR15, UR7 ;  /* 0x00000007000f7c82 */ /* 0x000fe20008000000 */
[----:B------:R-:W-:Y:S01]  /*45a0*/  UMOV UR13, UR17 ;  /* 0x00000011000d7c82 */ /* 0x000fe20008000000 */
[----:B------:R-:W-:Y:S01]  /*45b0*/  UMOV UR34, UR38 ;  /* 0x0000002600227c82 */ /* 0x000fe20008000000 */
[----:B------:R-:W-:Y:S01]  /*45c0*/  UMOV UR43, UR22 ;  /* 0x00000016002b7c82 */ /* 0x000fe20008000000 */
[----:B------:R4:W-:Y:S01]  /*45d0*/  UTMALDG.2D.2CTA [UR8], [UR32], desc[UR40] ;  /* 0x00002808200075b4 */ /* 0x0009e20008209000 */
[----:B------:R1:W-:Y:S01]  /*45e0*/  UTMALDG.2D.2CTA [UR4], [UR30], desc[UR40] ;  /* 0x000028041e0075b4 */ /* 0x0003e20008209000 */
[----:B------:R1:W-:Y:S01]  /*45f0*/  UTMALDG.2D.2CTA [UR12], [UR30], desc[UR40] ;  /* 0x0000280c1e0075b4 */ /* 0x0003e20008209000 */
[----:B----4-:R-:W-:Y:S01]  /*4600*/  UIADD3 UR10, UPT, UPT, UR10, 0x80, URZ ;  /* 0x000000800a0a7890 */ /* 0x010fe2000fffe0ff */
[----:B------:R-:W-:Y:S11]  /*4610*/  BRA.U UP0, `(.L_x_38) ;  /* 0xfffffffd00387547 */ /* 0x000ff6000b83ffff */
.L_x_32:
[----:B-1----:R-:W-:Y:S01]  /*4620*/  ULEA UR4, UR22, UR20, 0x3 ;  /* 0x0000001416047291 */ /* 0x002fe2000f8e18ff */
[----:B------:R-:W-:Y:S01]  /*4630*/  SHF.L.U32 R0, R16, 0x1f, RZ ;  /* 0x0000001f10007819 */ /* 0x000fe200000006ff */
[----:B------:R-:W-:Y:S01]  /*4640*/  @!P4 SYNCS.ARRIVE.TRANS64.A1T0 RZ, [UR20+0x78], RZ ;  /* 0x000078ffffffc9a7 */ /* 0x000fe20008100014 */
[----:B------:R-:W-:-:S06]  /*4650*/  UISETP.GT.AND UP0, UPT, UR35, UR38, UPT ;  /* 0x000000262300728c */ /* 0x000fcc000bf04270 */
[----:B--2-4-:R1:W2:Y:S03]  /*4660*/  SYNCS.PHASECHK.TRANS64.TRYWAIT P0, [UR4+0x18], R0 ;  /* 0x00001800ff0075a7 */ /* 0x0142a60008001104 */
[----:B------:R-:W-:Y:S05]  /*4670*/  BRA.U !UP0, `(.L_x_39) ;  /* 0x0000000108cc7547 */ /* 0x000fea000b800000 */
[----:B------:R-:W-:Y:S01]  /*4680*/  UIADD3 UR35, UPT, UPT, -UR38, UR34, UR35 ;  /* 0x0000002226237290 */ /* 0x000fe2000fffe123 */
[----:B------:R-:W-:-:S11]  /*4690*/  UMOV UR40, UR22 ;  /* 0x0000001600287c82 */ /* 0x000fd60008000000 */
.L_x_45:
[----:B------:R-:W-:Y:S01]  /*46a0*/  ULEA UR9, UR40, UR20, 0x3 ;  /* 0x0000001428097291 */ /* 0x000fe2000f8e18ff */
[----:B--23--:R-:W-:Y:S01]  /*46b0*/  @P2 MOV R2, 0x18000 ;  /* 0x0001800000022802 */ /* 0x00cfe20000000f00 */
[----:B-12---:R-:W-:Y:S10]  /*46c0*/  @P0 BRA `(.L_x_40) ;  /* 0x00000000000c0947 */ /* 0x006ff40003800000 */
[----:B------:R-:W-:-:S04]  /*46d0*/  SHF.L.U32 R3, R16, 0x1f, RZ ;  /* 0x0000001f10037819 */ /* 0x000fc800000006ff */
[----:B------:R-:W2:Y:S02]  /*46e0*/  SYNCS.PHASECHK.TRANS64.TRYWAIT P0, [UR9+0x18], R3 ;  /* 0x00001803ff0075a7 */ /* 0x000ea40008001109 */
[----:B--2---:R-:W-:Y:S05]  /*46f0*/  @!P0 BRA `(.L_x_41) ;  /* 0x000000d400488947 */ /* 0x004fea0003800000 */
.L_x_40:
[----:B------:R2:W-:Y:S01]  /*4700*/  @P2 SYNCS.ARRIVE.TRANS64 RZ, [UR9], R2 ;  /* 0x00000002ffff29a7 */ /* 0x0005e20008000009 */
[----:B------:R-:W-:-:S04]  /*4710*/  ULOP3.LUT UR4, UR24, 0x2, URZ, 0xfc, !UPT ;  /* 0x0000000218047892 */ /* 0x000fc8000f8efcff */
[----:B------:R-:W-:-:S09]  /*4720*/  UISETP.NE.AND UP0, UPT, UR4, 0x2, UPT ;  /* 0x000000020400788c */ /* 0x000fd2000bf05270 */
[----:B------:R-:W-:Y:S05]  /*4730*/  BRA.U UP0, `(.L_x_42) ;  /* 0x0000000100047547 */ /* 0x000fea000b800000 */
[----:B------:R-:W-:Y:S05]  /*4740*/  BPT.TRAP 0x1 ;  /* 0x000000040000795c */ /* 0x000fea0000300000 */
.L_x_42:
[----:B------:R-:W-:Y:S04]  /*4750*/  BSSY.RECONVERGENT B0, `(.L_x_43) ;  /* 0x0000003000007945 */ /* 0x000fe80003800200 */
[----:B------:R-:W-:Y:S05]  /*4760*/  @!P1 BRA `(.L_x_44) ;  /* 0x0000000000049947 */ /* 0x000fea0003800000 */
[----:B------:R-:W-:Y:S05]  /*4770*/  BPT.TRAP 0x1 ;  /* 0x000000040000795c */ /* 0x000fea0000300000 */
.L_x_44:
[----:B------:R-:W-:Y:S05]  /*4780*/  BSYNC.RECONVERGENT B0 ;  /* 0x0000000000007941 */ /* 0x000fea0003800200 */
.L_x_43:
[----:B------:R-:W-:Y:S02]  /*4790*/  UIADD3 UR22, UPT, UPT, UR40, 0x1, URZ ;  /* 0x0000000128167890 */ /* 0x000fe4000fffe0ff */
[----:B------:R-:W-:Y:S02]  /*47a0*/  ULEA UR16, UR40, UR20, 0xf ;  /* 0x0000001428107291 */ /* 0x000fe4000f8e78ff */
[----:B------:R-:W-:Y:S02]  /*47b0*/  UISETP.NE.AND UP0, UPT, UR22, 0x3, UPT ;  /* 0x000000031600788c */ /* 0x000fe4000bf05270 */
[----:B------:R-:W-:Y:S02]  /*47c0*/  USHF.L.U32 UR10, UR34, 0x7, URZ ;  /* 0x00000007220a7899 */ /* 0x000fe400080006ff */
[----:B------:R-:W-:Y:S02]  /*47d0*/  USEL UR5, URZ, 0x1, UP0 ;  /* 0x00000001ff057887 */ /* 0x000fe40008000000 */
[----:B------:R-:W-:-:S02]  /*47e0*/  USEL UR22, UR22, URZ, UP0 ;  /* 0x000000ff16167287 */ /* 0x000fc40008000000 */
[----:B------:R-:W-:Y:S02]  /*47f0*/  ULEA UR12, UR40, UR20, 0xe ;  /* 0x00000014280c7291 */ /* 0x000fe4000f8e70ff */
[----:B------:R-:W-:Y:S01]  /*4800*/  ULEA UR4, UR22, UR20, 0x3 ;  /* 0x0000001416047291 */ /* 0x000fe2000f8e18ff */
[----:B------:R-:W-:Y:S01]  /*4810*/  LOP3.LUT R16, R16, UR5, RZ, 0x3c, !PT ;  /* 0x0000000510107c12 */ /* 0x000fe2000f8e3cff */
[----:B------:R-:W-:Y:S02]  /*4820*/  ULOP3.LUT UR9, UR9, 0xfefffff8, URZ, 0xc0, !UPT ;  /* 0xfefffff809097892 */ /* 0x000fe4000f8ec0ff */
[----:B------:R-:W-:Y:S01]  /*4830*/  UIADD3 UR8, UPT, UPT, UR16, 0x9400, URZ ;  /* 0x0000940010087890 */ /* 0x000fe2000fffe0ff */
[----:B-1----:R-:W-:Y:S01]  /*4840*/  SHF.L.U32 R0, R16, 0x1f, RZ ;  /* 0x0000001f10007819 */ /* 0x002fe200000006ff */
[----:B------:R-:W-:Y:S02]  /*4850*/  UIADD3 UR18, UPT, UPT, UR10, 0x40, URZ ;  /* 0x000000400a127890 */ /* 0x000fe4000fffe0ff */
[----:B------:R-:W-:Y:S01]  /*4860*/  UIADD3 UR16, UPT, UPT, UR16, 0xd400, URZ ;  /* 0x0000d40010107890 */ /* 0x000fe2000fffe0ff */
[----:B------:R4:W1:Y:S01]  /*4870*/  SYNCS.PHASECHK.TRANS64.TRYWAIT P0, [UR4+0x18], R0 ;  /* 0x00001800ff0075a7 */ /* 0x0008620008001104 */
[----:B------:R-:W-:-:S02]  /*4880*/  UIADD3 UR4, UPT, UPT, UR12, 0x21400, URZ ;  /* 0x000214000c047890 */ /* 0x000fc4000fffe0ff */
[----:B------:R-:W-:Y:S01]  /*4890*/  UIADD3 UR12, UPT, UPT, UR12, 0x23400, URZ ;  /* 0x000234000c0c7890 */ /* 0x000fe2000fffe0ff */
[----:B------:R-:W-:Y:S01]  /*48a0*/  UMOV UR38, 0x0 ;  /* 0x0000000000267882 */ /* 0x000fe20000000000 */
[----:B------:R-:W-:Y:S01]  /*48b0*/  UMOV UR39, 0x10000000 ;  /* 0x1000000000277882 */ /* 0x000fe20000000000 */
[----:B------:R-:W-:Y:S01]  /*48c0*/  UMOV UR11, UR19 ;  /* 0x00000013000b7c82 */ /* 0x000fe20008000000 */
[----:B------:R-:W-:Y:S01]  /*48d0*/  UMOV UR17, UR9 ;  /* 0x0000000900117c82 */ /* 0x000fe20008000000 */
[----:B------:R-:W-:Y:S01]  /*48e0*/  UMOV UR5, UR9 ;  /* 0x0000000900057c82 */ /* 0x000fe20008000000 */
[----:B------:R-:W-:Y:S01]  /*48f0*/  UMOV UR6, UR10 ;  /* 0x0000000a00067c82 */ /* 0x000fe20008000000 */
[----:B------:R4:W-:Y:S01]  /*4900*/  UTMALDG.2D.2CTA [UR8], [UR32], desc[UR38] ;  /* 0x00002608200075b4 */ /* 0x0009e20008209000 */
[----:B------:R-:W-:Y:S01]  /*4910*/  UMOV UR15, UR7 ;  /* 0x00000007000f7c82 */ /* 0x000fe20008000000 */
[----:B------:R-:W-:Y:S01]  /*4920*/  UMOV UR13, UR9 ;  /* 0x00000009000d7c82 */ /* 0x000fe20008000000 */
[----:B------:R-:W-:Y:S01]  /*4930*/  UMOV UR14, UR18 ;  /* 0x00000012000e7c82 */ /* 0x000fe20008000000 */
[----:B------:R-:W-:Y:S01]  /*4940*/  UIADD3 UR34, UPT, UPT, UR34, 0x1, URZ ;  /* 0x0000000122227890 */ /* 0x000fe2000fffe0ff */
[----:B------:R-:W-:Y:S01]  /*4950*/  UMOV UR40, UR22 ;  /* 0x0000001600287c82 */ /* 0x000fe20008000000 */
[----:B------:R4:W-:Y:S02]  /*4960*/  UTMALDG.2D.2CTA [UR16], [UR32], desc[UR38] ;  /* 0x00002610200075b4 */ /* 0x0009e40008209000 */
[----:B------:R-:W-:Y:S01]  /*4970*/  UISETP.NE.AND UP0, UPT, UR34, UR35, UPT ;  /* 0x000000232200728c */ /* 0x000fe2000bf05270 */
[----:B------:R4:W-:Y:S01]  /*4980*/  UTMALDG.2D.2CTA [UR4], [UR30], desc[UR38] ;  /* 0x000026041e0075b4 */ /* 0x0009e20008209000 */
[----:B------:R4:W-:Y:S07]  /*4990*/  UTMALDG.2D.2CTA [UR12], [UR30], desc[UR38] ;  /* 0x0000260c1e0075b4 */ /* 0x0009ee0008209000 */
[----:B----4-:R-:W-:Y:S05]  /*49a0*/  BRA.U UP0, `(.L_x_45) ;  /* 0xfffffffd003c7547 */ /* 0x010fea000b83ffff */
.L_x_39:
[----:B------:R-:W-:Y:S01]  /*49b0*/  UISETP.NE.AND UP0, UPT, UR37, 0x8, UPT ;  /* 0x000000082500788c */ /* 0x000fe2000bf05270 */
[----:B------:R-:W-:-:S08]  /*49c0*/  NOP ;  /* 0x0000000000007918 */ /* 0x000fd00000000000 */
[----:B------:R-:W-:Y:S05]  /*49d0*/  BRA.U UP0, `(.L_x_46) ;  /* 0x0000000100047547 */ /* 0x000fea000b800000 */
[----:B------:R-:W-:Y:S05]  /*49e0*/  BPT.TRAP 0x1 ;  /* 0x000000040000795c */ /* 0x000fea0000300000 */
.L_x_46:
[----:B------:R-:W-:Y:S01]  /*49f0*/  ULEA UR4, UR23, UR20, 0x3 ;  /* 0x0000001417047291 */ /* 0x000fe2000f8e18ff */
[----:B------:R-:W-:-:S08]  /*4a00*/  SHF.L.U32 R3, R14, 0x1f, RZ ;  /* 0x0000001f0e037819 */ /* 0x000fd000000006ff */
[----:B-12---:R-:W1:Y:S02]  /*4a10*/  SYNCS.PHASECHK.TRANS64.TRYWAIT P0, [UR4+0x160], R3 ;  /* 0x00016003ff0075a7 */ /* 0x006e640008001104 */
[----:B-1----:R-:W-:Y:S05]  /*4a20*/  @!P0 BRA `(.L_x_47) ;  /* 0x000000d000948947 */ /* 0x002fea0003800000 */
.L_x_241:
[----:B------:R-:W-:-:S09]  /*4a30*/  UIMAD UR5, UR23, 0x14, UR36 ;  /* 0x00000014170578a4 */ /* 0x000fd2000f8e0224 */
[----:B-1----:R-:W1:Y:S04]  /*4a40*/  LDS R3, [UR5] ;  /* 0x00000005ff037984 */ /* 0x002e680008000800 */
[----:B---3--:R-:W2:Y:S04]  /*4a50*/  LDS R2, [UR5+0x4] ;  /* 0x00000405ff027984 */ /* 0x008ea80008000800 */
[----:B------:R-:W3:Y:S04]  /*4a60*/  LDS.U16 R15, [UR5+0x12] ;  /* 0x00001205ff0f7984 */ /* 0x000ee80008000400 */
[----:B------:R-:W4:Y:S04]  /*4a70*/  LDS R17, [UR5+0x8] ;  /* 0x00000805ff117984 */ /* 0x000f280008000800 */
[----:B------:R-:W3:Y:S01]  /*4a80*/  LDS R0, [UR5+0xc] ;  /* 0x00000c05ff007984 */ /* 0x000ee20008000800 */
[----:B------:R-:W-:Y:S01]  /*4a90*/  @!PT LDS RZ, [RZ] ;  /* 0x00000000fffff984 */ /* 0x000fe20000000800 */
[----:B------:R-:W-:Y:S01]  /*4aa0*/  @!PT LDS RZ, [RZ] ;  /* 0x00000000fffff984 */ /* 0x000fe20000000800 */
[----:B------:R-:W-:Y:S01]  /*4ab0*/  @!PT LDS RZ, [RZ] ;  /* 0x00000000fffff984 */ /* 0x000fe20000000800 */
[----:B------:R-:W-:Y:S01]  /*4ac0*/  @!PT LDS RZ, [RZ] ;  /* 0x00000000fffff984 */ /* 0x000fe20000000800 */
[----:B------:R5:W-:Y:S06]  /*4ad0*/  MEMBAR.ALL.CTA ;  /* 0x0000000000007992 */ /* 0x000bec0000008000 */
[----:B-----5:R-:W3:Y:S01]  /*4ae0*/  FENCE.VIEW.ASYNC.S ;  /* 0x00000000000073c6 */ /* 0x020ee20000000000 */
[----:B-1----:R-:W-:-:S02]  /*4af0*/  R2UR UR18, R3 ;  /* 0x00000000031272ca */ /* 0x002fc400000e0000 */
[----:B--2---:R-:W-:Y:S01]  /*4b00*/  R2UR UR19, R2 ;  /* 0x00000000021372ca */ /* 0x004fe200000e0000 */
[----:B------:R-:W-:-:S14]  /*4b10*/  BRA.U UP0, `(.L_x_48) ;  /* 0x0000000100047547 */ /* 0x000fdc000b800000 */
[----:B------:R-:W-:Y:S05]  /*4b20*/  BPT.TRAP 0x1 ;  /* 0x000000040000795c */ /* 0x000fea0000300000 */
.L_x_48:
[----:B------:R-:W-:Y:S01]  /*4b30*/  UIADD3 UR4, UPT, UPT, UR4, 0x1a0, URZ ;  /* 0x000001a004047890 */ /* 0x000fe2000fffe0ff */
[----:B---3--:R-:W-:Y:S01]  /*4b40*/  ISETP.NE.AND P0, PT, R0, RZ, PT ;  /* 0x000000ff0000720c */ /* 0x008fe20003f05270 */
[----:B------:R-:W-:Y:S01]  /*4b50*/  UIADD3 UR23, UPT, UPT, UR23, 0x1, URZ ;  /* 0x0000000117177890 */ /* 0x000fe2000fffe0ff */
[----:B------:R-:W-:Y:S01]  /*4b60*/  PLOP3.LUT P4, PT, PT, PT, PT, 0x80, 0x8 ;  /* 0x000000000008781c */ /* 0x000fe20003f8f070 */
[----:B------:R-:W-:Y:S02]  /*4b70*/  UPRMT UR4, UR21, 0x654, UR4 ;  /* 0x0000065415047896 */ /* 0x000fe40008000004 */
[----:B------:R-:W-:-:S04]  /*4b80*/  UISETP.NE.AND UP0, UPT, UR23, 0x8, UPT ;  /* 0x000000081700788c */ /* 0x000fc8000bf05270 */
[----:B------:R-:W-:-:S03]  /*4b90*/  USEL UR23, UR23, URZ, UP0 ;  /* 0x000000ff17177287 */ /* 0x000fc60008000000 */
[----:B------:R-:W-:Y:S01]  /*4ba0*/  SYNCS.ARRIVE.TRANS64.RED.A1T0 RZ, [UR4], RZ ;  /* 0x000000ffffff79a7 */ /* 0x000fe20008100404 */
[----:B------:R-:W-:-:S06]  /*4bb0*/  USEL UR4, URZ, 0x1, UP0 ;  /* 0x00000001ff047887 */ /* 0x000fcc0008000000 */
[----:B------:R-:W-:Y:S01]  /*4bc0*/  LOP3.LUT R14, R14, UR4, RZ, 0x3c, !PT ;  /* 0x000000040e0e7c12 */ /* 0x000fe2000f8e3cff */
[----:B------:R-:W-:Y:S06]  /*4bd0*/  @P0 BRA `(.L_x_49) ;  /* 0xffffffec00380947 */ /* 0x000fec000383ffff */
[----:B------:R-:W-:Y:S01]  /*4be0*/  UIADD3 UR20, UPT, UPT, UR20, 0x18, URZ ;  /* 0x0000001814147890 */ /* 0x000fe2000fffe0ff */
[----:B------:R-:W-:-:S03]  /*4bf0*/  SHF.L.U32 R3, R16, 0x1f, RZ ;  /* 0x0000001f10037819 */ /* 0x000fc600000006ff */
[----:B------:R-:W-:-:S09]  /*4c00*/  ULEA UR4, UR22, UR20, 0x3 ;  /* 0x0000001416047291 */ /* 0x000fd2000f8e18ff */
[----:B------:R-:W1:Y:S02]  /*4c10*/  SYNCS.PHASECHK.TRANS64.TRYWAIT P0, [UR4], R3 ;  /* 0x00000003ff0075a7 */ /* 0x000e640008001104 */
[----:B-1----:R-:W-:Y:S05]  /*4c20*/  @!P0 BRA `(.L_x_50) ;  /* 0x000000d0002c8947 */ /* 0x002fea0003800000 */
.L_x_243:
[----:B------:R-:W-:-:S04]  /*4c30*/  UIADD3 UR5, UPT, UPT, UR22, 0x1, URZ ;  /* 0x0000000116057890 */ /* 0x000fc8000fffe0ff */
[----:B------:R-:W-:-:S04]  /*4c40*/  UISETP.NE.AND UP0, UPT, UR5, 0x3, UPT ;  /* 0x000000030500788c */ /* 0x000fc8000bf05270 */
[----:B------:R-:W-:Y:S02]  /*4c50*/  USEL UR6, URZ, 0x1, UP0 ;  /* 0x00000001ff067887 */ /* 0x000fe40008000000 */
[----:B------:R-:W-:-:S04]  /*4c60*/  USEL UR5, UR5, URZ, UP0 ;  /* 0x000000ff05057287 */ /* 0x000fc80008000000 */
[----:B------:R-:W-:Y:S01]  /*4c70*/  ULEA UR4, UR5, UR20, 0x3 ;  /* 0x0000001405047291 */ /* 0x000fe2000f8e18ff */
[----:B------:R-:W-:-:S04]  /*4c80*/  LOP3.LUT R2, R16, UR6, RZ, 0x3c, !PT ;  /* 0x0000000610027c12 */ /* 0x000fc8000f8e3cff */
[----:B-1----:R-:W-:-:S04]  /*4c90*/  SHF.L.U32 R3, R2, 0x1f, RZ ;  /* 0x0000001f02037819 */ /* 0x002fc800000006ff */
[----:B------:R-:W1:Y:S02]  /*4ca0*/  SYNCS.PHASECHK.TRANS64.TRYWAIT P0, [UR4], R3 ;  /* 0x00000003ff0075a7 */ /* 0x000e640008001104 */
[----:B-1----:R-:W-:Y:S05]  /*4cb0*/  @!P0 BRA `(.L_x_51) ;  /* 0x000000d000208947 */ /* 0x002fea0003800000 */
.L_x_245:
[----:B------:R-:W-:-:S04]  /*4cc0*/  UIADD3 UR5, UPT, UPT, UR5, 0x1, URZ ;  /* 0x0000000105057890 */ /* 0x000fc8000fffe0ff */
[----:B------:R-:W-:-:S04]  /*4cd0*/  UISETP.NE.AND UP0, UPT, UR5, 0x3, UPT ;  /* 0x000000030500788c */ /* 0x000fc8000bf05270 */
[----:B------:R-:W-:Y:S02]  /*4ce0*/  USEL UR4, URZ, 0x1, UP0 ;  /* 0x00000001ff047887 */ /* 0x000fe40008000000 */
[----:B------:R-:W-:-:S04]  /*4cf0*/  USEL UR5, UR5, URZ, UP0 ;  /* 0x000000ff05057287 */ /* 0x000fc80008000000 */
[----:B------:R-:W-:Y:S01]  /*4d00*/  LOP3.LUT R2, R2, UR4, RZ, 0x3c, !PT ;  /* 0x0000000402027c12 */ /* 0x000fe2000f8e3cff */
[----:B------:R-:W-:-:S12]  /*4d10*/  ULEA UR5, UR5, UR20, 0x3 ;  /* 0x0000001405057291 */ /* 0x000fd8000f8e18ff */
.L_x_52:
[----:B-1----:R-:W-:Y:S02]  /*4d20*/  SHF.L.U32 R3, R2, 0x1f, RZ ;  /* 0x0000001f02037819 */ /* 0x002fe400000006ff */
[----:B------:R-:W-:-:S04]  /*4d30*/  MOV R0, UR5 ;  /* 0x0000000500007c02 */ /* 0x000fc80008000f00 */
[----:B------:R1:W2:Y:S03]  /*4d40*/  SYNCS.PHASECHK.TRANS64.TRYWAIT P0, [R0+URZ], R3 ;  /* 0x00000003000075a7 */ /* 0x0002a600080011ff */
[----:B--2---:R-:W-:Y:S05]  /*4d50*/  @!P0 NANOSLEEP.SYNCS 0x989680 ;  /* 0x009896800000895d */ /* 0x004fea0003900000 */
[----:B------:R-:W2:Y:S02]  /*4d60*/  @!P0 SYNCS.PHASECHK.TRANS64 P0, [R0+URZ], R3 ;  /* 0x00000003000085a7 */ /* 0x000ea400080010ff */
[----:B--2---:R-:W-:Y:S05]  /*4d70*/  @P0 EXIT ;  /* 0x000000000000094d */ /* 0x004fea0003800000 */
[----:B------:R-:W-:Y:S05]  /*4d80*/  BRA `(.L_x_52) ;  /* 0xfffffffc00e47947 */ /* 0x000fea000383ffff */
.L_x_25:
[----:B------:R-:W-:-:S04]  /*4d90*/  UISETP.LT.U32.AND UP0, UPT, UR37, 0x9, UPT ;  /* 0x000000092500788c */ /* 0x000fc8000bf01070 */
[----:B------:R-:W-:-:S04]  /*4da0*/  USEL UR4, UR37, 0x9, UP0 ;  /* 0x0000000925047887 */ /* 0x000fc80008000000 */
[----:B------:R-:W-:-:S12]  /*4db0*/  USHF.L.U32 UR4, UR4, 0x2, URZ ;  /* 0x0000000204047899 */ /* 0x000fd800080006ff */
[----:B------:R-:W3:Y:S02]  /*4dc0*/  LDCU UR6, c[0x2][UR4] ;  /* 0x00800000040677ac */ /* 0x000ee40008000800 */
[----:B---3--:R-:W-:-:S10]  /*4dd0*/  USHF.R.S32.HI UR7, URZ, 0x1f, UR6 ;  /* 0x0000001fff077899 */ /* 0x008fd40008011406 */
.L_x_291:
[----:B--2---:R-:W-:Y:S05]  /*4de0*/  BRXU UR6 -0x4df0                                                                                                                                                                                                                                                                                                                                                                                                                                                                                                                                                                                                                                                                                                                                                                                                                                                                                                                                                                                                                                                                                                                                                                                                                                                                                                                                                                          (*"BRANCH_TARGETS .L_x_292,.L_x_293,.L_x_300"*) ;  /* 0xffffffb006847958 */ /* 0x004fea000b83ffff */
.L_x_293:
[----:B------:R-:W-:-:S09]  /*4df0*/  UISETP.NE.AND UP0, UPT, UR37, 0x1, UPT ;  /* 0x000000012500788c */ /* 0x000fd2000bf05270 */
[----:B------:R-:W-:Y:S05]  /*4e00*/  BRA.U UP0, `(.L_x_53) ;  /* 0x0000003900487547 */ /* 0x000fea000b800000 */
[----:B------:R-:W-:-:S08]  /*4e10*/  NOP ;  /* 0x0000000000007918 */ /* 0x000fd00000000000 */
[----:B-1--45:R-:W1:-:S00]  /*4e20*/  USETMAXREG.DEALLOC.CTAPOOL 0x88 ;  /* 0x00000088000079c8 */ /* 0x032e4000080e0500 */
[----:B------:R-:W2:Y:S01]  /*4e30*/  LDCU.64 UR14, c[0x0][0xba0] ;  /* 0x00017400ff0e77ac */ /* 0x000ea20008000a00 */
[----:B-1----:R-:W-:Y:S01]  /*4e40*/  HFMA2 R0, -RZ, RZ, 0, 5.9604644775390625e-08 ;  /* 0x00000001ff007431 */ /* 0x002fe200000001ff */
[----:B------:R-:W-:Y:S01]  /*4e50*/  PRMT R9, RZ, 0x7610, R9 ;  /* 0x00007610ff097816 */ /* 0x000fe20000000009 */
[----:B------:R-:W1:Y:S01]  /*4e60*/  LDCU.64 UR12, c[0x0][0xbb8] ;  /* 0x00017700ff0c77ac */ /* 0x000e620008000a00 */
[----:B------:R-:W3:Y:S01]  /*4e70*/  LDCU UR4, c[0x0][0xbdc] ;  /* 0x00017b80ff0477ac */ /* 0x000ee20008000800 */
[----:B------:R-:W4:Y:S01]  /*4e80*/  LDCU UR18, c[0x0][0xb80] ;  /* 0x00017000ff1277ac */ /* 0x000f220008000800 */
[----:B------:R-:W-:Y:S01]  /*4e90*/  UMOV UR5, 0xffffffff ;  /* 0xffffffff00057882 */ /* 0x000fe20000000000 */
[----:B------:R-:W-:Y:S01]  /*4ea0*/  UMOV UR19, URZ ;  /* 0x000000ff00137c82 */ /* 0x000fe20008000000 */
[----:B--2---:R-:W-:-:S04]  /*4eb0*/  UIADD3 UR16, UP0, UPT, UR14, -0x1, URZ ;  /* 0xffffffff0e107890 */ /* 0x004fc8000ff1e0ff */
[----:B------:R-:W-:Y:S02]  /*4ec0*/  UIADD3.X UR15, UPT, UPT, UR15, -0x1, URZ, UP0, !UPT ;  /* 0xffffffff0f0f7890 */ /* 0x000fe400087fe4ff */
[----:B-1----:R-:W-:Y:S02]  /*4ed0*/  UIADD3 UR14, UP0, UPT, UR12, -0x1, URZ ;  /* 0xffffffff0c0e7890 */ /* 0x002fe4000ff1e0ff */
[----:B---3--:R-:W-:Y:S02]  /*4ee0*/  USHF.L.U32 UR4, UR5, UR4, URZ ;  /* 0x0000000405047299 */ /* 0x008fe400080006ff */
[----:B------:R-:W-:Y:S02]  /*4ef0*/  UIADD3.X UR13, UPT, UPT, UR13, -0x1, URZ, UP0, !UPT ;  /* 0xffffffff0d0d7890 */ /* 0x000fe400087fe4ff */
[----:B----4-:R-:W-:Y:S02]  /*4f00*/  UIADD3 UR18, UPT, UPT, UR18, -0x1, URZ ;  /* 0xffffffff12127890 */ /* 0x010fe4000fffe0ff */
[----:B------:R-:W-:-:S12]  /*4f10*/  ULOP3.LUT UR12, URZ, UR4, URZ, 0x33, !UPT ;  /* 0x00000004ff0c7292 */ /* 0x000fd8000f8e33ff */
.L_x_70:
[----:B-1----:R-:W1:Y:S01]  /*4f20*/  LDC.64 R2, c[0x0][0xbd0] ;  /* 0x0002f400ff027b82 */ /* 0x002e620000000a00 */
[----:B------:R-:W-:Y:S01]  /*4f30*/  UIADD3 UR30, UP0, UPT, UR30, UR34, URZ ;  /* 0x000000221e1e7290 */ /* 0x000fe2000ff1e0ff */
[----:B------:R-:W-:Y:S01]  /*4f40*/  ISETP.NE.AND P1, PT, RZ, UR17, PT ;  /* 0x00000011ff007c0c */ /* 0x000fe2000bf25270 */
[----:B------:R-:W-:Y:S01]  /*4f50*/  IMAD.MOV.U32 R18, RZ, RZ, -0x1 ;  /* 0xffffffffff127424 */ /* 0x000fe200078e00ff */
[----:B------:R-:W-:Y:S01]  /*4f60*/  PLOP3.LUT P2, PT, PT, PT, PT, 0x80, 0x8 ;  /* 0x000000000008781c */ /* 0x000fe20003f4f070 */
[----:B------:R-:W-:Y:S01]  /*4f70*/  UIADD3.X UR25, UPT, UPT, UR25, UR31, URZ, UP0, !UPT ;  /* 0x0000001f19197290 */ /* 0x000fe200087fe4ff */
[----:B------:R-:W-:Y:S02]  /*4f80*/  IMAD.MOV.U32 R10, RZ, RZ, -0x1 ;  /* 0xffffffffff0a7424 */ /* 0x000fe400078e00ff */
[----:B------:R-:W-:Y:S02]  /*4f90*/  P2R R11, PR, RZ, 0x4 ;  /* 0x00000004ff0b7803 */ /* 0x000fe40000000000 */
[----:B-1----:R-:W-:Y:S01]  /*4fa0*/  ISETP.LE.U32.AND P0, PT, R2, UR30, PT ;  /* 0x0000001e02007c0c */ /* 0x002fe2000bf03070 */
[----:B------:R-:W-:-:S05]  /*4fb0*/  IMAD.U32 R2, RZ, RZ, UR25 ;  /* 0x00000019ff027e24 */ /* 0x000fca000f8e00ff */
[----:B------:R-:W-:Y:S01]  /*4fc0*/  ISETP.GE.U32.AND.EX P0, PT, R2, R3, PT, P0 ;  /* 0x000000030200720c */ /* 0x000fe20003f06100 */
[----:B------:R-:W-:Y:S02]  /*4fd0*/  IMAD.MOV.U32 R3, RZ, RZ, RZ ;  /* 0x000000ffff037224 */ /* 0x000fe400078e00ff */
[----:B------:R-:W-:-:S10]  /*4fe0*/  IMAD.MOV.U32 R2, RZ, RZ, -0x1 ;  /* 0xffffffffff027424 */ /* 0x000fd400078e00ff */
[----:B----45:R-:W-:Y:S05]  /*4ff0*/  @P0 BRA P1, `(.L_x_54) ;  /* 0x00000018000c0947 */ /* 0x030fea0000800000 */
[----:B------:R-:W-:Y:S01]  /*5000*/  IADD3 R16, P1, PT, R14, UR41, RZ ;  /* 0x000000290e107c10 */ /* 0x000fe2000ff3e0ff */
[----:B------:R-:W-:-:S03]  /*5010*/  IMAD.U32 R10, RZ, RZ, UR25 ;  /* 0x00000019ff0a7e24 */ /* 0x000fc6000f8e00ff */
[----:B------:R-:W-:Y:S02]  /*5020*/  ISETP.LE.U32.AND P0, PT, R16, UR30, PT ;  /* 0x0000001e10007c0c */ /* 0x000fe4000bf03070 */
[----:B------:R-:W-:-:S04]  /*5030*/  IADD3.X R19, PT, PT, R15, UR40, RZ, P1, !PT ;  /* 0x000000280f137c10 */ /* 0x000fc80008ffe4ff */
[----:B------:R-:W-:-:S13]  /*5040*/  ISETP.GE.U32.AND.EX P0, PT, R10, R19, PT, P0 ;  /* 0x000000130a00720c */ /* 0x000fda0003f06100 */
[----:B------:R-:W-:Y:S05]  /*5050*/  @!P0 BRA `(.L_x_55) ;  /* 0x0000001000f08947 */ /* 0x000fea0003800000 */
[----:B------:R-:W1:Y:S01]  /*5060*/  LDCU UR20, c[0x0][0xbe8] ;  /* 0x00017d00ff1477ac */ /* 0x000e620008000800 */
[----:B------:R-:W-:Y:S01]  /*5070*/  IMAD.IADD R23, R8, 0x1, R21 ;  /* 0x0000000108177824 */ /* 0x000fe200078e0215 */
[----:B------:R-:W-:Y:S01]  /*5080*/  MOV R14, R6 ;  /* 0x00000006000e7202 */ /* 0x000fe20000000f00 */
[----:B------:R-:W-:Y:S02]  /*5090*/  IMAD.MOV.U32 R16, RZ, RZ, R7 ;  /* 0x000000ffff107224 */ /* 0x000fe400078e0007 */
[----:B------:R-:W-:-:S05]  /*50a0*/  VIADD R10, R23, 0x20 ;  /* 0x00000020170a7836 */ /* 0x000fca0000000000 */
[----:B-1----:R-:W-:-:S13]  /*50b0*/  ISETP.GE.AND P0, PT, R10, UR20, PT ;  /* 0x000000140a007c0c */ /* 0x002fda000bf06270 */
[----:B------:R-:W1:Y:S01]  /*50c0*/  @!P0 LDC.64 R20, c[0x0][0xbf0] ;  /* 0x0002fc00ff148b82 */ /* 0x000e620000000a00 */
[----:B------:R-:W-:Y:S01]  /*50d0*/  BSSY.RECONVERGENT B0, `(.L_x_56) ;  /* 0x0000062000007945 */ /* 0x000fe20003800200 */
[----:B------:R-:W-:Y:S01]  /*50e0*/  HFMA2 R15, -RZ, RZ, 0, 0 ;  /* 0x00000000ff0f7431 */ /* 0x000fe200000001ff */
[----:B------:R-:W-:Y:S01]  /*50f0*/  MOV R18, 0x7fffffff ;  /* 0x7fffffff00127802 */ /* 0x000fe20000000f00 */
[----:B-1----:R-:W-:-:S05]  /*5100*/  @!P0 IMAD.WIDE R20, R23, 0xc, R20 ;  /* 0x0000000c17148825 */ /* 0x002fca00078e0214 */
[----:B------:R1:W5:Y:S04]  /*5110*/  @!P0 LDG.E R6, desc[UR50][R20.64+0x180] ;  /* 0x0001803214068981 */ /* 0x000368000c1e1900 */
[----:B------:R1:W5:Y:S01]  /*5120*/  @!P0 LDG.E R7, desc[UR50][R20.64+0x184] ;  /* 0x0001843214078981 */ /* 0x000362000c1e1900 */
[----:B------:R-:W-:-:S13]  /*5130*/  ISETP.GE.AND P0, PT, R23, UR20, PT ;  /* 0x0000001417007c0c */ /* 0x000fda000bf06270 */
[----:B------:R-:W-:Y:S05]  /*5140*/  @P0 BRA `(.L_x_57) ;  /* 0x0000000400680947 */ /* 0x000fea0003800000 */
[----:B------:R-:W-:Y:S01]  /*5150*/  IABS R13, R5 ;  /* 0x00000005000d7213 */ /* 0x000fe20000000000 */
[----:B------:R-:W2:Y:S01]  /*5160*/  LDCU.128 UR4, c[0x0][0xbc0] ;  /* 0x00017800ff0477ac */ /* 0x000ea20008000c00 */
[----:B------:R-:W-:Y:S02]  /*5170*/  IABS R12, R4 ;  /* 0x00000004000c7213 */ /* 0x000fe40000000000 */
[----:B------:R-:W3:Y:S01]  /*5180*/  I2F.RP R24, R13 ;  /* 0x0000000d00187306 */ /* 0x000ee20000209400 */
[----:B------:R-:W4:Y:S01]  /*5190*/  LDCU.64 UR8, c[0x0][0xbb0] ;  /* 0x00017600ff0877ac */ /* 0x000f220008000a00 */
[----:B-1----:R-:W-:Y:S02]  /*51a0*/  IADD3 R20, P2, PT, R16, UR14, RZ ;  /* 0x0000000e10147c10 */ /* 0x002fe4000ff5e0ff */
[----:B------:R-:W-:Y:S01]  /*51b0*/  IADD3 R15, P0, PT, R14, UR16, RZ ;  /* 0x000000100e0f7c10 */ /* 0x000fe2000ff1e0ff */
[----:B------:R-:W1:Y:S01]  /*51c0*/  LDCU.64 UR10, c[0x0][0xba8] ;  /* 0x00017500ff0a77ac */ /* 0x000e620008000a00 */
[----:B------:R-:W-:-:S02]  /*51d0*/  LEA.HI.X.SX32 R19, R16, UR13, 0x1, P2 ;  /* 0x0000000d10137c11 */ /* 0x000fc400090f0eff */
[----:B------:R-:W1:Y:S01]  /*51e0*/  I2F.RP R10, R12 ;  /* 0x0000000c000a7306 */ /* 0x000e620000209400 */
[----:B------:R-:W-:Y:S02]  /*51f0*/  LEA.HI.X.SX32 R14, R14, UR15, 0x1, P0 ;  /* 0x0000000f0e0e7c11 */ /* 0x000fe400080f0eff */
[----:B--2---:R-:W-:-:S05]  /*5200*/  IADD3 R22, P1, PT, R20, UR7, RZ ;  /* 0x0000000714167c10 */ /* 0x004fca000ff3e0ff */
[----:B---3--:R-:W2:Y:S01]  /*5210*/  MUFU.RCP R24, R24 ;  /* 0x0000001800187308 */ /* 0x008ea20000001000 */
[----:B----4-:R-:W-:Y:S01]  /*5220*/  IADD3 R18, P0, PT, R15, UR9, RZ ;  /* 0x000000090f127c10 */ /* 0x010fe2000ff1e0ff */
[----:B------:R-:W-:Y:S02]  /*5230*/  IMAD.X R21, RZ, RZ, R19, P1 ;  /* 0x000000ffff157224 */ /* 0x000fe400008e0613 */
[----:B------:R-:W-:-:S04]  /*5240*/  IMAD.WIDE.U32 R36, R22, UR4, RZ ;  /* 0x0000000416247c25 */ /* 0x000fc8000f8e00ff */
[----:B-1----:R-:W1:Y:S01]  /*5250*/  MUFU.RCP R10, R10 ;  /* 0x0000000a000a7308 */ /* 0x002e620000001000 */
[----:B------:R-:W-:Y:S02]  /*5260*/  IMAD.X R16, RZ, RZ, R14, P0 ;  /* 0x000000ffff107224 */ /* 0x000fe400000e060e */
[----:B------:R-:W-:-:S04]  /*5270*/  IMAD.WIDE.U32 R26, R21, UR4, RZ ;  /* 0x00000004151a7c25 */ /* 0x000fc8000f8e00ff */
[----:B------:R-:W-:-:S04]  /*5280*/  IMAD.WIDE.U32 R28, R16, UR10, RZ ;  /* 0x0000000a101c7c25 */ /* 0x000fc8000f8e00ff */
[----:B--2---:R-:W-:Y:S02]  /*5290*/  VIADD R24, R24, 0xffffffe ;  /* 0x0ffffffe18187836 */ /* 0x004fe40000000000 */
[----:B------:R-:W-:Y:S02]  /*52a0*/  IMAD.WIDE.U32 R26, P0, R22, UR5, R26 ;  /* 0x00000005161a7c25 */ /* 0x000fe4000f80001a */
[----:B------:R-:W2:Y:S02]  /*52b0*/  F2I.FTZ.U32.TRUNC.NTZ R25, R24 ;  /* 0x0000001800197305 */ /* 0x000ea4000021f000 */
[----:B------:R-:W-:Y:S01]  /*52c0*/  IMAD.WIDE.U32 R28, P1, R18, UR11, R28 ;  /* 0x0000000b121c7c25 */ /* 0x000fe2000f82001c */
[----:B------:R-:W-:-:S03]  /*52d0*/  IADD3 RZ, P2, PT, R37, R26, RZ ;  /* 0x0000001a25ff7210 */ /* 0x000fc60007f5e0ff */
[----:B------:R-:W-:-:S04]  /*52e0*/  IMAD.WIDE.U32 R34, R18, UR10, RZ ;  /* 0x0000000a12227c25 */ /* 0x000fc8000f8e00ff */
[----:B-1----:R-:W-:Y:S02]  /*52f0*/  VIADD R10, R10, 0xffffffe ;  /* 0x0ffffffe0a0a7836 */ /* 0x002fe40000000000 */
[----:B------:R-:W-:Y:S01]  /*5300*/  IMAD.X R33, RZ, RZ, RZ, P1 ;  /* 0x000000ffff217224 */ /* 0x000fe200008e06ff */
[----:B------:R-:W-:Y:S01]  /*5310*/  IADD3 RZ, P1, PT, R35, R28, RZ ;  /* 0x0000001c23ff7210 */ /* 0x000fe20007f3e0ff */
[----:B------:R-:W-:Y:S02]  /*5320*/  IMAD.MOV.U32 R30, RZ, RZ, R27 ;  /* 0x000000ffff1e7224 */ /* 0x000fe400078e001b */
[----:B------:R-:W1:Y:S01]  /*5330*/  F2I.FTZ.U32.TRUNC.NTZ R27, R10 ;  /* 0x0000000a001b7305 */ /* 0x000e62000021f000 */
[----:B------:R-:W-:Y:S02]  /*5340*/  IMAD.MOV.U32 R32, RZ, RZ, R29 ;  /* 0x000000ffff207224 */ /* 0x000fe400078e001d */
[----:B------:R-:W-:Y:S01]  /*5350*/  IMAD.X R31, RZ, RZ, RZ, P0 ;  /* 0x000000ffff1f7224 */ /* 0x000fe200000e06ff */
[----:B------:R-:W-:Y:S01]  /*5360*/  ISETP.NE.U32.AND P0, PT, RZ, UR10, PT ;  /* 0x0000000aff007c0c */ /* 0x000fe2000bf05070 */
[----:B------:R-:W-:Y:S01]  /*5370*/  IMAD.WIDE.U32.X R32, R16, UR11, R32, P1 ;  /* 0x0000000b10207c25 */ /* 0x000fe200088e0420 */
[----:B------:R-:W-:-:S02]  /*5380*/  ISETP.NE.U32.AND P1, PT, RZ, UR4, PT ;  /* 0x00000004ff007c0c */ /* 0x000fc4000bf25070 */
[----:B------:R-:W-:Y:S01]  /*5390*/  ISETP.NE.AND.EX P0, PT, RZ, UR11, PT, P0 ;  /* 0x0000000bff007c0c */ /* 0x000fe2000bf05300 */
[----:B--2---:R-:W-:Y:S01]  /*53a0*/  IMAD.MOV R18, RZ, RZ, -R25 ;  /* 0x000000ffff127224 */ /* 0x004fe200078e0a19 */
[----:B------:R-:W-:Y:S01]  /*53b0*/  ISETP.NE.AND.EX P1, PT, RZ, UR5, PT, P1 ;  /* 0x00000005ff007c0c */ /* 0x000fe2000bf25310 */
[----:B------:R-:W-:Y:S01]  /*53c0*/  IMAD.WIDE.U32.X R30, R21, UR5, R30, P2 ;  /* 0x00000005151e7c25 */ /* 0x000fe200090e041e */
[----:B------:R-:W-:Y:S02]  /*53d0*/  SEL R15, R15, R32, !P0 ;  /* 0x000000200f0f7207 */ /* 0x000fe40004000000 */
[----:B------:R-:W-:Y:S01]  /*53e0*/  SEL R14, R14, R33, !P0 ;  /* 0x000000210e0e7207 */ /* 0x000fe20004000000 */
[----:B------:R-:W-:Y:S01]  /*53f0*/  IMAD R21, R18, R13, RZ ;  /* 0x0000000d12157224 */ /* 0x000fe200078e02ff */
[----:B------:R-:W-:Y:S01]  /*5400*/  SEL R20, R20, R30, !P1 ;  /* 0x0000001e14147207 */ /* 0x000fe20004800000 */
[----:B------:R-:W-:Y:S01]  /*5410*/  IMAD.MOV.U32 R24, RZ, RZ, RZ ;  /* 0x000000ffff187224 */ /* 0x000fe200078e00ff */
[----:B------:R-:W-:Y:S01]  /*5420*/  SEL R19, R19, R31, !P1 ;  /* 0x0000001f13137207 */ /* 0x000fe20004800000 */
[----:B-1----:R-:W-:Y:S01]  /*5430*/  IMAD.MOV R10, RZ, RZ, -R27 ;  /* 0x000000ffff0a7224 */ /* 0x002fe200078e0a1b */
[----:B------:R-:W-:Y:S01]  /*5440*/  SHF.R.U64 R14, R15, UR8, R14 ;  /* 0x000000080f0e7c19 */ /* 0x000fe2000800120e */
[----:B------:R-:W-:Y:S01]  /*5450*/  IMAD.HI.U32 R21, R25, R21, R24 ;  /* 0x0000001519157227 */ /* 0x000fe200078e0018 */
[----:B------:R-:W-:-:S02]  /*5460*/  SHF.R.U64 R25, R20, UR6, R19 ;  /* 0x0000000614197c19 */ /* 0x000fc40008001213 */
[----:B------:R-:W-:Y:S01]  /*5470*/  IADD3 R20, PT, PT, R5, -0x1, R14 ;  /* 0xffffffff05147810 */ /* 0x000fe20007ffe00e */
[----:B------:R-:W-:Y:S01]  /*5480*/  IMAD.MOV.U32 R19, RZ, RZ, R10 ;  /* 0x000000ffff137224 */ /* 0x000fe200078e000a */
[----:B------:R-:W-:Y:S01]  /*5490*/  IABS R15, R5 ;  /* 0x00000005000f7213 */ /* 0x000fe20000000000 */
[----:B------:R-:W-:Y:S01]  /*54a0*/  IMAD.MOV.U32 R26, RZ, RZ, RZ ;  /* 0x000000ffff1a7224 */ /* 0x000fe200078e00ff */
[----:B------:R-:W-:Y:S01]  /*54b0*/  IADD3 R18, PT, PT, R4, -0x1, R25 ;  /* 0xffffffff04127810 */ /* 0x000fe20007ffe019 */
[----:B------:R-:W-:Y:S01]  /*54c0*/  IMAD R19, R19, R12, RZ ;  /* 0x0000000c13137224 */ /* 0x000fe200078e02ff */
[----:B------:R-:W-:Y:S01]  /*54d0*/  IABS R16, R20 ;  /* 0x0000001400107213 */ /* 0x000fe20000000000 */
[----:B------:R-:W-:Y:S01]  /*54e0*/  IMAD.MOV R15, RZ, RZ, -R15 ;  /* 0x000000ffff0f7224 */ /* 0x000fe200078e0a0f */
[----:B------:R-:W-:Y:S01]  /*54f0*/  IABS R10, R4 ;  /* 0x00000004000a7213 */ /* 0x000fe20000000000 */
[----:B------:R-:W-:Y:S01]  /*5500*/  IMAD.HI.U32 R19, R27, R19, R26 ;  /* 0x000000131b137227 */ /* 0x000fe200078e001a */
[----:B------:R-:W-:-:S02]  /*5510*/  IABS R14, R18 ;  /* 0x00000012000e7213 */ /* 0x000fc40000000000 */
[----:B------:R-:W-:Y:S01]  /*5520*/  ISETP.GE.AND P4, PT, R20, RZ, PT ;  /* 0x000000ff1400720c */ /* 0x000fe20003f86270 */
[----:B------:R-:W-:Y:S01]  /*5530*/  IMAD.HI.U32 R21, R21, R16, RZ ;  /* 0x0000001015157227 */ /* 0x000fe200078e00ff */
[----:B------:R-:W-:-:S03]  /*5540*/  ISETP.GE.AND P2, PT, R18, RZ, PT ;  /* 0x000000ff1200720c */ /* 0x000fc60003f46270 */
[----:B------:R-:W-:Y:S02]  /*5550*/  IMAD.MOV R10, RZ, RZ, -R10 ;  /* 0x000000ffff0a7224 */ /* 0x000fe400078e0a0a */
[----:B------:R-:W-:-:S04]  /*5560*/  IMAD.HI.U32 R19, R19, R14, RZ ;  /* 0x0000000e13137227 */ /* 0x000fc800078e00ff */
[----:B------:R-:W-:Y:S02]  /*5570*/  IMAD R16, R21, R15, R16 ;  /* 0x0000000f15107224 */ /* 0x000fe400078e0210 */
[----:B------:R-:W-:Y:S02]  /*5580*/  IMAD R19, R19, R10, R14 ;  /* 0x0000000a13137224 */ /* 0x000fe400078e020e */
[----:B------:R-:W1:Y:S01]  /*5590*/  LDC R10, c[0x0][0xbe0] ;  /* 0x0002f800ff0a7b82 */ /* 0x000e620000000800 */
[----:B------:R-:W-:Y:S02]  /*55a0*/  ISETP.GT.U32.AND P1, PT, R13, R16, PT ;  /* 0x000000100d00720c */ /* 0x000fe40003f24070 */
[----:B------:R-:W-:-:S11]  /*55b0*/  ISETP.GT.U32.AND P0, PT, R12, R19, PT ;  /* 0x000000130c00720c */ /* 0x000fd60003f04070 */
[----:B------:R-:W-:Y:S01]  /*55c0*/  @!P1 IMAD.IADD R16, R16, 0x1, -R13 ;  /* 0x0000000110109824 */ /* 0x000fe200078e0a0d */
[----:B------:R-:W-:Y:S01]  /*55d0*/  ISETP.NE.AND P1, PT, RZ, UR33, PT ;  /* 0x00000021ff007c0c */ /* 0x000fe2000bf25270 */
[----:B------:R-:W-:-:S03]  /*55e0*/  @!P0 IMAD.IADD R19, R19, 0x1, -R12 ;  /* 0x0000000113138824 */ /* 0x000fc600078e0a0c */
[----:B------:R-:W-:Y:S02]  /*55f0*/  ISETP.GT.U32.AND P0, PT, R13, R16, PT ;  /* 0x000000100d00720c */ /* 0x000fe40003f04070 */
[----:B------:R-:W-:-:S11]  /*5600*/  ISETP.GT.U32.AND P3, PT, R12, R19, PT ;  /* 0x000000130c00720c */ /* 0x000fd60003f64070 */
[----:B------:R-:W-:Y:S01]  /*5610*/  @!P0 IMAD.IADD R16, R16, 0x1, -R13 ;  /* 0x0000000110108824 */ /* 0x000fe200078e0a0d */
[----:B------:R-:W-:Y:S01]  /*5620*/  ISETP.NE.AND P0, PT, RZ, UR32, PT ;  /* 0x00000020ff007c0c */ /* 0x000fe2000bf05270 */
[----:B------:R-:W-:Y:S02]  /*5630*/  @!P3 IMAD.IADD R19, R19, 0x1, -R12 ;  /* 0x000000011313b824 */ /* 0x000fe400078e0a0c */
[----:B------:R-:W-:Y:S01]  /*5640*/  @!P4 IMAD.MOV R16, RZ, RZ, -R16 ;  /* 0x000000ffff10c224 */ /* 0x000fe200078e0a10 */
[----:B------:R-:W-:Y:S01]  /*5650*/  @!P1 LOP3.LUT R16, RZ, UR33, RZ, 0x33, !PT ;  /* 0x00000021ff109c12 */ /* 0x000fe2000f8e33ff */
[----:B------:R-:W-:-:S04]  /*5660*/  @!P2 IMAD.MOV R19, RZ, RZ, -R19 ;  /* 0x000000ffff13a224 */ /* 0x000fc800078e0a13 */
[----:B------:R-:W-:-:S04]  /*5670*/  IMAD.IADD R16, R20, 0x1, -R16 ;  /* 0x0000000114107824 */ /* 0x000fc800078e0a10 */
[----:B------:R-:W-:Y:S02]  /*5680*/  @!P0 LOP3.LUT R19, RZ, UR32, RZ, 0x33, !PT ;  /* 0x00000020ff138c12 */ /* 0x000fe4000f8e33ff */
[----:B-1----:R-:W-:-:S03]  /*5690*/  ISETP.NE.AND P0, PT, R10, 0x1, PT ;  /* 0x000000010a00780c */ /* 0x002fc60003f05270 */
[----:B------:R-:W-:-:S04]  /*56a0*/  IMAD.IADD R19, R18, 0x1, -R19 ;  /* 0x0000000112137824 */ /* 0x000fc800078e0a13 */
[----:B------:R-:W-:Y:S01]  /*56b0*/  IMAD R18, R16, R19, RZ ;  /* 0x0000001310127224 */ /* 0x000fe200078e02ff */
[----:B------:R-:W-:-:S04]  /*56c0*/  SEL R12, R19, R16, !P0 ;  /* 0x00000010130c7207 */ /* 0x000fc80004000000 */
[----:B------:R-:W-:Y:S02]  /*56d0*/  SHF.R.S32.HI R15, RZ, 0x1f, R18 ;  /* 0x0000001fff0f7819 */ /* 0x000fe40000011412 */
[----:B------:R-:W-:Y:S02]  /*56e0*/  SHF.R.S32.HI R13, RZ, 0x1f, R12 ;  /* 0x0000001fff0d7819 */ /* 0x000fe4000001140c */
.L_x_57:
[----:B------:R-:W-:Y:S05]  /*56f0*/  BSYNC.RECONVERGENT B0 ;  /* 0x0000000000007941 */ /* 0x000fea0003800200 */
.L_x_56:
        /* <DEDUP_REMOVED lines=12> */
[----:B------:R-:W1:Y:S01]  /*57c0*/  SHFL.UP PT, R16, R10, 0x2, RZ ;  /* 0x044000000a107989 */ /* 0x000e6200000e00ff */
        /* <DEDUP_REMOVED lines=8> */
[----:B--2---:R-:W-:-:S05]  /*5850*/  SEL R21, R21, RZ, P1 ;  /* 0x000000ff15157207 */ /* 0x004fca0000800000 */
[----:B------:R-:W-:Y:S02]  /*5860*/  IMAD.X R10, R21, 0x1, R16, P0 ;  /* 0x00000001150a7824 */ /* 0x000fe400000e0610 */
[----:B------:R-:W1:Y:S04]  /*5870*/  SHFL.UP PT, R21, R20, 0x8, RZ ;  /* 0x0500000014157989 */ /* 0x000e6800000e00ff */
        /* <DEDUP_REMOVED lines=10> */
[----:B------:R-:W-:Y:S01]  /*5920*/  IMAD.X R16, R21, 0x1, R24, P0 ;  /* 0x0000000115107824 */ /* 0x000fe200000e0618 */
[----:B------:R-:W-:Y:S01]  /*5930*/  IADD3 R10, P0, PT, R19, UR41, RZ ;  /* 0x00000029130a7c10 */ /* 0x000fe2000ff1e0ff */
[----:B------:R-:W-:-:S03]  /*5940*/  IMAD.U32 R21, RZ, RZ, UR25 ;  /* 0x00000019ff157e24 */ /* 0x000fc6000f8e00ff */
[----:B------:R-:W-:Y:S02]  /*5950*/  IADD3.X R14, PT, PT, R16, UR40, RZ, P0, !PT ;  /* 0x00000028100e7c10 */ /* 0x000fe400087fe4ff */
[----:B------:R-:W-:-:S04]  /*5960*/  ISETP.LE.U32.AND P0, PT, R10, UR30, PT ;  /* 0x0000001e0a007c0c */ /* 0x000fc8000bf03070 */
[----:B------:R-:W-:-:S13]  /*5970*/  ISETP.GE.U32.AND.EX P0, PT, R21, R14, PT, P0 ;  /* 0x0000000e1500720c */ /* 0x000fda0003f06100 */
[----:B------:R-:W-:-:S04]  /*5980*/  VOTE.ANY R20, PT, !P0 ;  /* 0x0000000000147806 */ /* 0x000fc800040e0100 */
[----:B------:R-:W-:-:S13]  /*5990*/  ISETP.NE.AND P0, PT, R20, RZ, PT ;  /* 0x000000ff1400720c */ /* 0x000fda0003f05270 */
[----:B------:R-:W-:Y:S05]  /*59a0*/  @P0 BRA `(.L_x_58) ;  /* 0x00000008004c0947 */ /* 0x000fea0003800000 */
[----:B------:R-:W1:Y:S01]  /*59b0*/  LDC R15, c[0x0][0xbe0] ;  /* 0x0002f800ff0f7b82 */ /* 0x000e620000000800 */
[----:B------:R-:W2:Y:S01]  /*59c0*/  LDCU UR20, c[0x0][0xbe8] ;  /* 0x00017d00ff1477ac */ /* 0x000ea20008000800 */
[----:B------:R-:W3:Y:S01]  /*59d0*/  LDCU.64 UR10, c[0x0][0xba8] ;  /* 0x00017500ff0a77ac */ /* 0x000ee20008000a00 */
[----:B------:R-:W4:Y:S01]  /*59e0*/  LDCU.64 UR8, c[0x0][0xbb0] ;  /* 0x00017600ff0877ac */ /* 0x000f220008000a00 */
[----:B------:R-:W1:Y:S02]  /*59f0*/  LDCU.128 UR4, c[0x0][0xbc0] ;  /* 0x00017800ff0477ac */ /* 0x000e640008000c00 */
[----:B-1234-:R-:W-:-:S13]  /*5a00*/  ISETP.NE.AND P6, PT, R15, 0x1, PT ;  /* 0x000000010f00780c */ /* 0x01efda0003fc5270 */
.L_x_61:
[C---:B------:R-:W-:Y:S01]  /*5a10*/  VIADD R15, R23.reuse, 0x40 ;  /* 0x00000040170f7836 */ /* 0x040fe20000000000 */
[----:B-----5:R-:W-:Y:S01]  /*5a20*/  MOV R19, R6 ;  /* 0x0000000600137202 */ /* 0x020fe20000000f00 */
[----:B------:R-:W-:Y:S02]  /*5a30*/  VIADD R23, R23, 0x20 ;  /* 0x0000002017177836 */ /* 0x000fe40000000000 */
[----:B------:R-:W-:Y:S01]  /*5a40*/  IMAD.MOV.U32 R16, RZ, RZ, R7 ;  /* 0x000000ffff107224 */ /* 0x000fe200078e0007 */
[----:B------:R-:W-:-:S13]  /*5a50*/  ISETP.GE.AND P0, PT, R15, UR20, PT ;  /* 0x000000140f007c0c */ /* 0x000fda000bf06270 */
[----:B------:R-:W1:Y:S01]  /*5a60*/  @!P0 LDC.64 R20, c[0x0][0xbf0] ;  /* 0x0002fc00ff148b82 */ /* 0x000e620000000a00 */
[----:B------:R-:W2:Y:S01]  /*5a70*/  SHFL.IDX PT, R14, R14, 0x1f, 0x1f ;  /* 0x03e01f000e0e7f89 */ /* 0x000ea200000e0000 */
[----:B------:R-:W-:Y:S01]  /*5a80*/  BSSY.RECONVERGENT B0, `(.L_x_59) ;  /* 0x000005d000007945 */ /* 0x000fe20003800200 */
[----:B------:R-:W-:Y:S02]  /*5a90*/  HFMA2 R15, -RZ, RZ, 0, 0 ;  /* 0x00000000ff0f7431 */ /* 0x000fe400000001ff */
[----:B------:R-:W3:Y:S01]  /*5aa0*/  SHFL.IDX PT, R10, R10, 0x1f, 0x1f ;  /* 0x03e01f000a0a7f89 */ /* 0x000ee200000e0000 */
[----:B-1----:R-:W-:-:S05]  /*5ab0*/  @!P0 IMAD.WIDE R20, R23, 0xc, R20 ;  /* 0x0000000c17148825 */ /* 0x002fca00078e0214 */
[----:B------:R1:W5:Y:S04]  /*5ac0*/  @!P0 LDG.E R6, desc[UR50][R20.64+0x180] ;  /* 0x0001803214068981 */ /* 0x000368000c1e1900 */
[----:B------:R1:W5:Y:S01]  /*5ad0*/  @!P0 LDG.E R7, desc[UR50][R20.64+0x184] ;  /* 0x0001843214078981 */ /* 0x000362000c1e1900 */
[----:B------:R-:W-:Y:S02]  /*5ae0*/  ISETP.GE.AND P0, PT, R23, UR20, PT ;  /* 0x0000001417007c0c */ /* 0x000fe4000bf06270 */
[----:B------:R-:W-:-:S11]  /*5af0*/  MOV R18, 0x7fffffff ;  /* 0x7fffffff00127802 */ /* 0x000fd60000000f00 */
[----:B--23--:R-:W-:Y:S05]  /*5b00*/  @P0 BRA `(.L_x_60) ;  /* 0x0000000400500947 */ /* 0x00cfea0003800000 */
[----:B------:R-:W-:-:S04]  /*5b10*/  IADD3 R13, P0, PT, R19, UR16, RZ ;  /* 0x00000010130d7c10 */ /* 0x000fc8000ff1e0ff */
[----:B------:R-:W-:Y:S02]  /*5b20*/  LEA.HI.X.SX32 R12, R19, UR15, 0x1, P0 ;  /* 0x0000000f130c7c11 */ /* 0x000fe400080f0eff */
[----:B------:R-:W-:-:S04]  /*5b30*/  IADD3 R19, P0, PT, R16, UR14, RZ ;  /* 0x0000000e10137c10 */ /* 0x000fc8000ff1e0ff */
[----:B------:R-:W-:Y:S02]  /*5b40*/  LEA.HI.X.SX32 R18, R16, UR13, 0x1, P0 ;  /* 0x0000000d10127c11 */ /* 0x000fe400080f0eff */
[----:B------:R-:W-:-:S05]  /*5b50*/  IADD3 R16, P0, PT, R13, UR9, RZ ;  /* 0x000000090d107c10 */ /* 0x000fca000ff1e0ff */
[----:B------:R-:W-:Y:S01]  /*5b60*/  IMAD.X R15, RZ, RZ, R12, P0 ;  /* 0x000000ffff0f7224 */ /* 0x000fe200000e060c */
[----:B-1----:R-:W-:Y:S01]  /*5b70*/  IADD3 R21, P0, PT, R19, UR7, RZ ;  /* 0x0000000713157c10 */ /* 0x002fe2000ff1e0ff */
        /* <DEDUP_REMOVED lines=10> */
[----:B------:R-:W-:-:S04]  /*5c20*/  IMAD.WIDE.U32 R30, R21, UR4, RZ ;  /* 0x00000004151e7c25 */ /* 0x000fc8000f8e00ff */
[----:B------:R-:W-:Y:S01]  /*5c30*/  IMAD.WIDE.U32.X R28, R15, UR11, R28, P0 ;  /* 0x0000000b0f1c7c25 */ /* 0x000fe200080e041c */
[----:B------:R-:W-:-:S03]  /*5c40*/  IADD3 RZ, P0, PT, R31, R26, RZ ;  /* 0x0000001a1fff7210 */ /* 0x000fc60007f1e0ff */
[----:B------:R-:W-:-:S04]  /*5c50*/  IMAD.MOV.U32 R24, RZ, RZ, R27 ;  /* 0x000000ffff187224 */ /* 0x000fc800078e001b */
        /* <DEDUP_REMOVED lines=19> */
[----:B-1----:R-:W-:Y:S01]  /*5d90*/  VIADD R24, R24, 0xffffffe ;  /* 0x0ffffffe18187836 */ /* 0x002fe20000000000 */
[----:B------:R-:W-:-:S05]  /*5da0*/  IABS R16, R4 ;  /* 0x0000000400107213 */ /* 0x000fca0000000000 */
[----:B------:R-:W1:Y:S08]  /*5db0*/  F2I.FTZ.U32.TRUNC.NTZ R25, R24 ;  /* 0x0000001800197305 */ /* 0x000e70000021f000 */
[----:B------:R-:W2:Y:S01]  /*5dc0*/  I2F.RP R26, R16 ;  /* 0x00000010001a7306 */ /* 0x000ea20000209400 */
[----:B-1----:R-:W-:Y:S02]  /*5dd0*/  IMAD.MOV R15, RZ, RZ, -R25 ;  /* 0x000000ffff0f7224 */ /* 0x002fe400078e0a19 */
[----:B------:R-:W-:-:S02]  /*5de0*/  IMAD.MOV.U32 R24, RZ, RZ, RZ ;  /* 0x000000ffff187224 */ /* 0x000fc400078e00ff */
[----:B------:R-:W-:-:S04]  /*5df0*/  IMAD R15, R15, R18, RZ ;  /* 0x000000120f0f7224 */ /* 0x000fc800078e02ff */
[----:B------:R-:W-:Y:S02]  /*5e00*/  IMAD.HI.U32 R15, R25, R15, R24 ;  /* 0x0000000f190f7227 */ /* 0x000fe400078e0018 */
[----:B--2---:R-:W1:Y:S04]  /*5e10*/  MUFU.RCP R24, R26 ;  /* 0x0000001a00187308 */ /* 0x004e680000001000 */
[----:B------:R-:W-:-:S04]  /*5e20*/  IMAD.HI.U32 R15, R15, R13, RZ ;  /* 0x0000000d0f0f7227 */ /* 0x000fc800078e00ff */
[----:B------:R-:W-:Y:S01]  /*5e30*/  IMAD R21, R15, R12, R13 ;  /* 0x0000000c0f157224 */ /* 0x000fe200078e020d */
[----:B------:R-:W-:-:S04]  /*5e40*/  IABS R13, R19 ;  /* 0x00000013000d7213 */ /* 0x000fc80000000000 */
[----:B------:R-:W-:Y:S01]  /*5e50*/  ISETP.GT.U32.AND P0, PT, R18, R21, PT ;  /* 0x000000151200720c */ /* 0x000fe20003f04070 */
[----:B-1----:R-:W-:-:S04]  /*5e60*/  VIADD R24, R24, 0xffffffe ;  /* 0x0ffffffe18187836 */ /* 0x002fc80000000000 */
[----:B------:R-:W1:Y:S08]  /*5e70*/  F2I.FTZ.U32.TRUNC.NTZ R25, R24 ;  /* 0x0000001800197305 */ /* 0x000e70000021f000 */
[----:B------:R-:W-:Y:S02]  /*5e80*/  @!P0 IMAD.IADD R21, R21, 0x1, -R18 ;  /* 0x0000000115158824 */ /* 0x000fe400078e0a12 */
[----:B-1----:R-:W-:-:S02]  /*5e90*/  IMAD.MOV R12, RZ, RZ, -R25 ;  /* 0x000000ffff0c7224 */ /* 0x002fc400078e0a19 */
        /* <DEDUP_REMOVED lines=21> */
[----:B------:R-:W-:-:S05]  /*5ff0*/  @!P0 LOP3.LUT R13, RZ, UR32, RZ, 0x33, !PT ;  /* 0x00000020ff0d8c12 */ /* 0x000fca000f8e33ff */
[----:B------:R-:W-:-:S05]  /*6000*/  IMAD.IADD R13, R19, 0x1, -R13 ;  /* 0x00000001130d7824 */ /* 0x000fca00078e0a0d */
[CC--:B------:R-:W-:Y:S01]  /*6010*/  SEL R12, R13.reuse, R18.reuse, !P6 ;  /* 0x000000120d0c7207 */ /* 0x0c0fe20007000000 */
[----:B------:R-:W-:-:S03]  /*6020*/  IMAD R18, R13, R18, RZ ;  /* 0x000000120d127224 */ /* 0x000fc600078e02ff */
[----:B------:R-:W-:Y:S02]  /*6030*/  SHF.R.S32.HI R13, RZ, 0x1f, R12 ;  /* 0x0000001fff0d7819 */ /* 0x000fe4000001140c */
[----:B------:R-:W-:Y:S02]  /*6040*/  SHF.R.S32.HI R15, RZ, 0x1f, R18 ;  /* 0x0000001fff0f7819 */ /* 0x000fe40000011412 */
.L_x_60:
[----:B------:R-:W-:Y:S05]  /*6050*/  BSYNC.RECONVERGENT B0 ;  /* 0x0000000000007941 */ /* 0x000fea0003800200 */
.L_x_59:
[----:B------:R-:W2:Y:S01]  /*6060*/  SHFL.UP PT, R19, R18, 0x1, RZ ;  /* 0x0420000012137989 */ /* 0x000ea200000e00ff */
[----:B------:R-:W-:Y:S02]  /*6070*/  R2UR UR41, R10 ;  /* 0x000000000a2972ca */ /* 0x000fe400000e0000 */
[----:B------:R-:W-:Y:S01]  /*6080*/  R2UR UR40, R14 ;  /* 0x000000000e2872ca */ /* 0x000fe200000e0000 */
[----:B------:R-:W3:Y:S01]  /*6090*/  SHFL.UP PT, R16, R15, 0x1, RZ ;  /* 0x042000000f107989 */ /* 0x000ee200000e00ff */
[----:B--2---:R-:W-:Y:S02]  /*60a0*/  SEL R19, R19, RZ, P5 ;  /* 0x000000ff13137207 */ /* 0x004fe40002800000 */
[----:B---3--:R-:W-:Y:S02]  /*60b0*/  SEL R16, R16, RZ, P5 ;  /* 0x000000ff10107207 */ /* 0x008fe40002800000 */
[----:B------:R-:W-:-:S05]  /*60c0*/  IADD3 R19, P0, PT, R19, R18, RZ ;  /* 0x0000001213137210 */ /* 0x000fca0007f1e0ff */
[----:B------:R-:W-:Y:S01]  /*60d0*/  IMAD.X R16, R16, 0x1, R15, P0 ;  /* 0x0000000110107824 */ /* 0x000fe200000e060f */
[----:B-1----:R-:W1:Y:S04]  /*60e0*/  SHFL.UP PT, R20, R19, 0x2, RZ ;  /* 0x0440000013147989 */ /* 0x002e6800000e00ff */
        /* <DEDUP_REMOVED lines=16> */
[----:B------:R-:W-:Y:S02]  /*61f0*/  IMAD.X R20, R19, 0x1, R22, P0 ;  /* 0x0000000113147824 */ /* 0x000fe400000e0616 */
[----:B------:R-:W1:Y:S04]  /*6200*/  SHFL.UP PT, R19, R24, 0x10, RZ ;  /* 0x0600000018137989 */ /* 0x000e6800000e00ff */
[----:B------:R-:W2:Y:S01]  /*6210*/  SHFL.UP PT, R21, R20, 0x10, RZ ;  /* 0x0600000014157989 */ /* 0x000ea200000e00ff */
[----:B-1----:R-:W-:Y:S02]  /*6220*/  SEL R19, R19, RZ, P3 ;  /* 0x000000ff13137207 */ /* 0x002fe40001800000 */
[----:B--2---:R-:W-:Y:S02]  /*6230*/  SEL R21, R21, RZ, P3 ;  /* 0x000000ff15157207 */ /* 0x004fe40001800000 */
[----:B------:R-:W-:-:S05]  /*6240*/  IADD3 R19, P0, PT, R19, R24, RZ ;  /* 0x0000001813137210 */ /* 0x000fca0007f1e0ff */
        /* <DEDUP_REMOVED lines=8> */
[----:B------:R-:W-:Y:S05]  /*62d0*/  @!P0 BRA `(.L_x_61) ;  /* 0xfffffff400cc8947 */ /* 0x000fea000383ffff */
.L_x_58:
        /* <DEDUP_REMOVED lines=9> */
[----:B------:R-:W-:-:S03]  /*6370*/  IADD3 R10, P1, P0, R19, UR41, -R18 ;  /* 0x00000029130a7c10 */ /* 0x000fc6000f83e812 */
[----:B------:R-:W-:Y:S01]  /*6380*/  SHFL.IDX PT, R18, R18, R25, 0x1f ;  /* 0x00001f1912127589 */ /* 0x000fe200000e0000 */
[----:B------:R-:W-:-:S03]  /*6390*/  IADD3.X R14, PT, PT, R16, UR40, ~R15, P1, P0 ;  /* 0x00000028100e7c10 */ /* 0x000fc60008fe0c0f */
[----:B------:R-:W2:Y:S04]  /*63a0*/  SHFL.IDX PT, R10, R10, R25, 0x1f ;  /* 0x00001f190a0a7589 */ /* 0x000ea800000e0000 */
[----:B------:R-:W3:Y:S04]  /*63b0*/  SHFL.IDX PT, R14, R14, R25, 0x1f ;  /* 0x00001f190e0e7589 */ /* 0x000ee800000e0000 */
[----:B------:R1:W4:Y:S04]  /*63c0*/  SHFL.IDX PT, R15, R15, R25, 0x1f ;  /* 0x00001f190f0f7589 */ /* 0x00032800000e0000 */
[----:B------:R1:W1:Y:S04]  /*63d0*/  SHFL.IDX PT, R13, R13, R25, 0x1f ;  /* 0x00001f190d0d7589 */ /* 0x00026800000e0000 */
[----:B------:R1:W1:Y:S01]  /*63e0*/  SHFL.IDX PT, R12, R12, R25, 0x1f ;  /* 0x00001f190c0c7589 */ /* 0x00026200000e0000 */
[----:B--2---:R-:W-:-:S02]  /*63f0*/  R2UR UR41, R10 ;  /* 0x000000000a2972ca */ /* 0x004fc400000e0000 */
[----:B---3--:R-:W-:Y:S01]  /*6400*/  R2UR UR40, R14 ;  /* 0x000000000e2872ca */ /* 0x008fe200000e0000 */
[----:B------:R-:W-:-:S14]  /*6410*/  IMAD.MOV.U32 R14, RZ, RZ, R18 ;  /* 0x000000ffff0e7224 */ /* 0x000fdc00078e0012 */
.L_x_55:
[----:B------:R-:W2:Y:S01]  /*6420*/  LDCU UR4, c[0x0][0xbe8] ;  /* 0x00017d00ff0477ac */ /* 0x000ea20008000800 */
[----:B------:R-:W-:Y:S01]  /*6430*/  IMAD.MOV.U32 R18, RZ, RZ, -0x1 ;  /* 0xffffffffff127424 */ /* 0x000fe200078e00ff */
[----:B------:R-:W-:Y:S02]  /*6440*/  MOV R10, 0xffffffff ;  /* 0xffffffff000a7802 */ /* 0x000fe40000000f00 */
[----:B--2---:R-:W-:-:S13]  /*6450*/  ISETP.GE.AND P0, PT, R21, UR4, PT ;  /* 0x0000000415007c0c */ /* 0x004fda000bf06270 */
[----:B------:R-:W-:Y:S05]  /*6460*/  @P0 BRA `(.L_x_54) ;  /* 0x0000000000f00947 */ /* 0x000fea0003800000 */
[----:B------:R-:W2:Y:S01]  /*6470*/  LDCU UR9, c[0x0][0xb98] ;  /* 0x00017300ff0977ac */ /* 0x000ea20008000800 */
[----:B------:R-:W1:Y:S01]  /*6480*/  LDCU UR7, c[0x0][0xb88] ;  /* 0x00017100ff0777ac */ /* 0x000e620008000800 */
[----:B------:R-:W3:Y:S01]  /*6490*/  LDCU UR5, c[0x0][0xbdc] ;  /* 0x00017b80ff0577ac */ /* 0x000ee20008000800 */
[----:B------:R-:W-:-:S04]  /*64a0*/  UIADD3 UR11, UP0, UPT, -UR41, UR30, URZ ;  /* 0x0000001e290b7290 */ /* 0x000fc8000ff1e1ff */
[----:B------:R-:W-:-:S04]  /*64b0*/  UIADD3.X UR10, UPT, UPT, ~UR40, UR25, URZ, UP0, !UPT ;  /* 0x00000019280a7290 */ /* 0x000fc800087fe5ff */
[----:B--2---:R-:W-:Y:S01]  /*64c0*/  USHF.R.U32.HI UR8, URZ, UR9, UR10 ;  /* 0x00000009ff087299 */ /* 0x004fe2000801160a */
[--C-:B-1----:R-:W-:Y:S01]  /*64d0*/  SHF.R.U32.HI R3, RZ, UR7, R13.reuse ;  /* 0x00000007ff037c19 */ /* 0x102fe2000801160d */
[----:B------:R-:W-:Y:S01]  /*64e0*/  USHF.R.U64 UR11, UR11, UR9, UR10 ;  /* 0x000000090b0b7299 */ /* 0x000fe2000800120a */
[----:B------:R-:W-:Y:S01]  /*64f0*/  SHF.R.U64 R16, R12, UR7, R13 ;  /* 0x000000070c107c19 */ /* 0x000fe2000800120d */
[----:B------:R-:W-:Y:S02]  /*6500*/  USHF.R.U32.HI UR6, URZ, UR7, UR8 ;  /* 0x00000007ff067299 */ /* 0x000fe40008011608 */
[----:B------:R-:W-:Y:S02]  /*6510*/  USHF.R.U64 UR8, UR11, UR7, UR8 ;  /* 0x000000070b087299 */ /* 0x000fe40008001208 */
[----:B---3--:R-:W-:Y:S02]  /*6520*/  USHF.R.U32.HI UR4, URZ, UR5, UR6 ;  /* 0x00000005ff047299 */ /* 0x008fe40008011606 */
[----:B------:R-:W-:-:S04]  /*6530*/  USHF.R.U64 UR5, UR8, UR5, UR6 ;  /* 0x0000000508057299 */ /* 0x000fc80008001206 */
[----:B------:R-:W-:-:S04]  /*6540*/  LOP3.LUT R2, R3, UR4, RZ, 0xfc, !PT ;  /* 0x0000000403027c12 */ /* 0x000fc8000f8efcff */
[----:B------:R-:W-:-:S13]  /*6550*/  ISETP.NE.U32.AND P0, PT, R2, RZ, PT ;  /* 0x000000ff0200720c */ /* 0x000fda0003f05070 */
[----:B------:R-:W-:Y:S05]  /*6560*/  @P0 BRA `(.L_x_62) ;  /* 0x0000000000540947 */ /* 0x000fea0003800000 */
[----:B------:R-:W1:Y:S01]  /*6570*/  I2F.U32.RP R18, R16 ;  /* 0x0000001000127306 */ /* 0x000e620000209000 */
[----:B------:R-:W-:-:S07]  /*6580*/  ISETP.NE.U32.AND P1, PT, R16, RZ, PT ;  /* 0x000000ff1000720c */ /* 0x000fce0003f25070 */
[----:B-1----:R-:W1:Y:S02]  /*6590*/  MUFU.RCP R10, R18 ;  /* 0x00000012000a7308 */ /* 0x002e640000001000 */
[----:B-1----:R-:W-:-:S06]  /*65a0*/  IADD3 R10, PT, PT, R10, 0xffffffe, RZ ;  /* 0x0ffffffe0a0a7810 */ /* 0x002fcc0007ffe0ff */
[----:B------:R1:W2:Y:S02]  /*65b0*/  F2I.FTZ.U32.TRUNC.NTZ R11, R10 ;  /* 0x0000000a000b7305 */ /* 0x0002a4000021f000 */
[----:B-1----:R-:W-:Y:S02]  /*65c0*/  HFMA2 R10, -RZ, RZ, 0, 0 ;  /* 0x00000000ff0a7431 */ /* 0x002fe400000001ff */
[----:B--2---:R-:W-:-:S04]  /*65d0*/  IMAD.MOV R2, RZ, RZ, -R11 ;  /* 0x000000ffff027224 */ /* 0x004fc800078e0a0b */
[----:B------:R-:W-:-:S04]  /*65e0*/  IMAD R2, R2, R16, RZ ;  /* 0x0000001002027224 */ /* 0x000fc800078e02ff */
[----:B------:R-:W-:-:S06]  /*65f0*/  IMAD.HI.U32 R2, R11, R2, R10 ;  /* 0x000000020b027227 */ /* 0x000fcc00078e000a */
[----:B------:R-:W-:-:S04]  /*6600*/  IMAD.HI.U32 R20, R2, UR5, RZ ;  /* 0x0000000502147c27 */ /* 0x000fc8000f8e00ff */
[----:B------:R-:W-:-:S04]  /*6610*/  IMAD.MOV R3, RZ, RZ, -R20 ;  /* 0x000000ffff037224 */ /* 0x000fc800078e0a14 */
[----:B------:R-:W-:-:S05]  /*6620*/  IMAD R3, R16, R3, UR5 ;  /* 0x0000000510037e24 */ /* 0x000fca000f8e0203 */
[----:B------:R-:W-:-:S13]  /*6630*/  ISETP.GE.U32.AND P0, PT, R3, R16, PT ;  /* 0x000000100300720c */ /* 0x000fda0003f06070 */
[----:B------:R-:W-:Y:S01]  /*6640*/  @P0 IADD3 R3, PT, PT, R3, -R16, RZ ;  /* 0x8000001003030210 */ /* 0x000fe20007ffe0ff */
[----:B------:R-:W-:-:S03]  /*6650*/  @P0 VIADD R20, R20, 0x1 ;  /* 0x0000000114140836 */ /* 0x000fc60000000000 */
[----:B------:R-:W-:-:S13]  /*6660*/  ISETP.GE.U32.AND P2, PT, R3, R16, PT ;  /* 0x000000100300720c */ /* 0x000fda0003f46070 */
[----:B------:R-:W-:Y:S02]  /*6670*/  @P2 IADD3 R20, PT, PT, R20, 0x1, RZ ;  /* 0x0000000114142810 */ /* 0x000fe40007ffe0ff */
[----:B------:R-:W-:-:S04]  /*6680*/  @!P1 LOP3.LUT R20, RZ, R16, RZ, 0x33, !PT ;  /* 0x00000010ff149212 */ /* 0x000fc800078e33ff */
[----:B------:R-:W-:-:S05]  /*6690*/  IADD3 R19, PT, PT, -R20, RZ, RZ ;  /* 0x000000ff14137210 */ /* 0x000fca0007ffe1ff */
[----:B------:R-:W-:Y:S01]  /*66a0*/  IMAD R19, R16, R19, UR5 ;  /* 0x0000000510137e24 */ /* 0x000fe2000f8e0213 */
[----:B------:R-:W-:Y:S06]  /*66b0*/  BRA `(.L_x_63) ;  /* 0x0000000000187947 */ /* 0x000fec0003800000 */
.L_x_62:
[----:B------:R-:W-:Y:S01]  /*66c0*/  IMAD.U32 R19, RZ, RZ, UR5 ;  /* 0x00000005ff137e24 */ /* 0x000fe2000f8e00ff */
[----:B------:R-:W-:Y:S02]  /*66d0*/  MOV R18, UR4 ;  /* 0x0000000400127c02 */ /* 0x000fe40008000f00 */
[----:B------:R-:W-:Y:S02]  /*66e0*/  MOV R2, 0x6700 ;  /* 0x0000670000027802 */ /* 0x000fe40000000f00 */
[----:B----45:R-:W-:Y:S05]  /*66f0*/  CALL.REL.NOINC `(.L_x_64) ;  /* 0x000000c400b87944 */ /* 0x030fea0003c00000 */
[----:B------:R-:W-:-:S05]  /*6700*/  IADD3 R19, PT, PT, -R20, RZ, RZ ;  /* 0x000000ff14137210 */ /* 0x000fca0007ffe1ff */
[----:B------:R-:W-:-:S07]  /*6710*/  IMAD R19, R16, R19, UR5 ;  /* 0x0000000510137e24 */ /* 0x000fce000f8e0213 */
.L_x_63:
[----:B------:R-:W1:Y:S01]  /*6720*/  LDC R11, c[0x0][0xbdc] ;  /* 0x0002f700ff0b7b82 */ /* 0x000e620000000800 */
[----:B------:R-:W-:Y:S01]  /*6730*/  ULOP3.LUT UR8, UR8, UR12, URZ, 0xc0, !UPT ;  /* 0x0000000c08087292 */ /* 0x000fe2000f8ec0ff */
[----:B------:R-:W-:Y:S01]  /*6740*/  PLOP3.LUT P1, PT, PT, PT, PT, 0x8, 0x80 ;  /* 0x000000000080781c */ /* 0x000fe20003f2e170 */
[----:B------:R-:W-:-:S05]  /*6750*/  ULOP3.LUT UR11, UR18, UR11, URZ, 0xc0, !UPT ;  /* 0x0000000b120b7292 */ /* 0x000fca000f8ec0ff */
[----:B------:R-:W2:Y:S08]  /*6760*/  LDC R2, c[0x0][0xb80] ;  /* 0x0002e000ff027b82 */ /* 0x000eb00000000800 */
[----:B------:R-:W3:Y:S08]  /*6770*/  LDC R3, c[0x0][0xb90] ;  /* 0x0002e400ff037b82 */ /* 0x000ef00000000800 */
[----:B------:R-:W4:Y:S01]  /*6780*/  LDC R10, c[0x0][0xbe0] ;  /* 0x0002f800ff0a7b82 */ /* 0x000f220000000800 */
[----:B-1----:R-:W-:-:S05]  /*6790*/  SHF.L.U32 R11, R20, R11, RZ ;  /* 0x0000000b140b7219 */ /* 0x002fca00000006ff */
[----:B------:R-:W-:Y:S01]  /*67a0*/  VIADD R16, R11, UR8 ;  /* 0x000000080b107c36 */ /* 0x000fe20008000000 */
[----:B------:R-:W-:Y:S01]  /*67b0*/  P2R R11, PR, RZ, 0x2 ;  /* 0x00000002ff0b7803 */ /* 0x000fe20000000000 */
[----:B--2---:R-:W-:Y:S02]  /*67c0*/  IMAD R19, R19, R2, UR11 ;  /* 0x0000000b13137e24 */ /* 0x004fe4000f8e0202 */
[----:B---3--:R-:W-:Y:S02]  /*67d0*/  IMAD R16, R16, R3, UR38 ;  /* 0x0000002610107e24 */ /* 0x008fe4000f8e0203 */
[----:B------:R-:W-:Y:S01]  /*67e0*/  IMAD.MOV.U32 R3, RZ, RZ, 0x1 ;  /* 0x00000001ff037424 */ /* 0x000fe200078e00ff */
[----:B----4-:R-:W-:Y:S01]  /*67f0*/  ISETP.NE.AND P0, PT, R10, 0x1, PT ;  /* 0x000000010a00780c */ /* 0x010fe20003f05270 */
[----:B------:R-:W-:-:S03]  /*6800*/  IMAD.MOV.U32 R10, RZ, RZ, R21 ;  /* 0x000000ffff0a7224 */ /* 0x000fc600078e0015 */
[----:B------:R-:W-:Y:S02]  /*6810*/  SEL R2, R16, R19, !P0 ;  /* 0x0000001310027207 */ /* 0x000fe40004000000 */
[----:B------:R-:W-:Y:S02]  /*6820*/  SEL R18, R19, R16, !P0 ;  /* 0x0000001013127207 */ /* 0x000fe40004000000 */
.L_x_54:
[----:B------:R-:W-:-:S09]  /*6830*/  UISETP.NE.AND UP0, UPT, UR37, 0x1, UPT ;  /* 0x000000012500788c */ /* 0x000fd2000bf05270 */
[----:B------:R-:W-:Y:S05]  /*6840*/  BRA.U !UP0, `(.L_x_65) ;  /* 0x0000000108047547 */ /* 0x000fea000b800000 */
[----:B------:R-:W-:Y:S05]  /*6850*/  BPT.TRAP 0x1 ;  /* 0x000000040000795c */ /* 0x000fea0000300000 */
.L_x_65:
[----:B------:R-:W2:Y:S01]  /*6860*/  S2UR UR4, SR_CgaCtaId ;  /* 0x00000000000479c3 */ /* 0x000ea20000008800 */
[----:B------:R-:W-:Y:S01]  /*6870*/  UMOV UR5, 0x400 ;  /* 0x0000040000057882 */ /* 0x000fe20000000000 */
[----:B------:R-:W-:Y:S01]  /*6880*/  SHF.L.U32 R16, R0, 0x1f, RZ ;  /* 0x0000001f00107819 */ /* 0x000fe200000006ff */
[----:B------:R-:W-:Y:S01]  /*6890*/  VIADD R19, R9, 0x1 ;  /* 0x0000000109137836 */ /* 0x000fe20000000000 */
[----:B------:R-:W-:Y:S01]  /*68a0*/  ISETP.NE.AND P1, PT, R17, R10, PT ;  /* 0x0000000a1100720c */ /* 0x000fe20003f25270 */
[----:B--2---:R-:W-:-:S04]  /*68b0*/  ULEA UR4, UR4, UR5, 0x18 ;  /* 0x0000000504047291 */ /* 0x004fc8000f8ec0ff */
[----:B------:R-:W-:-:S09]  /*68c0*/  ULEA UR4, UR19, UR4, 0x3 ;  /* 0x0000000413047291 */ /* 0x000fd2000f8e18ff */
[----:B------:R-:W2:Y:S02]  /*68d0*/  SYNCS.PHASECHK.TRANS64.TRYWAIT P0, [UR4+0xc0], R16 ;  /* 0x0000c010ff0075a7 */ /* 0x000ea40008001104 */
[----:B--2---:R-:W-:Y:S05]  /*68e0*/  @!P0 BRA `(.L_x_66) ;  /* 0x000000b4002c8947 */ /* 0x004fea0003800000 */
.L_x_247:
[----:B------:R-:W-:Y:S01]  /*68f0*/  ELECT P0, URZ, PT ;  /* 0x0000000000ff782f */ /* 0x000fe20003800000 */
[----:B------:R-:W-:Y:S01]  /*6900*/  @!P1 IMAD.MOV R19, RZ, RZ, R9 ;  /* 0x000000ffff139224 */ /* 0x000fe200078e0209 */
[----:B------:R-:W-:Y:S01]  /*6910*/  BSSY.RECONVERGENT B0, `(.L_x_67) ;  /* 0x0000017000007945 */ /* 0x000fe20003800200 */
[----:B------:R-:W-:-:S03]  /*6920*/  ISETP.NE.AND P2, PT, R11, RZ, PT ;  /* 0x000000ff0b00720c */ /* 0x000fc60003f45270 */
[----:B------:R-:W-:-:S07]  /*6930*/  PRMT R9, R19, 0x7610, R9 ;  /* 0x0000761013097816 */ /* 0x000fce0000000009 */
[----:B------:R-:W-:Y:S05]  /*6940*/  @!P0 BRA `(.L_x_68) ;  /* 0x00000000004c8947 */ /* 0x000fea0003800000 */
[----:B------:R-:W-:Y:S01]  /*6950*/  PLOP3.LUT P0, PT, P1, P2, PT, 0x20, 0x2 ;  /* 0x000000000002781c */ /* 0x000fe20000f04470 */
[----:B------:R-:W-:Y:S01]  /*6960*/  UIMAD UR5, UR19, 0x14, UR36 ;  /* 0x00000014130578a4 */ /* 0x000fe2000f8e0224 */
[----:B------:R-:W-:Y:S02]  /*6970*/  SEL R11, R9, RZ, !P2 ;  /* 0x000000ff090b7207 */ /* 0x000fe40005000000 */
[----:B--2---:R-:W-:-:S04]  /*6980*/  SEL R16, RZ, 0x1, !P0 ;  /* 0x00000001ff107807 */ /* 0x004fc80004000000 */
[----:B------:R-:W-:Y:S02]  /*6990*/  PRMT R11, R16, 0x5410, R11 ;  /* 0x00005410100b7816 */ /* 0x000fe4000000000b */
[----:B------:R2:W-:Y:S04]  /*69a0*/  STS [UR5], R2 ;  /* 0x00000002ff007988 */ /* 0x0005e80008000805 */
[----:B------:R2:W-:Y:S04]  /*69b0*/  STS [UR5+0x4], R18 ;  /* 0x00000412ff007988 */ /* 0x0005e80008000805 */
[----:B------:R2:W-:Y:S04]  /*69c0*/  STS [UR5+0xc], R3 ;  /* 0x00000c03ff007988 */ /* 0x0005e80008000805 */
[----:B------:R2:W-:Y:S04]  /*69d0*/  STS [UR5+0x10], R11 ;  /* 0x0000100bff007988 */ /* 0x0005e80008000805 */
[----:B------:R2:W-:Y:S01]  /*69e0*/  STS [UR5+0x8], R10 ;  /* 0x0000080aff007988 */ /* 0x0005e20008000805 */
[----:B------:R-:W-:Y:S01]  /*69f0*/  @!PT LDS RZ, [RZ] ;  /* 0x00000000fffff984 */ /* 0x000fe20000000800 */
[----:B------:R-:W-:Y:S01]  /*6a00*/  @!PT LDS RZ, [RZ] ;  /* 0x00000000fffff984 */ /* 0x000fe20000000800 */
[----:B------:R-:W-:Y:S01]  /*6a10*/  @!PT LDS RZ, [RZ] ;  /* 0x00000000fffff984 */ /* 0x000fe20000000800 */
[----:B------:R-:W-:Y:S01]  /*6a20*/  @!PT LDS RZ, [RZ] ;  /* 0x00000000fffff984 */ /* 0x000fe20000000800 */
[----:B------:R3:W-:Y:S06]  /*6a30*/  MEMBAR.ALL.CTA ;  /* 0x0000000000007992 */ /* 0x0007ec0000008000 */
[----:B---3--:R-:W3:Y:S01]  /*6a40*/  FENCE.VIEW.ASYNC.S ;  /* 0x00000000000073c6 */ /* 0x008ee20000000000 */
[----:B------:R-:W-:Y:S05]  /*6a50*/  BRA.U !UP0, `(.L_x_69) ;  /* 0x0000000108047547 */ /* 0x000fea000b800000 */
[----:B------:R-:W-:Y:S05]  /*6a60*/  BPT.TRAP 0x1 ;  /* 0x000000040000795c */ /* 0x000fea0000300000 */
.L_x_69:
[----:B---3--:R-:W-:Y:S01]  /*6a70*/  SYNCS.ARRIVE.TRANS64.A1T0 RZ, [UR4+0x80], RZ ;  /* 0x000080ffffff79a7 */ /* 0x008fe20008100004 */
.L_x_68:
[----:B------:R-:W-:Y:S05]  /*6a80*/  BSYNC.RECONVERGENT B0 ;  /* 0x0000000000007941 */ /* 0x000fea0003800200 */
.L_x_67:
[----:B------:R-:W-:Y:S01]  /*6a90*/  UIADD3 UR19, UPT, UPT, UR19, 0x1, URZ ;  /* 0x0000000113137890 */ /* 0x000fe2000fffe0ff */
[----:B--2---:R-:W-:-:S03]  /*6aa0*/  MOV R17, R10 ;  /* 0x0000000a00117202 */ /* 0x004fc60000000f00 */
[----:B------:R-:W-:-:S04]  /*6ab0*/  UISETP.NE.AND UP0, UPT, UR19, 0x8, UPT ;  /* 0x000000081300788c */ /* 0x000fc8000bf05270 */
[----:B------:R-:W-:Y:S02]  /*6ac0*/  USEL UR4, URZ, 0x1, UP0 ;  /* 0x00000001ff047887 */ /* 0x000fe40008000000 */
[----:B------:R-:W-:-:S04]  /*6ad0*/  USEL UR19, UR19, URZ, UP0 ;  /* 0x000000ff13137287 */ /* 0x000fc80008000000 */
[----:B------:R-:W-:Y:S01]  /*6ae0*/  LOP3.LUT R0, R0, UR4, RZ, 0x3c, !PT ;  /* 0x0000000400007c12 */ /* 0x000fe2000f8e3cff */
[----:B------:R-:W-:Y:S07]  /*6af0*/  @!P2 BRA `(.L_x_70) ;  /* 0xffffffe40008a947 */ /* 0x000fee000383ffff */
[----:B------:R-:W-:Y:S01]  /*6b00*/  HFMA2 R9, -RZ, RZ, 0, 0 ;  /* 0x00000000ff097431 */ /* 0x000fe200000001ff */
[----:B------:R-:W-:Y:S02]  /*6b10*/  PRMT R11, RZ, 0x7610, R11 ;  /* 0x00007610ff0b7816 */ /* 0x000fe4000000000b */
.L_x_86:
[----:B--2---:R-:W2:Y:S01]  /*6b20*/  LDC.64 R2, c[0x0][0xbd0] ;  /* 0x0002f400ff027b82 */ /* 0x004ea20000000a00 */
[----:B------:R-:W-:Y:S01]  /*6b30*/  UIADD3 UR30, UP0, UPT, UR30, UR34, URZ ;  /* 0x000000221e1e7290 */ /* 0x000fe2000ff1e0ff */
[----:B------:R-:W-:Y:S01]  /*6b40*/  ISETP.NE.AND P1, PT, RZ, UR17, PT ;  /* 0x00000011ff007c0c */ /* 0x000fe2000bf25270 */
[----:B------:R-:W-:Y:S01]  /*6b50*/  IMAD.MOV.U32 R23, RZ, RZ, RZ ;  /* 0x000000ffff177224 */ /* 0x000fe200078e00ff */
[----:B------:R-:W-:Y:S01]  /*6b60*/  PLOP3.LUT P2, PT, PT, PT, PT, 0x80, 0x8 ;  /* 0x000000000008781c */ /* 0x000fe20003f4f070 */
[----:B------:R-:W-:Y:S01]  /*6b70*/  UIADD3.X UR25, UPT, UPT, UR25, UR31, URZ, UP0, !UPT ;  /* 0x0000001f19197290 */ /* 0x000fe200087fe4ff */
[----:B------:R-:W-:Y:S02]  /*6b80*/  IMAD.MOV.U32 R22, RZ, RZ, -0x1 ;  /* 0xffffffffff167424 */ /* 0x000fe400078e00ff */
[----:B------:R-:W-:Y:S01]  /*6b90*/  P2R R24, PR, RZ, 0x4 ;  /* 0x00000004ff187803 */ /* 0x000fe20000000000 */
[----:B------:R-:W-:Y:S01]  /*6ba0*/  IMAD.MOV.U32 R16, RZ, RZ, -0x1 ;  /* 0xffffffffff107424 */ /* 0x000fe200078e00ff */
[----:B--2---:R-:W-:Y:S01]  /*6bb0*/  ISETP.LE.U32.AND P0, PT, R2, UR30, PT ;  /* 0x0000001e02007c0c */ /* 0x004fe2000bf03070 */
[----:B------:R-:W-:-:S05]  /*6bc0*/  IMAD.U32 R2, RZ, RZ, UR25 ;  /* 0x00000019ff027e24 */ /* 0x000fca000f8e00ff */
[----:B------:R-:W-:Y:S01]  /*6bd0*/  ISETP.GE.U32.AND.EX P0, PT, R2, R3, PT, P0 ;  /* 0x000000030200720c */ /* 0x000fe20003f06100 */
[----:B------:R-:W-:-:S12]  /*6be0*/  IMAD.MOV.U32 R3, RZ, RZ, -0x1 ;  /* 0xffffffffff037424 */ /* 0x000fd800078e00ff */
[----:B------:R-:W-:Y:S05]  /*6bf0*/  @P0 BRA P1, `(.L_x_71) ;  /* 0x0000001800080947 */ /* 0x000fea0000800000 */
[----:B------:R-:W-:Y:S01]  /*6c00*/  IADD3 R3, P1, PT, R14, UR41, RZ ;  /* 0x000000290e037c10 */ /* 0x000fe2000ff3e0ff */
[----:B------:R-:W-:-:S03]  /*6c10*/  IMAD.U32 R2, RZ, RZ, UR25 ;  /* 0x00000019ff027e24 */ /* 0x000fc6000f8e00ff */
[----:B------:R-:W-:Y:S02]  /*6c20*/  ISETP.LE.U32.AND P0, PT, R3, UR30, PT ;  /* 0x0000001e03007c0c */ /* 0x000fe4000bf03070 */
[----:B----4-:R-:W-:-:S04]  /*6c30*/  IADD3.X R3, PT, PT, R15, UR40, RZ, P1, !PT ;  /* 0x000000280f037c10 */ /* 0x010fc80008ffe4ff */
[----:B------:R-:W-:-:S13]  /*6c40*/  ISETP.GE.U32.AND.EX P0, PT, R2, R3, PT, P0 ;  /* 0x000000030200720c */ /* 0x000fda0003f06100 */
[----:B------:R-:W-:Y:S05]  /*6c50*/  @!P0 BRA `(.L_x_72) ;  /* 0x0000001000e88947 */ /* 0x000fea0003800000 */
[----:B------:R-:W2:Y:S01]  /*6c60*/  LDCU UR20, c[0x0][0xbe8] ;  /* 0x00017d00ff1477ac */ /* 0x000ea20008000800 */
[----:B------:R-:W-:Y:S01]  /*6c70*/  IMAD.IADD R21, R8, 0x1, R21 ;  /* 0x0000000108157824 */ /* 0x000fe200078e0215 */
[----:B-----5:R-:W-:Y:S01]  /*6c80*/  MOV R16, R6 ;  /* 0x0000000600107202 */ /* 0x020fe20000000f00 */
[----:B------:R-:W-:Y:S02]  /*6c90*/  IMAD.MOV.U32 R15, RZ, RZ, R7 ;  /* 0x000000ffff0f7224 */ /* 0x000fe400078e0007 */
[----:B------:R-:W-:-:S05]  /*6ca0*/  VIADD R2, R21, 0x20 ;  /* 0x0000002015027836 */ /* 0x000fca0000000000 */
[----:B--2---:R-:W-:-:S13]  /*6cb0*/  ISETP.GE.AND P0, PT, R2, UR20, PT ;  /* 0x0000001402007c0c */ /* 0x004fda000bf06270 */
[----:B------:R-:W2:Y:S01]  /*6cc0*/  @!P0 LDC.64 R2, c[0x0][0xbf0] ;  /* 0x0002fc00ff028b82 */ /* 0x000ea20000000a00 */
[----:B------:R-:W-:Y:S01]  /*6cd0*/  BSSY.RECONVERGENT B0, `(.L_x_73) ;  /* 0x0000061000007945 */ /* 0x000fe20003800200 */
[----:B------:R-:W-:Y:S01]  /*6ce0*/  HFMA2 R14, -RZ, RZ, 0, 0 ;  /* 0x00000000ff0e7431 */ /* 0x000fe200000001ff */
[----:B------:R-:W-:Y:S01]  /*6cf0*/  MOV R17, 0x7fffffff ;  /* 0x7fffffff00117802 */ /* 0x000fe20000000f00 */
[----:B--2---:R-:W-:-:S05]  /*6d00*/  @!P0 IMAD.WIDE R2, R21, 0xc, R2 ;  /* 0x0000000c15028825 */ /* 0x004fca00078e0202 */
[----:B------:R2:W5:Y:S04]  /*6d10*/  @!P0 LDG.E R6, desc[UR50][R2.64+0x180] ;  /* 0x0001803202068981 */ /* 0x000568000c1e1900 */
[----:B------:R2:W5:Y:S01]  /*6d20*/  @!P0 LDG.E R7, desc[UR50][R2.64+0x184] ;  /* 0x0001843202078981 */ /* 0x000562000c1e1900 */
[----:B------:R-:W-:-:S13]  /*6d30*/  ISETP.GE.AND P0, PT, R21, UR20, PT ;  /* 0x0000001415007c0c */ /* 0x000fda000bf06270 */
[----:B------:R-:W-:Y:S05]  /*6d40*/  @P0 BRA `(.L_x_74) ;  /* 0x0000000400640947 */ /* 0x000fea0003800000 */
[----:B-1----:R-:W-:Y:S01]  /*6d50*/  IABS R12, R5 ;  /* 0x00000005000c7213 */ /* 0x002fe20000000000 */
[----:B------:R-:W1:Y:S01]  /*6d60*/  LDCU.64 UR8, c[0x0][0xbb0] ;  /* 0x00017600ff0877ac */ /* 0x000e620008000a00 */
[----:B--2---:R-:W-:Y:S02]  /*6d70*/  IABS R3, R4 ;  /* 0x0000000400037213 */ /* 0x004fe40000000000 */
[----:B------:R-:W2:Y:S01]  /*6d80*/  I2F.RP R26, R12 ;  /* 0x0000000c001a7306 */ /* 0x000ea20000209400 */
[----:B------:R-:W3:Y:S01]  /*6d90*/  LDCU.128 UR4, c[0x0][0xbc0] ;  /* 0x00017800ff0477ac */ /* 0x000ee20008000c00 */
[C---:B------:R-:W-:Y:S02]  /*6da0*/  IADD3 R14, P0, PT, R16.reuse, UR16, RZ ;  /* 0x00000010100e7c10 */ /* 0x040fe4000ff1e0ff */
[----:B------:R-:W-:Y:S01]  /*6db0*/  IADD3 R18, P2, PT, R15, UR14, RZ ;  /* 0x0000000e0f127c10 */ /* 0x000fe2000ff5e0ff */
[----:B------:R-:W4:Y:S01]  /*6dc0*/  LDCU.64 UR10, c[0x0][0xba8] ;  /* 0x00017500ff0a77ac */ /* 0x000f220008000a00 */
[----:B------:R-:W-:-:S02]  /*6dd0*/  LEA.HI.X.SX32 R13, R16, UR15, 0x1, P0 ;  /* 0x0000000f100d7c11 */ /* 0x000fc400080f0eff */
[----:B------:R-:W4:Y:S01]  /*6de0*/  I2F.RP R2, R3 ;  /* 0x0000000300027306 */ /* 0x000f220000209400 */
[----:B------:R-:W-:Y:S02]  /*6df0*/  LEA.HI.X.SX32 R17, R15, UR13, 0x1, P2 ;  /* 0x0000000d0f117c11 */ /* 0x000fe400090f0eff */
[----:B-1----:R-:W-:-:S05]  /*6e00*/  IADD3 R16, P0, PT, R14, UR9, RZ ;  /* 0x000000090e107c10 */ /* 0x002fca000ff1e0ff */
[----:B--2---:R-:W1:Y:S01]  /*6e10*/  MUFU.RCP R26, R26 ;  /* 0x0000001a001a7308 */ /* 0x004e620000001000 */
[----:B---3--:R-:W-:Y:S01]  /*6e20*/  IADD3 R20, P1, PT, R18, UR7, RZ ;  /* 0x0000000712147c10 */ /* 0x008fe2000ff3e0ff */
[----:B------:R-:W-:Y:S02]  /*6e30*/  IMAD.X R15, RZ, RZ, R13, P0 ;  /* 0x000000ffff0f7224 */ /* 0x000fe400000e060d */
[----:B----4-:R-:W-:-:S04]  /*6e40*/  IMAD.WIDE.U32 R36, R16, UR10, RZ ;  /* 0x0000000a10247c25 */ /* 0x010fc8000f8e00ff */
[----:B------:R-:W2:Y:S01]  /*6e50*/  MUFU.RCP R2, R2 ;  /* 0x0000000200027308 */ /* 0x000ea20000001000 */
[----:B------:R-:W-:Y:S02]  /*6e60*/  IMAD.X R19, RZ, RZ, R17, P1 ;  /* 0x000000ffff137224 */ /* 0x000fe400008e0611 */
[----:B------:R-:W-:-:S04]  /*6e70*/  IMAD.WIDE.U32 R30, R15, UR10, RZ ;  /* 0x0000000a0f1e7c25 */ /* 0x000fc8000f8e00ff */
[----:B------:R-:W-:-:S04]  /*6e80*/  IMAD.WIDE.U32 R28, R19, UR4, RZ ;  /* 0x00000004131c7c25 */ /* 0x000fc8000f8e00ff */
[----:B------:R-:W-:-:S04]  /*6e90*/  IMAD.WIDE.U32 R30, P1, R16, UR11, R30 ;  /* 0x0000000b101e7c25 */ /* 0x000fc8000f82001e */
[----:B-1----:R-:W-:Y:S02]  /*6ea0*/  VIADD R26, R26, 0xffffffe ;  /* 0x0ffffffe1a1a7836 */ /* 0x002fe40000000000 */
[C---:B------:R-:W-:Y:S02]  /*6eb0*/  IMAD.WIDE.U32 R28, P0, R20.reuse, UR5, R28 ;  /* 0x00000005141c7c25 */ /* 0x040fe4000f80001c */
[----:B------:R-:W1:Y:S02]  /*6ec0*/  F2I.FTZ.U32.TRUNC.NTZ R27, R26 ;  /* 0x0000001a001b7305 */ /* 0x000e64000021f000 */
[----:B------:R-:W-:-:S04]  /*6ed0*/  IMAD.WIDE.U32 R38, R20, UR4, RZ ;  /* 0x0000000414267c25 */ /* 0x000fc8000f8e00ff */
[----:B------:R-:W-:Y:S01]  /*6ee0*/  IMAD.X R35, RZ, RZ, RZ, P1 ;  /* 0x000000ffff237224 */ /* 0x000fe200008e06ff */
[----:B------:R-:W-:Y:S01]  /*6ef0*/  IADD3 RZ, P1, PT, R37, R30, RZ ;  /* 0x0000001e25ff7210 */ /* 0x000fe20007f3e0ff */
[----:B--2---:R-:W-:Y:S01]  /*6f00*/  VIADD R2, R2, 0xffffffe ;  /* 0x0ffffffe02027836 */ /* 0x004fe20000000000 */
[----:B------:R-:W-:Y:S01]  /*6f10*/  IADD3 RZ, P2, PT, R39, R28, RZ ;  /* 0x0000001c27ff7210 */ /* 0x000fe20007f5e0ff */
[----:B------:R-:W-:Y:S02]  /*6f20*/  IMAD.MOV.U32 R34, RZ, RZ, R31 ;  /* 0x000000ffff227224 */ /* 0x000fe400078e001f */
[----:B------:R-:W-:Y:S01]  /*6f30*/  IMAD.X R33, RZ, RZ, RZ, P0 ;  /* 0x000000ffff217224 */ /* 0x000fe200000e06ff */
[----:B------:R-:W-:Y:S01]  /*6f40*/  ISETP.NE.U32.AND P0, PT, RZ, UR10, PT ;  /* 0x0000000aff007c0c */ /* 0x000fe2000bf05070 */
[----:B------:R-:W-:Y:S02]  /*6f50*/  IMAD.MOV.U32 R32, RZ, RZ, R29 ;  /* 0x000000ffff207224 */ /* 0x000fe400078e001d */
[----:B------:R-:W2:Y:S01]  /*6f60*/  F2I.FTZ.U32.TRUNC.NTZ R29, R2 ;  /* 0x00000002001d7305 */ /* 0x000ea2000021f000 */
[----:B------:R-:W-:Y:S01]  /*6f70*/  IMAD.WIDE.U32.X R34, R15, UR11, R34, P1 ;  /* 0x0000000b0f227c25 */ /* 0x000fe200088e0422 */
[----:B------:R-:W-:-:S02]  /*6f80*/  ISETP.NE.U32.AND P1, PT, RZ, UR4, PT ;  /* 0x00000004ff007c0c */ /* 0x000fc4000bf25070 */
[----:B------:R-:W-:Y:S01]  /*6f90*/  ISETP.NE.AND.EX P0, PT, RZ, UR11, PT, P0 ;  /* 0x0000000bff007c0c */ /* 0x000fe2000bf05300 */
[----:B------:R-:W-:Y:S01]  /*6fa0*/  IMAD.WIDE.U32.X R32, R19, UR5, R32, P2 ;  /* 0x0000000513207c25 */ /* 0x000fe200090e0420 */
[----:B------:R-:W-:Y:S02]  /*6fb0*/  ISETP.NE.AND.EX P1, PT, RZ, UR5, PT, P1 ;  /* 0x00000005ff007c0c */ /* 0x000fe4000bf25310 */
[----:B------:R-:W-:Y:S01]  /*6fc0*/  SEL R14, R14, R34, !P0 ;  /* 0x000000220e0e7207 */ /* 0x000fe20004000000 */
[----:B-1----:R-:W-:Y:S01]  /*6fd0*/  IMAD.MOV R16, RZ, RZ, -R27 ;  /* 0x000000ffff107224 */ /* 0x002fe200078e0a1b */
[----:B------:R-:W-:Y:S01]  /*6fe0*/  SEL R13, R13, R35, !P0 ;  /* 0x000000230d0d7207 */ /* 0x000fe20004000000 */
[----:B------:R-:W-:Y:S01]  /*6ff0*/  IMAD.MOV.U32 R26, RZ, RZ, RZ ;  /* 0x000000ffff1a7224 */ /* 0x000fe200078e00ff */
[----:B------:R-:W-:Y:S01]  /*7000*/  SEL R18, R18, R32, !P1 ;  /* 0x0000002012127207 */ /* 0x000fe20004800000 */
[----:B------:R-:W-:Y:S01]  /*7010*/  IMAD R15, R16, R12, RZ ;  /* 0x0000000c100f7224 */ /* 0x000fe200078e02ff */
[----:B------:R-:W-:Y:S01]  /*7020*/  SEL R17, R17, R33, !P1 ;  /* 0x0000002111117207 */ /* 0x000fe20004800000 */
[----:B--2---:R-:W-:Y:S01]  /*7030*/  IMAD.MOV R20, RZ, RZ, -R29 ;  /* 0x000000ffff147224 */ /* 0x004fe200078e0a1d */
[----:B------:R-:W-:Y:S01]  /*7040*/  SHF.R.U64 R2, R14, UR8, R13 ;  /* 0x000000080e027c19 */ /* 0x000fe2000800120d */
[----:B------:R-:W-:Y:S01]  /*7050*/  IMAD.HI.U32 R15, R27, R15, R26 ;  /* 0x0000000f1b0f7227 */ /* 0x000fe200078e001a */
[----:B------:R-:W-:-:S02]  /*7060*/  SHF.R.U64 R17, R18, UR6, R17 ;  /* 0x0000000612117c19 */ /* 0x000fc40008001211 */
[----:B------:R-:W-:Y:S01]  /*7070*/  IADD3 R19, PT, PT, R5, -0x1, R2 ;  /* 0xffffffff05137810 */ /* 0x000fe20007ffe002 */
[----:B------:R-:W-:Y:S01]  /*7080*/  IMAD.MOV.U32 R28, RZ, RZ, RZ ;  /* 0x000000ffff1c7224 */ /* 0x000fe200078e00ff */
[----:B------:R-:W-:Y:S01]  /*7090*/  IADD3 R18, PT, PT, R4, -0x1, R17 ;  /* 0xffffffff04127810 */ /* 0x000fe20007ffe011 */
[----:B------:R-:W-:Y:S01]  /*70a0*/  IMAD R17, R20, R3, RZ ;  /* 0x0000000314117224 */ /* 0x000fe200078e02ff */
[----:B------:R-:W-:Y:S02]  /*70b0*/  IABS R14, R5 ;  /* 0x00000005000e7213 */ /* 0x000fe40000000000 */
[----:B------:R-:W-:Y:S01]  /*70c0*/  IABS R16, R19 ;  /* 0x0000001300107213 */ /* 0x000fe20000000000 */
[----:B------:R-:W-:Y:S01]  /*70d0*/  IMAD.HI.U32 R17, R29, R17, R28 ;  /* 0x000000111d117227 */ /* 0x000fe200078e001c */
[----:B------:R-:W-:Y:S02]  /*70e0*/  IABS R2, R4 ;  /* 0x0000000400027213 */ /* 0x000fe40000000000 */
[----:B------:R-:W-:Y:S01]  /*70f0*/  IABS R13, R18 ;  /* 0x00000012000d7213 */ /* 0x000fe20000000000 */
[----:B------:R-:W-:Y:S01]  /*7100*/  IMAD.MOV R14, RZ, RZ, -R14 ;  /* 0x000000ffff0e7224 */ /* 0x000fe200078e0a0e */
        /* <DEDUP_REMOVED lines=29> */
.L_x_74:
[----:B------:R-:W-:Y:S05]  /*72e0*/  BSYNC.RECONVERGENT B0 ;  /* 0x0000000000007941 */ /* 0x000fea0003800200 */
.L_x_73:
[----:B--2---:R-:W2:Y:S01]  /*72f0*/  SHFL.UP PT, R2, R17, 0x1, RZ ;  /* 0x0420000011027989 */ /* 0x004ea200000e00ff */
        /* <DEDUP_REMOVED lines=14> */
[----:B---3--:R-:W-:-:S03]  /*73e0*/  SEL R15, R15, RZ, P4 ;  /* 0x000000ff0f0f7207 */ /* 0x008fc60002000000 */
[----:B------:R-:W2:Y:S02]  /*73f0*/  SHFL.UP PT, R19, R16, 0x4, RZ ;  /* 0x0480000010137989 */ /* 0x000ea400000e00ff */
[----:B------:R-:W-:-:S05]  /*7400*/  IMAD.X R15, R15, 0x1, R2, P0 ;  /* 0x000000010f0f7824 */ /* 0x000fca00000e0602 */
        /* <DEDUP_REMOVED lines=8> */
[----:B------:R-:W-:Y:S01]  /*7490*/  IADD3 R20, P0, PT, R18, R19, RZ ;  /* 0x0000001312147210 */ /* 0x000fe20007f1e0ff */
[----:B------:R-:W-:Y:S01]  /*74a0*/  IMAD.U32 R18, RZ, RZ, UR25 ;  /* 0x00000019ff127e24 */ /* 0x000fe2000f8e00ff */
[----:B---3--:R-:W-:-:S03]  /*74b0*/  SEL R3, R3, RZ, P2 ;  /* 0x000000ff03037207 */ /* 0x008fc60001000000 */
[----:B------:R-:W2:Y:S02]  /*74c0*/  SHFL.UP PT, R15, R20, 0x10, RZ ;  /* 0x06000000140f7989 */ /* 0x000ea400000e00ff */
[----:B-1----:R-:W-:-:S05]  /*74d0*/  IMAD.X R25, R3, 0x1, R2, P0 ;  /* 0x0000000103197824 */ /* 0x002fca00000e0602 */
[----:B------:R-:W1:Y:S01]  /*74e0*/  SHFL.UP PT, R3, R25, 0x10, RZ ;  /* 0x0600000019037989 */ /* 0x000e6200000e00ff */
[----:B--2---:R-:W-:-:S04]  /*74f0*/  SEL R15, R15, RZ, P3 ;  /* 0x000000ff0f0f7207 */ /* 0x004fc80001800000 */
[----:B------:R-:W-:Y:S02]  /*7500*/  IADD3 R16, P0, PT, R15, R20, RZ ;  /* 0x000000140f107210 */ /* 0x000fe40007f1e0ff */
[----:B-1----:R-:W-:-:S05]  /*7510*/  SEL R2, R3, RZ, P3 ;  /* 0x000000ff03027207 */ /* 0x002fca0001800000 */
[----:B------:R-:W-:Y:S01]  /*7520*/  IMAD.X R15, R2, 0x1, R25, P0 ;  /* 0x00000001020f7824 */ /* 0x000fe200000e0619 */
[----:B------:R-:W-:-:S04]  /*7530*/  IADD3 R2, P0, PT, R16, UR41, RZ ;  /* 0x0000002910027c10 */ /* 0x000fc8000ff1e0ff */
        /* <DEDUP_REMOVED lines=12> */
.L_x_78:
        /* <DEDUP_REMOVED lines=100> */
.L_x_77:
[----:B------:R-:W-:Y:S05]  /*7c40*/  BSYNC.RECONVERGENT B0 ;  /* 0x0000000000007941 */ /* 0x000fea0003800200 */
.L_x_76:
        /* <DEDUP_REMOVED lines=40> */
.L_x_75:
        /* <DEDUP_REMOVED lines=12> */
[----:B------:R-:W1:Y:S04]  /*7f90*/  SHFL.IDX PT, R16, R16, R3, 0x1f ;  /* 0x00001f0310107589 */ /* 0x000e6800000e0000 */
[----:B------:R-:W3:Y:S04]  /*7fa0*/  SHFL.IDX PT, R2, R2, R3, 0x1f ;  /* 0x00001f0302027589 */ /* 0x000ee800000e0000 */
[----:B------:R2:W4:Y:S04]  /*7fb0*/  SHFL.IDX PT, R15, R14, R3, 0x1f ;  /* 0x00001f030e0f7589 */ /* 0x00052800000e0000 */
[----:B------:R2:W2:Y:S04]  /*7fc0*/  SHFL.IDX PT, R14, R17, R3, 0x1f ;  /* 0x00001f03110e7589 */ /* 0x0004a800000e0000 */
[----:B------:R2:W2:Y:S01]  /*7fd0*/  SHFL.IDX PT, R12, R12, R3, 0x1f ;  /* 0x00001f030c0c7589 */ /* 0x0004a200000e0000 */
[----:B-1----:R-:W-:-:S02]  /*7fe0*/  R2UR UR41, R16 ;  /* 0x00000000102972ca */ /* 0x002fc400000e0000 */
[----:B---3--:R-:W-:-:S15]  /*7ff0*/  R2UR UR40, R2 ;  /* 0x00000000022872ca */ /* 0x008fde00000e0000 */
.L_x_72:
[----:B------:R-:W3:Y:S01]  /*8000*/  LDCU UR4, c[0x0][0xbe8] ;  /* 0x00017d00ff0477ac */ /* 0x000ee20008000800 */
[----:B------:R-:W-:Y:S01]  /*8010*/  IMAD.MOV.U32 R16, RZ, RZ, -0x1 ;  /* 0xffffffffff107424 */ /* 0x000fe200078e00ff */
[----:B--2---:R-:W-:Y:S02]  /*8020*/  MOV R3, 0xffffffff ;  /* 0xffffffff00037802 */ /* 0x004fe40000000f00 */
[----:B---3--:R-:W-:-:S13]  /*8030*/  ISETP.GE.AND P0, PT, R21, UR4, PT ;  /* 0x0000000415007c0c */ /* 0x008fda000bf06270 */
        /* <DEDUP_REMOVED lines=38> */
.L_x_79:
[----:B------:R-:W-:Y:S01]  /*82a0*/  IMAD.U32 R19, RZ, RZ, UR5 ;  /* 0x00000005ff137e24 */ /* 0x000fe2000f8e00ff */
[----:B------:R-:W-:Y:S02]  /*82b0*/  MOV R18, UR4 ;  /* 0x0000000400127c02 */ /* 0x000fe40008000f00 */
[----:B------:R-:W-:Y:S02]  /*82c0*/  MOV R2, 0x82e0 ;  /* 0x000082e000027802 */ /* 0x000fe40000000f00 */
[----:B----45:R-:W-:Y:S05]  /*82d0*/  CALL.REL.NOINC `(.L_x_64) ;  /* 0x000000a800c07944 */ /* 0x030fea0003c00000 */
[----:B------:R-:W-:Y:S02]  /*82e0*/  IADD3 R3, PT, PT, -R20, RZ, RZ ;  /* 0x000000ff14037210 */ /* 0x000fe40007ffe1ff */
[----:B------:R-:W-:-:S03]  /*82f0*/  MOV R2, R20 ;  /* 0x0000001400027202 */ /* 0x000fc60000000f00 */
[----:B------:R-:W-:-:S07]  /*8300*/  IMAD R20, R16, R3, UR5 ;  /* 0x0000000510147e24 */ /* 0x000fce000f8e0203 */
.L_x_80:
[----:B------:R-:W1:Y:S01]  /*8310*/  LDC R17, c[0x0][0xbdc] ;  /* 0x0002f700ff117b82 */ /* 0x000e620000000800 */
[----:B------:R-:W-:Y:S01]  /*8320*/  ULOP3.LUT UR8, UR8, UR12, URZ, 0xc0, !UPT ;  /* 0x0000000c08087292 */ /* 0x000fe2000f8ec0ff */
[----:B------:R-:W-:Y:S01]  /*8330*/  PLOP3.LUT P1, PT, PT, PT, PT, 0x8, 0x80 ;  /* 0x000000000080781c */ /* 0x000fe20003f2e170 */
[----:B------:R-:W-:Y:S01]  /*8340*/  ULOP3.LUT UR11, UR18, UR11, URZ, 0xc0, !UPT ;  /* 0x0000000b120b7292 */ /* 0x000fe2000f8ec0ff */
[----:B------:R-:W-:Y:S02]  /*8350*/  IMAD.MOV.U32 R23, RZ, RZ, 0x1 ;  /* 0x00000001ff177424 */ /* 0x000fe400078e00ff */
[----:B------:R-:W-:Y:S02]  /*8360*/  P2R R24, PR, RZ, 0x2 ;  /* 0x00000002ff187803 */ /* 0x000fe40000000000 */
[----:B------:R-:W2:Y:S08]  /*8370*/  LDC R3, c[0x0][0xb80] ;  /* 0x0002e000ff037b82 */ /* 0x000eb00000000800 */
[----:B------:R-:W3:Y:S08]  /*8380*/  LDC R16, c[0x0][0xb90] ;  /* 0x0002e400ff107b82 */ /* 0x000ef00000000800 */
[----:B------:R-:W4:Y:S01]  /*8390*/  LDC R18, c[0x0][0xbe0] ;  /* 0x0002f800ff127b82 */ /* 0x000f220000000800 */
[----:B-1----:R-:W-:-:S05]  /*83a0*/  SHF.L.U32 R2, R2, R17, RZ ;  /* 0x0000001102027219 */ /* 0x002fca00000006ff */
[----:B------:R-:W-:Y:S02]  /*83b0*/  VIADD R17, R2, UR8 ;  /* 0x0000000802117c36 */ /* 0x000fe40008000000 */
[----:B--2---:R-:W-:Y:S02]  /*83c0*/  IMAD R3, R20, R3, UR11 ;  /* 0x0000000b14037e24 */ /* 0x004fe4000f8e0203 */
[----:B---3--:R-:W-:Y:S01]  /*83d0*/  IMAD R16, R17, R16, UR38 ;  /* 0x0000002611107e24 */ /* 0x008fe2000f8e0210 */
[----:B----4-:R-:W-:-:S04]  /*83e0*/  ISETP.NE.AND P0, PT, R18, 0x1, PT ;  /* 0x000000011200780c */ /* 0x010fc80003f05270 */
[----:B------:R-:W-:Y:S02]  /*83f0*/  SEL R22, R16, R3, !P0 ;  /* 0x0000000310167207 */ /* 0x000fe40004000000 */
[----:B------:R-:W-:Y:S01]  /*8400*/  SEL R16, R3, R16, !P0 ;  /* 0x0000001003107207 */ /* 0x000fe20004000000 */
[----:B------:R-:W-:Y:S02]  /*8410*/  IMAD.MOV.U32 R3, RZ, RZ, R21 ;  /* 0x000000ffff037224 */ /* 0x000fe400078e0015 */
.L_x_71:
[----:B------:R-:W-:-:S09]  /*8420*/  UISETP.NE.AND UP0, UPT, UR37, 0x1, UPT ;  /* 0x000000012500788c */ /* 0x000fd2000bf05270 */
[----:B------:R-:W-:Y:S05]  /*8430*/  BRA.U !UP0, `(.L_x_81) ;  /* 0x0000000108047547 */ /* 0x000fea000b800000 */
[----:B------:R-:W-:Y:S05]  /*8440*/  BPT.TRAP 0x1 ;  /* 0x000000040000795c */ /* 0x000fea0000300000 */
.L_x_81:
[----:B------:R-:W2:Y:S01]  /*8450*/  S2UR UR4, SR_CgaCtaId ;  /* 0x00000000000479c3 */ /* 0x000ea20000008800 */
[----:B------:R-:W-:Y:S01]  /*8460*/  UMOV UR5, 0x400 ;  /* 0x0000040000057882 */ /* 0x000fe20000000000 */
[----:B------:R-:W-:Y:S02]  /*8470*/  SHF.L.U32 R2, R0, 0x1f, RZ ;  /* 0x0000001f00027819 */ /* 0x000fe400000006ff */
[----:B------:R-:W-:Y:S02]  /*8480*/  ISETP.NE.AND P1, PT, R10, R3, PT ;  /* 0x000000030a00720c */ /* 0x000fe40003f25270 */
[----:B------:R-:W-:-:S04]  /*8490*/  ISETP.NE.AND P2, PT, R24, RZ, PT ;  /* 0x000000ff1800720c */ /* 0x000fc80003f45270 */
[----:B------:R-:W-:Y:S01]  /*84a0*/  ISETP.NE.AND P2, PT, R10, R3, !P2 ;  /* 0x000000030a00720c */ /* 0x000fe20005745270 */
[----:B------:R-:W-:-:S06]  /*84b0*/  VIADD R10, R11, 0x1 ;  /* 0x000000010b0a7836 */ /* 0x000fcc0000000000 */
[----:B------:R-:W-:Y:S01]  /*84c0*/  @!P1 IMAD.MOV R10, RZ, RZ, R11 ;  /* 0x000000ffff0a9224 */ /* 0x000fe200078e020b */
[----:B--2---:R-:W-:-:S04]  /*84d0*/  ULEA UR4, UR4, UR5, 0x18 ;  /* 0x0000000504047291 */ /* 0x004fc8000f8ec0ff */
[----:B------:R-:W-:-:S09]  /*84e0*/  ULEA UR4, UR19, UR4, 0x3 ;  /* 0x0000000413047291 */ /* 0x000fd2000f8e18ff */
[----:B------:R-:W2:Y:S02]  /*84f0*/  SYNCS.PHASECHK.TRANS64.TRYWAIT P0, [UR4+0xc0], R2 ;  /* 0x0000c002ff0075a7 */ /* 0x000ea40008001104 */
[----:B--2---:R-:W-:Y:S05]  /*8500*/  @!P0 BRA `(.L_x_82) ;  /* 0x00000098003c8947 */ /* 0x004fea0003800000 */
.L_x_249:
[----:B------:R-:W-:Y:S02]  /*8510*/  ELECT P0, URZ, PT ;  /* 0x0000000000ff782f */ /* 0x000fe40003800000 */
[----:B------:R-:W-:Y:S01]  /*8520*/  ISETP.NE.AND P1, PT, R24, RZ, PT ;  /* 0x000000ff1800720c */ /* 0x000fe20003f25270 */
[----:B------:R-:W-:Y:S03]  /*8530*/  BSSY.RECONVERGENT B0, `(.L_x_83) ;  /* 0x0000015000007945 */ /* 0x000fe60003800200 */
[----:B------:R-:W-:-:S04]  /*8540*/  SEL R10, R10, RZ, !P1 ;  /* 0x000000ff0a0a7207 */ /* 0x000fc80004800000 */
[----:B--2---:R-:W-:-:S03]  /*8550*/  PRMT R11, R10, 0x7610, R11 ;  /* 0x000076100a0b7816 */ /* 0x004fc6000000000b */
[----:B------:R-:W-:Y:S05]  /*8560*/  @!P0 BRA `(.L_x_84) ;  /* 0x0000000000448947 */ /* 0x000fea0003800000 */
[----:B------:R-:W-:Y:S01]  /*8570*/  UIMAD UR5, UR19, 0x14, UR36 ;  /* 0x00000014130578a4 */ /* 0x000fe2000f8e0224 */
[----:B------:R-:W-:-:S04]  /*8580*/  SEL R2, RZ, 0x1, !P2 ;  /* 0x00000001ff027807 */ /* 0x000fc80005000000 */
[----:B------:R-:W-:-:S04]  /*8590*/  PRMT R2, R2, 0x5410, R11 ;  /* 0x0000541002027816 */ /* 0x000fc8000000000b */
        /* <DEDUP_REMOVED lines=13> */
.L_x_85:
[----:B---3--:R-:W-:Y:S01]  /*8670*/  SYNCS.ARRIVE.TRANS64.A1T0 RZ, [UR4+0x80], RZ ;  /* 0x000080ffffff79a7 */ /* 0x008fe20008100004 */
.L_x_84:
[----:B------:R-:W-:Y:S05]  /*8680*/  BSYNC.RECONVERGENT B0 ;  /* 0x0000000000007941 */ /* 0x000fea0003800200 */
.L_x_83:
[----:B------:R-:W-:Y:S01]  /*8690*/  UIADD3 UR19, UPT, UPT, UR19, 0x1, URZ ;  /* 0x0000000113137890 */ /* 0x000fe2000fffe0ff */
[----:B------:R-:W-:Y:S02]  /*86a0*/  VIADD R9, R9, 0x1 ;  /* 0x0000000109097836 */ /* 0x000fe40000000000 */
[----:B------:R-:W-:Y:S01]  /*86b0*/  IMAD.MOV.U32 R10, RZ, RZ, R3 ;  /* 0x000000ffff0a7224 */ /* 0x000fe200078e0003 */
[----:B------:R-:W-:Y:S02]  /*86c0*/  UISETP.NE.AND UP0, UPT, UR19, 0x8, UPT ;  /* 0x000000081300788c */ /* 0x000fe4000bf05270 */
[----:B------:R-:W-:Y:S02]  /*86d0*/  ISETP.NE.AND P0, PT, R9, 0x4, PT ;  /* 0x000000040900780c */ /* 0x000fe40003f05270 */
[----:B------:R-:W-:Y:S02]  /*86e0*/  USEL UR4, URZ, 0x1, UP0 ;  /* 0x00000001ff047887 */ /* 0x000fe40008000000 */
[----:B------:R-:W-:-:S04]  /*86f0*/  USEL UR19, UR19, URZ, UP0 ;  /* 0x000000ff13137287 */ /* 0x000fc80008000000 */
[----:B------:R-:W-:-:S05]  /*8700*/  LOP3.LUT R0, R0, UR4, RZ, 0x3c, !PT ;  /* 0x0000000400007c12 */ /* 0x000fca000f8e3cff */
[----:B------:R-:W-:Y:S05]  /*8710*/  @!P0 EXIT ;  /* 0x000000000000894d */ /* 0x000fea0003800000 */
[----:B------:R-:W-:Y:S05]  /*8720*/  BRA `(.L_x_86) ;  /* 0xffffffe000fc7947 */ /* 0x000fea000383ffff */
.L_x_53:
[----:B------:R-:W-:-:S09]  /*8730*/  UISETP.NE.AND UP0, UPT, UR37, 0x3, UPT ;  /* 0x000000032500788c */ /* 0x000fd2000bf05270 */
[----:B------:R-:W-:Y:S05]  /*8740*/  BRA.U UP0, `(.L_x_87) ;  /* 0x0000001100cc7547 */ /* 0x000fea000b800000 */
[----:B------:R-:W-:-:S08]  /*8750*/  NOP ;  /* 0x0000000000007918 */ /* 0x000fd00000000000 */
[----:B-1--45:R-:W1:-:S00]  /*8760*/  USETMAXREG.DEALLOC.CTAPOOL 0x88 ;  /* 0x00000088000079c8 */ /* 0x032e4000080e0500 */
[----:B-1----:R-:W1:Y:S01]  /*8770*/  LDC.64 R20, c[0x0][0x390] ;  /* 0x0000e400ff147b82 */ /* 0x002e620000000a00 */
[----:B------:R-:W-:Y:S02]  /*8780*/  HFMA2 R18, -RZ, RZ, 0, 0 ;  /* 0x00000000ff127431 */ /* 0x000fe400000001ff */
[----:B------:R-:W-:Y:S01]  /*8790*/  IMAD.MOV.U32 R19, RZ, RZ, 0x1 ;  /* 0x00000001ff137424 */ /* 0x000fe200078e00ff */
[----:B------:R-:W-:Y:S01]  /*87a0*/  PRMT R4, RZ, 0x7610, R4 ;  /* 0x00007610ff047816 */ /* 0x000fe20000000004 */
[----:B------:R-:W2:Y:S03]  /*87b0*/  LDCU UR26, c[0x0][0x880] ;  /* 0x00011000ff1a77ac */ /* 0x000ea60008000800 */
[----:B------:R-:W3:Y:S01]  /*87c0*/  LDC.64 R10, c[0x0][0xb08] ;  /* 0x0002c200ff0a7b82 */ /* 0x000ee20000000a00 */
[----:B------:R-:W4:Y:S01]  /*87d0*/  LDCU.64 UR6, c[0x0][0x888] ;  /* 0x00011100ff0677ac */ /* 0x000f220008000a00 */
[----:B------:R-:W-:Y:S01]  /*87e0*/  UPLOP3.LUT UP1, UPT, UPT, UPT, UPT, 0x40, 0x4 ;  /* 0x000000000004789c */ /* 0x000fe20003f2e870 */
[----:B------:R-:W-:-:S05]  /*87f0*/  UMOV UR5, URZ ;  /* 0x000000ff00057c82 */ /* 0x000fca0008000000 */
[----:B------:R-:W1:Y:S08]  /*8800*/  LDC.64 R8, c[0x0][0xb10] ;  /* 0x0002c400ff087b82 */ /* 0x000e700000000a00 */
[----:B--2---:R-:W1:Y:S02]  /*8810*/  LDC.64 R2, c[0x0][0x890] ;  /* 0x00022400ff027b82 */ /* 0x004e640000000a00 */
.L_x_121:
[----:B------:R-:W-:Y:S04]  /*8820*/  LOP3.LUT R0, R4, 0xffff, RZ, 0xc0, !PT ;  /* 0x0000ffff04007812 */ /* 0x000fe800078ec0ff */
[----:B------:R-:W-:Y:S04]  /*8830*/  SHF.R.U32.HI R0, RZ, 0x1, R0 ;  /* 0x00000001ff007819 */ /* 0x000fe80000011600 */
[----:B------:R-:W-:Y:S05]  /*8840*/  LOP3.LUT R0, R0, 0xffff, RZ, 0xc0, !PT ;  /* 0x0000ffff00007812 */ /* 0x000fea00078ec0ff */
[----:B------:R-:W-:Y:S05]  /*8850*/  IMAD R0, R0, 0x4925, RZ ;  /* 0x0000492500007824 */ /* 0x000fea00078e02ff */
[----:B------:R-:W-:Y:S04]  /*8860*/  SHF.R.U32.HI R0, RZ, 0x11, R0 ;  /* 0x00000011ff007819 */ /* 0x000fe80000011600 */
[----:B------:R-:W-:Y:S05]  /*8870*/  PRMT R0, R0, 0x9910, RZ ;  /* 0x0000991000007816 */ /* 0x000fea00000000ff */
[----:B------:R-:W-:Y:S04]  /*8880*/  IMAD R0, R0, 0xe, RZ ;  /* 0x0000000e00007824 */ /* 0x000fe800078e02ff */
[----:B------:R-:W-:Y:S05]  /*8890*/  IMAD.MOV R0, RZ, RZ, -R0 ;  /* 0x000000ffff007224 */ /* 0x000fea00078e0a00 */
[----:B------:R-:W-:Y:S05]  /*88a0*/  PRMT R5, R0, 0x7710, RZ ;  /* 0x0000771000057816 */ /* 0x000fea00000000ff */
[----:B------:R-:W-:Y:S05]  /*88b0*/  IMAD.IADD R5, R5, 0x1, R4 ;  /* 0x0000000105057824 */ /* 0x000fea00078e0204 */
[----:B------:R-:W-:Y:S11]  /*88c0*/  R2UR UR4, R5 ;  /* 0x00000000050472ca */ /* 0x000ff600000e0000 */
[----:B------:R-:W-:Y:S02]  /*88d0*/  @!UPT UIADD3 URZ, UPT, UPT, URZ, URZ, URZ ;  /* 0x000000fffffff290 */ /* 0x000fe4000fffe0ff */
[----:B------:R-:W-:Y:S06]  /*88e0*/  ULOP3.LUT UR4, UR4, 0xffff, URZ, 0xc0, !UPT ;  /* 0x0000ffff04047892 */ /* 0x000fec000f8ec0ff */
[----:B------:R-:W-:Y:S02]  /*88f0*/  IMAD.U32 R4, RZ, RZ, UR4 ;  /* 0x00000004ff047e24 */ /* 0x000fe4000f8e00ff */
[----:B------:R-:W-:Y:S03]  /*8900*/  IMAD.U32 R0, RZ, RZ, UR4 ;  /* 0x00000004ff007e24 */ /* 0x000fe6000f8e00ff */
[----:B------:R-:W-:Y:S04]  /*8910*/  LEA R4, P0, R4, UR22, 0x7 ;  /* 0x0000001604047c11 */ /* 0x000fe8000f8038ff */
[----:B------:R-:W-:Y:S02]  /*8920*/  LEA.HI.X R5, R0, UR23, RZ, 0x7, P0 ;  /* 0x0000001700057c11 */ /* 0x000fe400080f3cff */
[----:B------:R-:W-:Y:S02]  /*8930*/  R2UR UR28, R4 ;  /* 0x00000000041c72ca */ /* 0x000fe400000e0000 */
[----:B------:R-:W-:Y:S01]  /*8940*/  R2UR UR29, R5 ;  /* 0x00000000051d72ca */ /* 0x000fe200000e0000 */
[----:B------:R-:W-:Y:S03]  /*8950*/  @!UPT UIADD3 URZ, UPT, UPT, URZ, URZ, URZ ;  /* 0x000000fffffff290 */ /* 0x000fe6000fffe0ff */
[----:B------:R-:W-:Y:S11]  /*8960*/  BRA.U UP1, `(.L_x_88) ;  /* 0x0000000501107547 */ /* 0x000ff6000b800000 */
[----:B------:R-:W2:Y:S01]  /*8970*/  S2R R0, SR_LANEID ;  /* 0x0000000000007919 */ /* 0x000ea20000000000 */
[----:B------:R-:W-:Y:S02]  /*8980*/  MOV R4, 0x400 ;  /* 0x0000040000047802 */ /* 0x000fe40000000f00 */
[----:B------:R-:W-:Y:S01]  /*8990*/  ELECT P0, URZ, PT ;  /* 0x0000000000ff782f */ /* 0x000fe20003800000 */
[----:B------:R-:W-:Y:S01]  /*89a0*/  BSSY.RECONVERGENT B0, `(.L_x_89) ;  /* 0x0000037000007945 */ /* 0x000fe20003800200 */
[----:B------:R-:W5:Y:S02]  /*89b0*/  S2R R15, SR_CgaCtaId ;  /* 0x00000000000f7919 */ /* 0x000f640000008800 */
[----:B-----5:R-:W-:Y:S01]  /*89c0*/  LEA R15, R15, R4, 0x18 ;  /* 0x000000040f0f7211 */ /* 0x020fe200078ec0ff */
[----:B--2---:R-:W-:Y:S05]  /*89d0*/  IMAD.SHL.U32 R0, R0, 0x4, RZ ;  /* 0x0000000400007824 */ /* 0x004fea00078e00ff */
[----:B------:R-:W-:Y:S03]  /*89e0*/  IADD3 R16, PT, PT, R0, 0x380, R15 ;  /* 0x0000038000107810 */ /* 0x000fe60007ffe00f */
[----:B------:R-:W-:Y:S05]  /*89f0*/  @!P0 BRA `(.L_x_90) ;  /* 0x0000000000c48947 */ /* 0x000fea0003800000 */
[----:B-1----:R-:W-:Y:S01]  /*8a00*/  ISETP.NE.U32.AND P0, PT, R8, RZ, PT ;  /* 0x000000ff0800720c */ /* 0x002fe20003f05070 */
[----:B------:R-:W-:Y:S01]  /*8a10*/  IMAD.WIDE R12, R17, 0xc, R20 ;  /* 0x0000000c110c7825 */ /* 0x000fe200078e0214 */
[----:B---3--:R-:W-:Y:S01]  /*8a20*/  ISETP.NE.U32.AND P1, PT, R10, RZ, PT ;  /* 0x000000ff0a00720c */ /* 0x008fe20003f25070 */
[----:B------:R-:W1:Y:S01]  /*8a30*/  S2UR UR4, SR_CgaCtaId ;  /* 0x00000000000479c3 */ /* 0x000e620000008800 */
[----:B------:R-:W-:Y:S01]  /*8a40*/  ISETP.NE.AND.EX P0, PT, R9, RZ, PT, P0 ;  /* 0x000000ff0900720c */ /* 0x000fe20003f05300 */
[----:B------:R-:W-:Y:S01]  /*8a50*/  UMOV UR8, 0x400 ;  /* 0x0000040000087882 */ /* 0x000fe20000000000 */
[----:B------:R-:W2:Y:S01]  /*8a60*/  LDG.E R26, desc[UR50][R12.64] ;  /* 0x000000320c1a7981 */ /* 0x000ea2000c1e1900 */
[----:B------:R-:W-:Y:S10]  /*8a70*/  ISETP.NE.AND.EX P1, PT, R11, RZ, PT, P1 ;  /* 0x000000ff0b00720c */ /* 0x000ff40003f25310 */
[----:B------:R-:W3:Y:S08]  /*8a80*/  @P0 LDC.64 R4, c[0x0][0xb10] ;  /* 0x0002c400ff040b82 */ /* 0x000ef00000000a00 */
[----:B------:R-:W5:Y:S01]  /*8a90*/  @P1 LDC.64 R6, c[0x0][0xb08] ;  /* 0x0002c200ff061b82 */ /* 0x000f620000000a00 */
[----:B--2---:R-:W-:Y:S01]  /*8aa0*/  SHF.R.S32.HI R27, RZ, 0x1f, R26 ;  /* 0x0000001fff1b7819 */ /* 0x004fe2000001141a */
[C---:B---3--:R-:W-:Y:S01]  /*8ab0*/  @P0 IMAD.WIDE R4, R17.reuse, 0x8, R4 ;  /* 0x0000000811040825 */ /* 0x048fe200078e0204 */
[----:B-1----:R-:W-:Y:S03]  /*8ac0*/  ULEA UR4, UR4, UR8, 0x18 ;  /* 0x0000000804047291 */ /* 0x002fe6000f8ec0ff */
[----:B-----5:R-:W-:Y:S01]  /*8ad0*/  @P1 IMAD.WIDE R6, R17, 0x8, R6 ;  /* 0x0000000811061825 */ /* 0x020fe200078e0206 */
[----:B------:R-:W2:Y:S01]  /*8ae0*/  @P0 LDG.E.64 R28, desc[UR50][R4.64] ;  /* 0x00000032041c0981 */ /* 0x000ea2000c1e1b00 */
[----:B------:R-:W-:Y:S03]  /*8af0*/  UIADD3 UR8, UPT, UPT, UR4, 0x380, URZ ;  /* 0x0000038004087890 */ /* 0x000fe6000fffe0ff */
[----:B------:R1:W3:Y:S04]  /*8b00*/  @P1 LDG.E.64 R24, desc[UR50][R6.64] ;  /* 0x0000003206181981 */ /* 0x0002e8000c1e1b00 */
[----:B------:R-:W-:Y:S04]  /*8b10*/  STS [UR4+0x3b0], RZ ;  /* 0x0003b0ffff007988 */ /* 0x000fe80008000804 */
[----:B------:R5:W4:Y:S04]  /*8b20*/  LDG.E R5, desc[UR50][R12.64+0x4] ;  /* 0x000004320c057981 */ /* 0x000b28000c1e1900 */
[----:B-1----:R-:W1:Y:S01]  /*8b30*/  LDS R7, [UR4+0x39c] ;  /* 0x00039c04ff077984 */ /* 0x002e620008000800 */
[----:B------:R-:W-:Y:S05]  /*8b40*/  IMAD.U32 R6, RZ, RZ, UR8 ;  /* 0x00000008ff067e24 */ /* 0x000fea000f8e00ff */
[----:B-----5:R-:W-:Y:S05]  /*8b50*/  SHF.R.U64 R12, R6, 0x4, RZ ;  /* 0x00000004060c7819 */ /* 0x020fea00000012ff */
[----:B------:R-:W-:Y:S04]  /*8b60*/  STS [UR4+0x390], R12 ;  /* 0x0003900cff007988 */ /* 0x000fe80008000804 */
[----:B------:R-:W-:Y:S01]  /*8b70*/  STS [UR4+0x394], R12 ;  /* 0x0003940cff007988 */ /* 0x000fe20008000804 */
[----:B------:R-:W-:Y:S02]  /*8b80*/  @!P0 IMAD.MOV.U32 R28, RZ, RZ, R26 ;  /* 0x000000ffff1c8224 */ /* 0x000fe400078e001a */
[----:B------:R-:W-:Y:S01]  /*8b90*/  @!P0 IMAD.MOV.U32 R29, RZ, RZ, R27 ;  /* 0x000000ffff1d8224 */ /* 0x000fe200078e001b */
[----:B---3--:R-:W-:Y:S04]  /*8ba0*/  @P1 STS.64 [UR4+0x380], R24 ;  /* 0x00038018ff001988 */ /* 0x008fe80008000a04 */
[----:B--2---:R-:W-:Y:S04]  /*8bb0*/  SHF.L.U64.HI R14, R28, 0x1, R29 ;  /* 0x000000011c0e7819 */ /* 0x004fe8000001021d */
[----:B------:R-:W-:Y:S04]  /*8bc0*/  LOP3.LUT R14, R14, 0x1fffffff, RZ, 0xc0, !PT ;  /* 0x1fffffff0e0e7812 */ /* 0x000fe800078ec0ff */
[----:B------:R-:W-:Y:S04]  /*8bd0*/  SHF.R.U32.HI R4, RZ, 0x4, R14 ;  /* 0x00000004ff047819 */ /* 0x000fe8000001160e */
[----:B-1----:R-:W-:Y:S02]  /*8be0*/  LOP3.LUT R23, R7, 0xf, R4, 0xb8, !PT ;  /* 0x0000000f07177812 */ /* 0x002fe400078eb804 */
[----:B------:R-:W-:Y:S03]  /*8bf0*/  CS2R R6, SRZ ;  /* 0x0000000000067805 */ /* 0x000fe6000001ff00 */
[----:B------:R1:W-:Y:S01]  /*8c00*/  STS [UR4+0x39c], R23 ;  /* 0x00039c17ff007988 */ /* 0x0003e20008000804 */
[----:B----4-:R-:W-:Y:S03]  /*8c10*/  VIADD R5, R5, 0xffffffff ;  /* 0xffffffff05057836 */ /* 0x010fe60000000000 */
[----:B------:R-:W2:Y:S01]  /*8c20*/  LDS R4, [UR4+0x39c] ;  /* 0x00039c04ff047984 */ /* 0x000ea20008000800 */
[----:B-1----:R-:W-:Y:S05]  /*8c30*/  IMAD.SHL.U32 R23, R28, 0x2, RZ ;  /* 0x000000021c177824 */ /* 0x002fea00078e00ff */
[----:B------:R-:W-:Y:S04]  /*8c40*/  LOP3.LUT R23, R23, 0xfffffffe, RZ, 0xc0, !PT ;  /* 0xfffffffe17177812 */ /* 0x000fe800078ec0ff */
[----:B------:R-:W-:Y:S05]  /*8c50*/  SHF.R.U64 R14, R23, 0x4, R14 ;  /* 0x00000004170e7819 */ /* 0x000fea000000120e */
[----:B------:R-:W-:Y:S01]  /*8c60*/  STS [UR4+0x38c], R14 ;  /* 0x00038c0eff007988 */ /* 0x000fe20008000804 */
[----:B--2---:R-:W-:Y:S05]  /*8c70*/  LOP3.LUT R30, R4, 0xf0, RZ, 0xb8, !PT ;  /* 0x000000f0041e7812 */ /* 0x004fea00078eb8ff */
[----:B------:R-:W-:Y:S04]  /*8c80*/  STS [UR4+0x39c], R30 ;  /* 0x00039c1eff007988 */ /* 0x000fe80008000804 */
[----:B------:R-:W1:Y:S02]  /*8c90*/  LDS R4, [UR4+0x39c] ;  /* 0x00039c04ff047984 */ /* 0x000e640008000800 */
[----:B-1----:R-:W-:Y:S01]  /*8ca0*/  LOP3.LUT R13, R4, 0xf00, RZ, 0xb8, !PT ;  /* 0x00000f00040d7812 */ /* 0x002fe200078eb8ff */
[----:B------:R-:W-:Y:S04]  /*8cb0*/  VIADD R4, R26, 0xffffffff ;  /* 0xffffffff1a047836 */ /* 0x000fe80000000000 */
[----:B------:R-:W-:Y:S04]  /*8cc0*/  STS.64 [UR4+0x398], R12 ;  /* 0x0003980cff007988 */ /* 0x000fe80008000a04 */
[----:B------:R-:W1:Y:S04]  /*8cd0*/  LDS R22, [UR4+0x39c] ;  /* 0x00039c04ff167984 */ /* 0x000e680008000800 */
[----:B------:R2:W-:Y:S01]  /*8ce0*/  STS.128 [UR4+0x3a0], R4 ;  /* 0x0003a004ff007988 */ /* 0x0005e20008000c04 */
[----:B-1----:R-:W-:Y:S05]  /*8cf0*/  LOP3.LUT R22, R22, 0xf000, RZ, 0xb8, !PT ;  /* 0x0000f00016167812 */ /* 0x002fea00078eb8ff */
[----:B------:R2:W-:Y:S02]  /*8d00*/  STS [UR4+0x39c], R22 ;  /* 0x00039c16ff007988 */ /* 0x0005e40008000804 */
.L_x_90:
[----:B----4-:R-:W-:Y:S05]  /*8d10*/  BSYNC.RECONVERGENT B0 ;  /* 0x0000000000007941 */ /* 0x010fea0003800200 */
.L_x_89:
[----:B------:R-:W-:Y:S01]  /*8d20*/  NOP ;  /* 0x0000000000007918 */ /* 0x000fe20000000000 */
[----:B------:R-:W4:Y:S01]  /*8d30*/  LDS R16, [R16] ;  /* 0x0000000010107984 */ /* 0x000f220000000800 */
[----:B--2---:R-:W-:Y:S01]  /*8d40*/  IADD3 R4, P0, PT, R0, UR28, RZ ;  /* 0x0000001c00047c10 */ /* 0x004fe2000ff1e0ff */
[----:B------:R-:W-:Y:S04]  /*8d50*/  IMAD.U32 R0, RZ, RZ, UR20 ;  /* 0x00000014ff007e24 */ /* 0x000fe8000f8e00ff */
[----:B------:R-:W-:Y:S01]  /*8d60*/  IMAD.X R5, RZ, RZ, UR29, P0 ;  /* 0x0000001dff057e24 */ /* 0x000fe200080e06ff */
[----:B------:R-:W-:Y:S04]  /*8d70*/  SHF.L.U32 R6, R0, 0x1f, RZ ;  /* 0x0000001f00067819 */ /* 0x000fe800000006ff */
[----:B----4-:R2:W4:Y:S02]  /*8d80*/  ATOMG.E.EXCH.STRONG.GPU PT, RZ, [R4], R16 ;  /* 0x0000001004ff73a8 */ /* 0x01052400041ee100 */
[----:B----4-:R-:W4:Y:S02]  /*8d90*/  SYNCS.PHASECHK.TRANS64.TRYWAIT P0, [R15+URZ+0x78], R6 ;  /* 0x000078060f0075a7 */ /* 0x010f2400080011ff */
[----:B--2-4-:R-:W-:Y:S05]  /*8da0*/  @!P0 BRA `(.L_x_91) ;  /* 0x00000090002c8947 */ /* 0x014fea0003800000 */
.L_x_88:
[----:B-1----:R-:W-:Y:S04]  /*8db0*/  ISETP.NE.U32.AND P0, PT, R2, RZ, PT ;  /* 0x000000ff0200720c */ /* 0x002fe80003f05070 */
[----:B------:R-:W-:Y:S11]  /*8dc0*/  ISETP.NE.AND.EX P0, PT, R3, RZ, PT, P0 ;  /* 0x000000ff0300720c */ /* 0x000ff60003f05300 */
[----:B------:R-:W-:Y:S02]  /*8dd0*/  @!UPT UIADD3 URZ, UPT, UPT, URZ, URZ, URZ ;  /* 0x000000fffffff290 */ /* 0x000fe4000fffe0ff */
[----:B------:R-:W1:Y:S02]  /*8de0*/  @P0 LDC.64 R4, c[0x0][0x890] ;  /* 0x00022400ff040b82 */ /* 0x000e640000000a00 */
[----:B-1----:R-:W-:Y:S01]  /*8df0*/  @P0 IMAD.WIDE R4, R17, 0x8, R4 ;  /* 0x0000000811040825 */ /* 0x002fe200078e0204 */
[----:B------:R-:W-:Y:S06]  /*8e00*/  BRA.U UP1, `(.L_x_92) ;  /* 0x0000000101107547 */ /* 0x000fec000b800000 */
[----:B------:R-:W-:Y:S04]  /*8e10*/  DEPBAR {5,4,3,2,1,0} ;  /* 0x0000003f0000791a */ /* 0x000fe80000000000 */
[----:B------:R-:W1:Y:S02]  /*8e20*/  CCTL.E.C.LDCU.IV.DEEP [UR28] ;  /* 0x000000001c007540 */ /* 0x000e640009c08000 */
[----:B-1----:R1:W-:Y:S01]  /*8e30*/  UTMACCTL.IV [UR28] ;  /* 0x000000001c0079b9 */ /* 0x0023e20008000000 */
[----:B------:R-:W-:Y:S01]  /*8e40*/  NOP ;  /* 0x0000000000007918 */ /* 0x000fe20000000000 */
.L_x_92:
[----:B------:R-:W5:Y:S01]  /*8e50*/  @P0 LDG.E.64 R4, desc[UR50][R4.64] ;  /* 0x0000003204040981 */ /* 0x000f62000c1e1b00 */
[----:B------:R-:W-:Y:S02]  /*8e60*/  USHF.L.U32 UR18, UR18, 0x7, URZ ;  /* 0x0000000712127899 */ /* 0x000fe400080006ff */
[----:B------:R-:W-:Y:S01]  /*8e70*/  USHF.L.U32 UR19, UR19, 0x7, URZ ;  /* 0x0000000713137899 */ /* 0x000fe200080006ff */
[----:B-----5:R-:W5:Y:S02]  /*8e80*/  @P0 LD.E R0, desc[UR50][R4.64] ;  /* 0x0000003204000980 */ /* 0x020f64000c101900 */
[----:B-----5:R-:W-:Y:S01]  /*8e90*/  @P0 FSETP.NEU.AND P1, PT, R0, RZ, PT ;  /* 0x000000ff0000020b */ /* 0x020fe20003f2d000 */
[----:B------:R-:W-:Y:S01]  /*8ea0*/  @!UPT UIADD3 URZ, UPT, UPT, URZ, URZ, URZ ;  /* 0x000000fffffff290 */ /* 0x000fe2000fffe0ff */
[----:B------:R-:W-:Y:S11]  /*8eb0*/  @P0 BRA `(.L_x_93) ;  /* 0x00000000002c0947 */ /* 0x000ff60003800000 */
[----:B----4-:R-:W-:Y:S02]  /*8ec0*/  ISETP.NE.U32.AND P0, PT, RZ, UR6, PT ;  /* 0x00000006ff007c0c */ /* 0x010fe4000bf05070 */
[----:B------:R-:W-:Y:S02]  /*8ed0*/  FSETP.NEU.AND P1, PT, RZ, UR26, PT ;  /* 0x0000001aff007c0b */ /* 0x000fe4000bf2d000 */
[----:B------:R-:W-:Y:S11]  /*8ee0*/  ISETP.NE.AND.EX P0, PT, RZ, UR7, PT, P0 ;  /* 0x00000007ff007c0c */ /* 0x000ff6000bf05300 */
[----:B------:R-:W-:Y:S02]  /*8ef0*/  @!UPT UIADD3 URZ, UPT, UPT, URZ, URZ, URZ ;  /* 0x000000fffffff290 */ /* 0x000fe4000fffe0ff */
[----:B------:R-:W4:Y:S08]  /*8f00*/  @P0 LDC R0, c[0x0][0x898] ;  /* 0x00022600ff000b82 */ /* 0x000f300000000800 */
[----:B------:R-:W5:Y:S01]  /*8f10*/  @P0 LDC.64 R4, c[0x0][0x888] ;  /* 0x00022200ff040b82 */ /* 0x000f620000000a00 */
[----:B----4-:R-:W-:Y:S04]  /*8f20*/  @P0 IMAD R17, R17, R0, RZ ;  /* 0x0000000011110224 */ /* 0x010fe800078e02ff */
[----:B-----5:R-:W-:Y:S06]  /*8f30*/  @P0 IMAD.WIDE R4, R17, 0x4, R4 ;  /* 0x0000000411040825 */ /* 0x020fec00078e0204 */
[----:B------:R-:W4:Y:S02]  /*8f40*/  @P0 LDG.E R4, desc[UR50][R4.64] ;  /* 0x0000003204040981 */ /* 0x000f24000c1e1900 */
[----:B----4-:R-:W-:Y:S11]  /*8f50*/  @P0 FSETP.NEU.AND P1, PT, R4, RZ, PT ;  /* 0x000000ff0400020b */ /* 0x010ff60003f2d000 */
[----:B------:R-:W-:Y:S02]  /*8f60*/  @!UPT UIADD3 URZ, UPT, UPT, URZ, URZ, URZ ;  /* 0x000000fffffff290 */ /* 0x000fe4000fffe0ff */
.L_x_93:
[----:B------:R-:W-:Y:S01]  /*8f70*/  UISETP.NE.AND UP0, UPT, UR21, 0x4, UPT ;  /* 0x000000041500788c */ /* 0x000fe2000bf05270 */
[----:B------:R-:W-:Y:S04]  /*8f80*/  ELECT P0, URZ, PT ;  /* 0x0000000000ff782f */ /* 0x000fe80003800000 */
[----:B------:R-:W-:Y:S04]  /*8f90*/  PLOP3.LUT P1, PT, P1, P0, PT, 0x80, 0x8 ;  /* 0x000000000008781c */ /* 0x000fe80000f21070 */
[----:B------:R-:W-:Y:S09]  /*8fa0*/  BRA.U UP0, `(.L_x_94) ;  /* 0x0000000100047547 */ /* 0x000ff2000b800000 */
[----:B-1--4-:R-:W-:Y:S05]  /*8fb0*/  BPT.TRAP 0x1 ;  /* 0x000000040000795c */ /* 0x012fea0000300000 */
.L_x_94:
[----:B------:R-:W5:Y:S01]  /*8fc0*/  S2UR UR25, SR_CgaCtaId ;  /* 0x00000000001979c3 */ /* 0x000f620000008800 */
[----:B------:R-:W-:Y:S01]  /*8fd0*/  UMOV UR24, 0x400 ;  /* 0x0000040000187882 */ /* 0x000fe20000000000 */
[----:B------:R-:W-:Y:S01]  /*8fe0*/  SHF.L.U32 R5, R19, 0x1f, RZ ;  /* 0x0000001f13057819 */ /* 0x000fe200000006ff */
[----:B-----5:R-:W-:Y:S09]  /*8ff0*/  ULEA UR24, UR25, UR24, 0x18 ;  /* 0x0000001819187291 */ /* 0x020ff2000f8ec0ff */
[----:B------:R-:W5:Y:S02]  /*9000*/  SYNCS.PHASECHK.TRANS64.TRYWAIT P0, [UR24+0x50], R5 ;  /* 0x00005005ff0075a7 */ /* 0x000f640008001118 */
[----:B-----5:R-:W-:Y:S05]  /*9010*/  @!P0 BRA `(.L_x_95) ;  /* 0x0000008c00a48947 */ /* 0x020fea0003800000 */
.L_x_251:
[----:B------:R-:W-:Y:S04]  /*9020*/  BSSY.RECONVERGENT B0, `(.L_x_96) ;  /* 0x0000011000007945 */ /* 0x000fe80003800200 */
[----:B------:R-:W-:Y:S05]  /*9030*/  @!P1 BRA `(.L_x_97) ;  /* 0x00000000003c9947 */ /* 0x000fea0003800000 */
[----:B------:R-:W-:Y:S02]  /*9040*/  UIADD3 UR17, UPT, UPT, UR24, 0x30, URZ ;  /* 0x0000003018117890 */ /* 0x000fe4000fffe0ff */
[----:B------:R-:W-:Y:S01]  /*9050*/  UIADD3 UR16, UPT, UPT, UR24, 0x1000, URZ ;  /* 0x0000100018107890 */ /* 0x000fe2000fffe0ff */
[----:B------:R-:W-:Y:S01]  /*9060*/  UMOV UR12, 0x0 ;  /* 0x00000000000c7882 */ /* 0x000fe20000000000 */
[----:B------:R-:W-:Y:S01]  /*9070*/  UMOV UR13, 0x10000000 ;  /* 0x10000000000d7882 */ /* 0x000fe20000000000 */
[----:B------:R-:W-:Y:S02]  /*9080*/  UIADD3 UR10, UPT, UPT, UR18, 0x40, URZ ;  /* 0x00000040120a7890 */ /* 0x000fe4000fffe0ff */
[----:B------:R-:W-:Y:S01]  /*9090*/  UIADD3 UR8, UPT, UPT, UR24, 0x2000, URZ ;  /* 0x0000200018087890 */ /* 0x000fe2000fffe0ff */
[----:B------:R-:W-:Y:S03]  /*90a0*/  UMOV UR11, UR19 ;  /* 0x00000013000b7c82 */ /* 0x000fe60008000000 */
[----:B------:R1:W-:Y:S01]  /*90b0*/  UTMALDG.2D [UR16], [UR28], desc[UR12] ;  /* 0x00000c101c0075b4 */ /* 0x0003e20008009000 */
[----:B------:R-:W-:Y:S01]  /*90c0*/  UMOV UR9, UR17 ;  /* 0x0000001100097c82 */ /* 0x000fe20008000000 */
[----:B------:R-:W-:Y:S03]  /*90d0*/  UISETP.NE.AND UP0, UPT, UR21, 0x4, UPT ;  /* 0x000000041500788c */ /* 0x000fe6000bf05270 */
[----:B------:R1:W-:Y:S06]  /*90e0*/  UTMALDG.2D [UR8], [UR28], desc[UR12] ;  /* 0x00000c081c0075b4 */ /* 0x0003ec0008009000 */
[----:B-1----:R-:W-:Y:S05]  /*90f0*/  BRA.U UP0, `(.L_x_98) ;  /* 0x0000000100047547 */ /* 0x002fea000b800000 */
[----:B----4-:R-:W-:Y:S05]  /*9100*/  BPT.TRAP 0x1 ;  /* 0x000000040000795c */ /* 0x010fea0000300000 */
.L_x_98:
[----:B------:R-:W-:Y:S04]  /*9110*/  HFMA2 R0, -RZ, RZ, 0, 0.0078125 ;  /* 0x00002000ff007431 */ /* 0x000fe800000001ff */
[----:B------:R1:W-:Y:S03]  /*9120*/  SYNCS.ARRIVE.TRANS64.RED.A0TR RZ, [UR24+0x30], R0 ;  /* 0x00003000ffff79a7 */ /* 0x0003e60008300418 */
.L_x_97:
[----:B-1--4-:R-:W-:Y:S05]  /*9130*/  BSYNC.RECONVERGENT B0 ;  /* 0x0000000000007941 */ /* 0x012fea0003800200 */
.L_x_96:
[----:B------:R-:W-:Y:S09]  /*9140*/  UISETP.NE.AND UP0, UPT, UR21, 0x4, UPT ;  /* 0x000000041500788c */ /* 0x000ff2000bf05270 */
[----:B------:R-:W-:Y:S05]  /*9150*/  BRA.U UP0, `(.L_x_99) ;  /* 0x0000000100047547 */ /* 0x000fea000b800000 */
[----:B------:R-:W-:Y:S05]  /*9160*/  BPT.TRAP 0x1 ;  /* 0x000000040000795c */ /* 0x000fea0000300000 */
.L_x_99:
[----:B------:R-:W-:Y:S04]  /*9170*/  UIADD3 UR4, UPT, UPT, UR24, 0x30, URZ ;  /* 0x0000003018047890 */ /* 0x000fe8000fffe0ff */
[----:B------:R-:W-:Y:S09]  /*9180*/  UPRMT UR4, UR25, 0x654, UR4 ;  /* 0x0000065419047896 */ /* 0x000ff20008000004 */
[----:B------:R-:W-:Y:S01]  /*9190*/  SYNCS.ARRIVE.TRANS64.RED.A1T0 RZ, [UR4], RZ ;  /* 0x000000ffffff79a7 */ /* 0x000fe20008100404 */
[----:B------:R-:W-:Y:S05]  /*91a0*/  BRA.U UP0, `(.L_x_100) ;  /* 0x0000000100047547 */ /* 0x000fea000b800000 */
[----:B------:R-:W-:Y:S05]  /*91b0*/  BPT.TRAP 0x1 ;  /* 0x000000040000795c */ /* 0x000fea0000300000 */
.L_x_100:
[----:B------:R-:W1:Y:S02]  /*91c0*/  SYNCS.PHASECHK.TRANS64.TRYWAIT P0, [UR24+0x58], R5 ;  /* 0x00005805ff0075a7 */ /* 0x000e640008001118 */
[----:B-1----:R-:W-:Y:S05]  /*91d0*/  @!P0 BRA `(.L_x_101) ;  /* 0x0000008c004c8947 */ /* 0x002fea0003800000 */
.L_x_253:
[----:B------:R-:W-:Y:S04]  /*91e0*/  BSSY.RECONVERGENT B0, `(.L_x_102) ;  /* 0x0000012000007945 */ /* 0x000fe80003800200 */
[----:B------:R-:W-:Y:S05]  /*91f0*/  @!P1 BRA `(.L_x_103) ;  /* 0x0000000000409947 */ /* 0x000fea0003800000 */
[----:B------:R-:W-:Y:S02]  /*9200*/  UIADD3 UR13, UPT, UPT, UR24, 0x38, URZ ;  /* 0x00000038180d7890 */ /* 0x000fe4000fffe0ff */
[----:B------:R-:W-:Y:S02]  /*9210*/  UIADD3 UR15, UPT, UPT, UR19, 0x20, URZ ;  /* 0x00000020130f7890 */ /* 0x000fe4000fffe0ff */
[----:B------:R-:W-:Y:S01]  /*9220*/  UIADD3 UR12, UPT, UPT, UR24, 0x3000, URZ ;  /* 0x00003000180c7890 */ /* 0x000fe2000fffe0ff */
[----:B------:R-:W-:Y:S01]  /*9230*/  UMOV UR16, 0x0 ;  /* 0x0000000000107882 */ /* 0x000fe20000000000 */
[----:B------:R-:W-:Y:S01]  /*9240*/  UMOV UR17, 0x10000000 ;  /* 0x1000000000117882 */ /* 0x000fe20000000000 */
[----:B------:R-:W-:Y:S01]  /*9250*/  UMOV UR14, UR18 ;  /* 0x00000012000e7c82 */ /* 0x000fe20008000000 */
[----:B------:R-:W-:Y:S02]  /*9260*/  UIADD3 UR10, UPT, UPT, UR18, 0x40, URZ ;  /* 0x00000040120a7890 */ /* 0x000fe4000fffe0ff */
[----:B------:R-:W-:Y:S03]  /*9270*/  UIADD3 UR8, UPT, UPT, UR24, 0x4000, URZ ;  /* 0x0000400018087890 */ /* 0x000fe6000fffe0ff */
[----:B------:R4:W-:Y:S01]  /*9280*/  UTMALDG.2D [UR12], [UR28], desc[UR16] ;  /* 0x0000100c1c0075b4 */ /* 0x0009e20008009000 */
[----:B------:R-:W-:Y:S01]  /*9290*/  UMOV UR9, UR13 ;  /* 0x0000000d00097c82 */ /* 0x000fe20008000000 */
[----:B------:R-:W-:Y:S04]  /*92a0*/  UMOV UR11, UR15 ;  /* 0x0000000f000b7c82 */ /* 0x000fe80008000000 */
[----:B------:R4:W-:Y:S02]  /*92b0*/  UTMALDG.2D [UR8], [UR28], desc[UR16] ;  /* 0x000010081c0075b4 */ /* 0x0009e40008009000 */
[----:B----4-:R-:W-:Y:S05]  /*92c0*/  BRA.U UP0, `(.L_x_104) ;  /* 0x0000000100047547 */ /* 0x010fea000b800000 */
[----:B------:R-:W-:Y:S05]  /*92d0*/  BPT.TRAP 0x1 ;  /* 0x000000040000795c */ /* 0x000fea0000300000 */
.L_x_104:
[----:B-1----:R-:W-:Y:S04]  /*92e0*/  HFMA2 R0, -RZ, RZ, 0, 0.0078125 ;  /* 0x00002000ff007431 */ /* 0x002fe800000001ff */
[----:B------:R4:W-:Y:S03]  /*92f0*/  SYNCS.ARRIVE.TRANS64.RED.A0TR RZ, [UR24+0x38], R0 ;  /* 0x00003800ffff79a7 */ /* 0x0009e60008300418 */
.L_x_103:
[----:B------:R-:W-:Y:S05]  /*9300*/  BSYNC.RECONVERGENT B0 ;  /* 0x0000000000007941 */ /* 0x000fea0003800200 */
.L_x_102:
[----:B------:R-:W-:Y:S05]  /*9310*/  BRA.U UP0, `(.L_x_105) ;  /* 0x0000000100047547 */ /* 0x000fea000b800000 */
[----:B------:R-:W-:Y:S05]  /*9320*/  BPT.TRAP 0x1 ;  /* 0x000000040000795c */ /* 0x000fea0000300000 */
.L_x_105:
[----:B------:R-:W-:Y:S04]  /*9330*/  UIADD3 UR4, UPT, UPT, UR24, 0x38, URZ ;  /* 0x0000003818047890 */ /* 0x000fe8000fffe0ff */
[----:B------:R-:W-:Y:S09]  /*9340*/  UPRMT UR4, UR25, 0x654, UR4 ;  /* 0x0000065419047896 */ /* 0x000ff20008000004 */
[----:B------:R-:W-:Y:S01]  /*9350*/  SYNCS.ARRIVE.TRANS64.RED.A1T0 RZ, [UR4], RZ ;  /* 0x000000ffffff79a7 */ /* 0x000fe20008100404 */
[----:B------:R-:W-:Y:S05]  /*9360*/  BRA.U UP0, `(.L_x_106) ;  /* 0x0000000100047547 */ /* 0x000fea000b800000 */
[----:B------:R-:W-:Y:S05]  /*9370*/  BPT.TRAP 0x1 ;  /* 0x000000040000795c */ /* 0x000fea0000300000 */
.L_x_106:
[----:B------:R-:W5:Y:S02]  /*9380*/  SYNCS.PHASECHK.TRANS64.TRYWAIT P0, [UR24+0x60], R5 ;  /* 0x00006005ff0075a7 */ /* 0x000f640008001118 */
[----:B-----5:R-:W-:Y:S05]  /*9390*/  @!P0 BRA `(.L_x_107) ;  /* 0x0000008800f48947 */ /* 0x020fea0003800000 */
.L_x_255:
        /* <DEDUP_REMOVED lines=14> */
[----:B-1----:R-:W-:Y:S05]  /*9480*/  BRA.U UP0, `(.L_x_110) ;  /* 0x0000000100047547 */ /* 0x002fea000b800000 */
[----:B------:R-:W-:Y:S05]  /*9490*/  BPT.TRAP 0x1 ;  /* 0x000000040000795c */ /* 0x000fea0000300000 */
.L_x_110:
[----:B----4-:R-:W-:Y:S04]  /*94a0*/  HFMA2 R0, -RZ, RZ, 0, 0.0078125 ;  /* 0x00002000ff007431 */ /* 0x010fe800000001ff */
[----:B------:R1:W-:Y:S03]  /*94b0*/  SYNCS.ARRIVE.TRANS64.RED.A0TR RZ, [UR24+0x40], R0 ;  /* 0x00004000ffff79a7 */ /* 0x0003e60008300418 */
.L_x_109:
[----:B------:R-:W-:Y:S05]  /*94c0*/  BSYNC.RECONVERGENT B0 ;  /* 0x0000000000007941 */ /* 0x000fea0003800200 */
.L_x_108:
[----:B------:R-:W-:Y:S05]  /*94d0*/  BRA.U UP0, `(.L_x_111) ;  /* 0x0000000100047547 */ /* 0x000fea000b800000 */
[----:B------:R-:W-:Y:S05]  /*94e0*/  BPT.TRAP 0x1 ;  /* 0x000000040000795c */ /* 0x000fea0000300000 */
.L_x_111:
[----:B------:R-:W-:Y:S04]  /*94f0*/  UIADD3 UR4, UPT, UPT, UR24, 0x40, URZ ;  /* 0x0000004018047890 */ /* 0x000fe8000fffe0ff */
[----:B------:R-:W-:Y:S09]  /*9500*/  UPRMT UR4, UR25, 0x654, UR4 ;  /* 0x0000065419047896 */ /* 0x000ff20008000004 */
[----:B------:R-:W-:Y:S01]  /*9510*/  SYNCS.ARRIVE.TRANS64.RED.A1T0 RZ, [UR4], RZ ;  /* 0x000000ffffff79a7 */ /* 0x000fe20008100404 */
[----:B------:R-:W-:Y:S05]  /*9520*/  BRA.U UP0, `(.L_x_112) ;  /* 0x0000000100047547 */ /* 0x000fea000b800000 */
[----:B------:R-:W-:Y:S05]  /*9530*/  BPT.TRAP 0x1 ;  /* 0x000000040000795c */ /* 0x000fea0000300000 */
.L_x_112:
[----:B------:R-:W5:Y:S02]  /*9540*/  SYNCS.PHASECHK.TRANS64.TRYWAIT P0, [UR24+0x68], R5 ;  /* 0x00006805ff0075a7 */ /* 0x000f640008001118 */
[----:B-----5:R-:W-:Y:S05]  /*9550*/  @!P0 BRA `(.L_x_113) ;  /* 0x00000088009c8947 */ /* 0x020fea0003800000 */
.L_x_257:
        /* <DEDUP_REMOVED lines=16> */
.L_x_116:
[----:B----4-:R-:W-:Y:S04]  /*9660*/  HFMA2 R0, -RZ, RZ, 0, 0.0078125 ;  /* 0x00002000ff007431 */ /* 0x010fe800000001ff */
[----:B------:R1:W-:Y:S03]  /*9670*/  SYNCS.ARRIVE.TRANS64.RED.A0TR RZ, [UR24+0x48], R0 ;  /* 0x00004800ffff79a7 */ /* 0x0003e60008300418 */
.L_x_115:
[----:B------:R-:W-:Y:S05]  /*9680*/  BSYNC.RECONVERGENT B0 ;  /* 0x0000000000007941 */ /* 0x000fea0003800200 */
.L_x_114:
[----:B------:R-:W-:Y:S05]  /*9690*/  BRA.U UP0, `(.L_x_117) ;  /* 0x0000000100047547 */ /* 0x000fea000b800000 */
[----:B------:R-:W-:Y:S05]  /*96a0*/  BPT.TRAP 0x1 ;  /* 0x000000040000795c */ /* 0x000fea0000300000 */
.L_x_117:
[----:B------:R-:W-:Y:S01]  /*96b0*/  UIADD3 UR4, UPT, UPT, UR24, 0x48, URZ ;  /* 0x0000004818047890 */ /* 0x000fe2000fffe0ff */
[----:B------:R-:W-:Y:S01]  /*96c0*/  LOP3.LUT R19, R19, 0x1, RZ, 0x3c, !PT ;  /* 0x0000000113137812 */ /* 0x000fe200078e3cff */
[----:B------:R-:W-:Y:S02]  /*96d0*/  UISETP.NE.AND UP1, UPT, UR37, 0x8, UPT ;  /* 0x000000082500788c */ /* 0x000fe4000bf25270 */
[----:B------:R-:W-:Y:S09]  /*96e0*/  UPRMT UR4, UR25, 0x654, UR4 ;  /* 0x0000065419047896 */ /* 0x000ff20008000004 */
[----:B------:R-:W-:Y:S01]  /*96f0*/  SYNCS.ARRIVE.TRANS64.RED.A1T0 RZ, [UR4], RZ ;  /* 0x000000ffffff79a7 */ /* 0x000fe20008100404 */
[----:B------:R-:W-:Y:S05]  /*9700*/  BRA.U UP1, `(.L_x_118) ;  /* 0x0000000101047547 */ /* 0x000fea000b800000 */
[----:B------:R-:W-:Y:S05]  /*9710*/  BPT.TRAP 0x1 ;  /* 0x000000040000795c */ /* 0x000fea0000300000 */
.L_x_118:
[----:B------:R-:W-:Y:S01]  /*9720*/  ULEA UR8, UR5, UR24, 0x3 ;  /* 0x0000001805087291 */ /* 0x000fe2000f8e18ff */
[----:B-1----:R-:W-:Y:S08]  /*9730*/  SHF.L.U32 R5, R18, 0x1f, RZ ;  /* 0x0000001f12057819 */ /* 0x002ff000000006ff */
[----:B------:R-:W1:Y:S02]  /*9740*/  SYNCS.PHASECHK.TRANS64.TRYWAIT P0, [UR8+0x160], R5 ;  /* 0x00016005ff0075a7 */ /* 0x000e640008001108 */
[----:B-1----:R-:W-:Y:S05]  /*9750*/  @!P0 BRA `(.L_x_119) ;  /* 0x0000008800348947 */ /* 0x002fea0003800000 */
.L_x_259:
[----:B------:R-:W-:Y:S09]  /*9760*/  UIMAD UR4, UR5, 0x14, UR36 ;  /* 0x00000014050478a4 */ /* 0x000ff2000f8e0224 */
[----:B--2---:R-:W2:Y:S04]  /*9770*/  LDS R6, [UR4] ;  /* 0x00000004ff067984 */ /* 0x004ea80008000800 */
[----:B-1----:R-:W1:Y:S04]  /*9780*/  LDS R5, [UR4+0x4] ;  /* 0x00000404ff057984 */ /* 0x002e680008000800 */
[----:B------:R-:W3:Y:S04]  /*9790*/  LDS.U16 R4, [UR4+0x12] ;  /* 0x00001204ff047984 */ /* 0x000ee80008000400 */
[----:B------:R-:W3:Y:S04]  /*97a0*/  LDS R17, [UR4+0x8] ;  /* 0x00000804ff117984 */ /* 0x000ee80008000800 */
[----:B----4-:R-:W4:Y:S01]  /*97b0*/  LDS R0, [UR4+0xc] ;  /* 0x00000c04ff007984 */ /* 0x010f220008000800 */
[----:B------:R-:W-:Y:S01]  /*97c0*/  @!PT LDS RZ, [RZ] ;  /* 0x00000000fffff984 */ /* 0x000fe20000000800 */
[----:B------:R-:W-:Y:S01]  /*97d0*/  @!PT LDS RZ, [RZ] ;  /* 0x00000000fffff984 */ /* 0x000fe20000000800 */
[----:B------:R-:W-:Y:S01]  /*97e0*/  @!PT LDS RZ, [RZ] ;  /* 0x00000000fffff984 */ /* 0x000fe20000000800 */
[----:B------:R-:W-:Y:S01]  /*97f0*/  @!PT LDS RZ, [RZ] ;  /* 0x00000000fffff984 */ /* 0x000fe20000000800 */
[----:B------:R5:W-:Y:S06]  /*9800*/  MEMBAR.ALL.CTA ;  /* 0x0000000000007992 */ /* 0x000bec0000008000 */
[----:B-----5:R-:W3:Y:S01]  /*9810*/  FENCE.VIEW.ASYNC.S ;  /* 0x00000000000073c6 */ /* 0x020ee20000000000 */
[----:B--2---:R-:W-:Y:S02]  /*9820*/  R2UR UR18, R6 ;  /* 0x00000000061272ca */ /* 0x004fe400000e0000 */
[----:B-1----:R-:W-:Y:S01]  /*9830*/  R2UR UR19, R5 ;  /* 0x00000000051372ca */ /* 0x002fe200000e0000 */
[----:B------:R-:W-:Y:S03]  /*9840*/  @!UPT UIADD3 URZ, UPT, UPT, URZ, URZ, URZ ;  /* 0x000000fffffff290 */ /* 0x000fe6000fffe0ff */
[----:B------:R-:W-:Y:S11]  /*9850*/  BRA.U UP1, `(.L_x_120) ;  /* 0x0000000101047547 */ /* 0x000ff6000b800000 */
[----:B------:R-:W-:Y:S05]  /*9860*/  BPT.TRAP 0x1 ;  /* 0x000000040000795c */ /* 0x000fea0000300000 */
.L_x_120:
[----:B------:R-:W-:Y:S01]  /*9870*/  UIADD3 UR8, UPT, UPT, UR8, 0x1a0, URZ ;  /* 0x000001a008087890 */ /* 0x000fe2000fffe0ff */
[----:B----4-:R-:W-:Y:S03]  /*9880*/  ISETP.NE.AND P0, PT, R0, RZ, PT ;  /* 0x000000ff0000720c */ /* 0x010fe60003f05270 */
[----:B------:R-:W-:Y:S09]  /*9890*/  UPRMT UR8, UR25, 0x654, UR8 ;  /* 0x0000065419087896 */ /* 0x000ff20008000008 */
[----:B---3--:R-:W-:Y:S01]  /*98a0*/  SYNCS.ARRIVE.TRANS64.RED.A1T0 RZ, [UR8], RZ ;  /* 0x000000ffffff79a7 */ /* 0x008fe20008100408 */
[----:B------:R-:W-:Y:S04]  /*98b0*/  UIADD3 UR8, UPT, UPT, UR5, 0x1, URZ ;  /* 0x0000000105087890 */ /* 0x000fe8000fffe0ff */
[----:B------:R-:W-:Y:S04]  /*98c0*/  UISETP.NE.AND UP1, UPT, UR8, 0x8, UPT ;  /* 0x000000080800788c */ /* 0x000fe8000bf25270 */
[----:B------:R-:W-:Y:S02]  /*98d0*/  USEL UR4, URZ, 0x1, UP1 ;  /* 0x00000001ff047887 */ /* 0x000fe40008800000 */
[----:B------:R-:W-:Y:S02]  /*98e0*/  USEL UR5, UR8, URZ, UP1 ;  /* 0x000000ff08057287 */ /* 0x000fe40008800000 */
[----:B------:R-:W-:Y:S02]  /*98f0*/  UPLOP3.LUT UP1, UPT, UPT, UPT, UPT, 0x80, 0x8 ;  /* 0x000000000008789c */ /* 0x000fe40003f2f070 */
[----:B------:R-:W-:Y:S01]  /*9900*/  LOP3.LUT R18, R18, UR4, RZ, 0x3c, !PT ;  /* 0x0000000412127c12 */ /* 0x000fe2000f8e3cff */
[----:B------:R-:W-:Y:S08]  /*9910*/  @P0 BRA `(.L_x_121) ;  /* 0xffffffec00c00947 */ /* 0x000ff0000383ffff */
[----:B------:R-:W-:Y:S05]  /*9920*/  BRA.U UP0, `(.L_x_122) ;  /* 0x0000000100047547 */ /* 0x000fea000b800000 */
[----:B------:R-:W-:Y:S05]  /*9930*/  BPT.TRAP 0x1 ;  /* 0x000000040000795c */ /* 0x000fea0000300000 */
.L_x_122:
[----:B------:R-:W-:-:S04]  /*9940*/  SHF.L.U32 R3, R19, 0x1f, RZ ;  /* 0x0000001f13037819 */ /* 0x000fc800000006ff */
[----:B------:R-:W1:Y:S02]  /*9950*/  SYNCS.PHASECHK.TRANS64.TRYWAIT P0, [UR24+0x50], R3 ;  /* 0x00005003ff0075a7 */ /* 0x000e640008001118 */
[----:B-1----:R-:W-:Y:S05]  /*9960*/  @!P0 BRA `(.L_x_123) ;  /* 0x0000008400c88947 */ /* 0x002fea0003800000 */
.L_x_261:
[----:B------:R-:W-:Y:S05]  /*9970*/  BRA.U UP0, `(.L_x_124) ;  /* 0x0000000100047547 */ /* 0x000fea000b800000 */
[----:B------:R-:W-:Y:S05]  /*9980*/  BPT.TRAP 0x1 ;  /* 0x000000040000795c */ /* 0x000fea0000300000 */
.L_x_124:
[----:B------:R-:W2:Y:S02]  /*9990*/  SYNCS.PHASECHK.TRANS64.TRYWAIT P0, [UR24+0x58], R3 ;  /* 0x00005803ff0075a7 */ /* 0x000ea40008001118 */
[----:B--2---:R-:W-:Y:S05]  /*99a0*/  @!P0 BRA `(.L_x_125) ;  /* 0x0000008400d08947 */ /* 0x004fea0003800000 */
.L_x_263:
[----:B------:R-:W-:Y:S05]  /*99b0*/  BRA.U UP0, `(.L_x_126) ;  /* 0x0000000100047547 */ /* 0x000fea000b800000 */
[----:B------:R-:W-:Y:S05]  /*99c0*/  BPT.TRAP 0x1 ;  /* 0x000000040000795c */ /* 0x000fea0000300000 */
.L_x_126:
[----:B------:R-:W2:Y:S02]  /*99d0*/  SYNCS.PHASECHK.TRANS64.TRYWAIT P0, [UR24+0x60], R3 ;  /* 0x00006003ff0075a7 */ /* 0x000ea40008001118 */
[----:B--2---:R-:W-:Y:S05]  /*99e0*/  @!P0 BRA `(.L_x_127) ;  /* 0x0000008400d88947 */ /* 0x004fea0003800000 */
.L_x_265:
[----:B------:R-:W-:Y:S05]  /*99f0*/  BRA.U UP0, `(.L_x_128) ;  /* 0x0000000100047547 */ /* 0x000fea000b800000 */
[----:B------:R-:W-:Y:S05]  /*9a00*/  BPT.TRAP 0x1 ;  /* 0x000000040000795c */ /* 0x000fea0000300000 */
.L_x_128:
[----:B-1----:R-:W-:Y:S02]  /*9a10*/  SHF.L.U32 R3, R19, 0x1f, RZ ;  /* 0x0000001f13037819 */ /* 0x002fe400000006ff */
[----:B------:R-:W-:-:S04]  /*9a20*/  MOV R0, UR24 ;  /* 0x0000001800007c02 */ /* 0x000fc80008000f00 */
[----:B------:R1:W2:Y:S03]  /*9a30*/  SYNCS.PHASECHK.TRANS64.TRYWAIT P0, [R0+URZ+0x68], R3 ;  /* 0x00006803000075a7 */ /* 0x0002a600080011ff */
[----:B--2---:R-:W-:Y:S05]  /*9a40*/  @!P0 NANOSLEEP.SYNCS 0x989680 ;  /* 0x009896800000895d */ /* 0x004fea0003900000 */
[----:B------:R-:W2:Y:S02]  /*9a50*/  @!P0 SYNCS.PHASECHK.TRANS64 P0, [R0+URZ+0x68], R3 ;  /* 0x00006803000085a7 */ /* 0x000ea400080010ff */
[----:B--2---:R-:W-:Y:S05]  /*9a60*/  @P0 EXIT ;  /* 0x000000000000094d */ /* 0x004fea0003800000 */
[----:B------:R-:W-:Y:S05]  /*9a70*/  BRA `(.L_x_128) ;  /* 0xfffffffc00e47947 */ /* 0x000fea000383ffff */
.L_x_87:
[----:B------:R-:W-:-:S09]  /*9a80*/  UISETP.NE.AND UP0, UPT, UR21, 0x4, UPT ;  /* 0x000000041500788c */ /* 0x000fd2000bf05270 */
[----:B------:R-:W-:Y:S05]  /*9a90*/  BRA.U UP0, `(.L_x_129) ;  /* 0x0000004d004c7547 */ /* 0x000fea000b800000 */
.L_x_130:
[----:B------:R-:W-:-:S08]  /*9aa0*/  NOP ;  /* 0x0000000000007918 */ /* 0x000fd00000000000 */
[----:B------:R-:W2:Y:S02]  /*9ab0*/  USETMAXREG.TRY_ALLOC.CTAPOOL UP0, 0xe8 ;  /* 0x000000e8000079c8 */ /* 0x000ea40008000600 */
[----:B--2---:R-:W-:Y:S05]  /*9ac0*/  BRA.U !UP0, `(.L_x_130) ;  /* 0xfffffffd08f47547 */ /* 0x004fea000b83ffff */
[----:B------:R-:W2:Y:S08]  /*9ad0*/  S2UR UR52, SR_CgaCtaId ;  /* 0x00000000003479c3 */ /* 0x000eb00000008800 */
[----:B------:R-:W-:Y:S01]  /*9ae0*/  BAR.SYNC.DEFER_BLOCKING 0x6, 0xa0 ;  /* 0x0182800000007b1d */ /* 0x000fe20000010000 */
[C---:B------:R-:W-:Y:S01]  /*9af0*/  IMAD.SHL.U32 R3, R0.reuse, 0x40, RZ ;  /* 0x0000004000037824 */ /* 0x040fe200078e00ff */
[C---:B------:R-:W-:Y:S01]  /*9b00*/  LOP3.LUT P1, RZ, R0.reuse, 0x2, RZ, 0xc0, !PT ;  /* 0x0000000200ff7812 */ /* 0x040fe2000782c0ff */
[C---:B------:R-:W-:Y:S01]  /*9b10*/  IMAD.SHL.U32 R92, R0.reuse, 0x8, RZ ;  /* 0x00000008005c7824 */ /* 0x040fe200078e00ff */
[C---:B------:R-:W-:Y:S01]  /*9b20*/  LOP3.LUT R94, R0.reuse, 0x60, RZ, 0xc0, !PT ;  /* 0x00000060005e7812 */ /* 0x040fe200078ec0ff */
[----:B------:R-:W-:Y:S01]  /*9b30*/  IMAD.U32 R93, R0, 0x10000, RZ ;  /* 0x00010000005d7824 */ /* 0x000fe200078e00ff */
[----:B------:R-:W-:-:S02]  /*9b40*/  UMOV UR43, 0x400 ;  /* 0x00000400002b7882 */ /* 0x000fc40000000000 */
[----:B------:R-:W3:Y:S01]  /*9b50*/  LDC.64 R98, c[0x0][0x390] ;  /* 0x0000e400ff627b82 */ /* 0x000ee20000000a00 */
[----:B------:R-:W1:Y:S01]  /*9b60*/  SHFL.IDX PT, R96, R80, RZ, 0x1f ;  /* 0x00001fff50607589 */ /* 0x000e6200000e0000 */
[----:B------:R-:W-:Y:S01]  /*9b70*/  LOP3.LUT R3, R3, 0x1c0, RZ, 0xc0, !PT ;  /* 0x000001c003037812 */ /* 0x000fe200078ec0ff */
[----:B------:R-:W-:Y:S01]  /*9b80*/  IMAD.MOV.U32 R95, RZ, RZ, 0x10 ;  /* 0x00000010ff5f7424 */ /* 0x000fe200078e00ff */
[----:B------:R-:W-:Y:S01]  /*9b90*/  LOP3.LUT R93, R93, 0x600000, RZ, 0xc0, !PT ;  /* 0x006000005d5d7812 */ /* 0x000fe200078ec0ff */
[----:B------:R-:W-:Y:S01]  /*9ba0*/  UMOV UR58, URZ ;  /* 0x000000ff003a7c82 */ /* 0x000fe20008000000 */
[----:B------:R-:W-:Y:S01]  /*9bb0*/  LOP3.LUT R3, R3, 0x28, R0, 0xf8, !PT ;  /* 0x0000002803037812 */ /* 0x000fe200078ef800 */
[----:B------:R-:W-:Y:S01]  /*9bc0*/  UMOV UR59, URZ ;  /* 0x000000ff003b7c82 */ /* 0x000fe20008000000 */
[----:B------:R-:W3:Y:S01]  /*9bd0*/  LDC.64 R76, c[0x0][0x890] ;  /* 0x00022400ff4c7b82 */ /* 0x000ee20000000a00 */
[----:B------:R-:W3:Y:S01]  /*9be0*/  LDCU.64 UR38, c[0x0][0x888] ;  /* 0x00011100ff2677ac */ /* 0x000ee20008000a00 */
[----:B------:R-:W-:Y:S01]  /*9bf0*/  LOP3.LUT R92, R3, 0x38, R92, 0x78, !PT ;  /* 0x00000038035c7812 */ /* 0x000fe200078e785c */
[----:B------:R-:W-:Y:S01]  /*9c00*/  IMAD.SHL.U32 R3, R0, 0x20, RZ ;  /* 0x0000002000037824 */ /* 0x000fe200078e00ff */
[----:B------:R-:W-:Y:S01]  /*9c10*/  PLOP3.LUT P2, PT, PT, PT, PT, 0x80, 0x8 ;  /* 0x000000000008781c */ /* 0x000fe20003f4f070 */
[----:B------:R-:W3:Y:S01]  /*9c20*/  LDCU.64 UR48, c[0x0][0xb18] ;  /* 0x00016300ff3077ac */ /* 0x000ee20008000a00 */
[----:B------:R-:W-:Y:S01]  /*9c30*/  IMAD.MOV.U32 R91, RZ, RZ, 0x1 ;  /* 0x00000001ff5b7424 */ /* 0x000fe200078e00ff */
[----:B------:R-:W-:Y:S01]  /*9c40*/  PRMT R89, RZ, 0x7610, R89 ;  /* 0x00007610ff597816 */ /* 0x000fe20000000059 */
[----:B------:R-:W3:Y:S01]  /*9c50*/  LDC.64 R78, c[0x0][0x8b8] ;  /* 0x00022e00ff4e7b82 */ /* 0x000ee20000000a00 */
[----:B--2---:R-:W-:Y:S01]  /*9c60*/  ULEA UR43, UR52, UR43, 0x18 ;  /* 0x0000002b342b7291 */ /* 0x004fe2000f8ec0ff */
[----:B------:R-:W-:Y:S01]  /*9c70*/  LOP3.LUT R92, R92, 0xa00, R3, 0xf8, !PT ;  /* 0x00000a005c5c7812 */ /* 0x000fe200078ef803 */
[----:B------:R-:W2:Y:S01]  /*9c80*/  LDCU.64 UR46, c[0x0][0xb20] ;  /* 0x00016400ff2e77ac */ /* 0x000ea20008000a00 */
[----:B------:R-:W-:Y:S01]  /*9c90*/  IMAD.MOV.U32 R90, RZ, RZ, RZ ;  /* 0x000000ffff5a7224 */ /* 0x000fe200078e00ff */
[----:B------:R-:W-:Y:S01]  /*9ca0*/  SEL R95, R95, 0xfffffff0, !P1 ;  /* 0xfffffff05f5f7807 */ /* 0x000fe20004800000 */
[----:B------:R-:W-:Y:S01]  /*9cb0*/  IMAD.MOV.U32 R88, RZ, RZ, RZ ;  /* 0x000000ffff587224 */ /* 0x000fe200078e00ff */
[----:B------:R-:W2:Y:S01]  /*9cc0*/  LDCU.64 UR44, c[0x0][0x8b0] ;  /* 0x00011600ff2c77ac */ /* 0x000ea20008000a00 */
[----:B------:R-:W-:Y:S01]  /*9cd0*/  IMAD.MOV.U32 R87, RZ, RZ, RZ ;  /* 0x000000ffff577224 */ /* 0x000fe200078e00ff */
[----:B-1----:R-:W-:Y:S01]  /*9ce0*/  ISETP.NE.AND P0, PT, R96, 0x4, PT ;  /* 0x000000046000780c */ /* 0x002fe20003f05270 */
[----:B------:R-:W1:Y:S01]  /*9cf0*/  LDS R2, [UR43+0x320] ;  /* 0x0003202bff027984 */ /* 0x000e620008000800 */
[----:B------:R-:W-:Y:S01]  /*9d00*/  UIADD3 UR4, UPT, UPT, UR43, 0x1000, URZ ;  /* 0x000010002b047890 */ /* 0x000fe2000fffe0ff */
[----:B------:R-:W-:Y:S01]  /*9d10*/  UMOV UR5, URZ ;  /* 0x000000ff00057c82 */ /* 0x000fe20008000000 */
[----:B-1----:R-:W-:-:S09]  /*9d20*/  IMAD.IADD R93, R2, 0x1, R93 ;  /* 0x00000001025d7824 */ /* 0x002fd200078e025d */
[----:B--23--:R-:W-:Y:S05]  /*9d30*/  @P0 BRA `(.L_x_131) ;  /* 0x00000000007c0947 */ /* 0x00cfea0003800000 */
[----:B------:R-:W1:Y:S01]  /*9d40*/  LDC.64 R36, c[0x0][0xa00] ;  /* 0x00028000ff247b82 */ /* 0x000e620000000a00 */
[----:B------:R-:W2:Y:S01]  /*9d50*/  LDCU UR6, c[0x0][0xc1c] ;  /* 0x00018380ff0677ac */ /* 0x000ea20008000800 */
[----:B------:R-:W3:Y:S06]  /*9d60*/  LDCU.64 UR58, c[0x0][0xb00] ;  /* 0x00016000ff3a77ac */ /* 0x000eec0008000a00 */
[----:B------:R-:W1:Y:S01]  /*9d70*/  LDC.64 R38, c[0x0][0xa08] ;  /* 0x00028200ff267b82 */ /* 0x000e620000000a00 */
[----:B------:R-:W-:-:S07]  /*9d80*/  ELECT P0, URZ, PT ;  /* 0x0000000000ff782f */ /* 0x000fce0003800000 */
[----:B------:R-:W4:Y:S01]  /*9d90*/  LDC.64 R32, c[0x0][0xa10] ;  /* 0x00028400ff207b82 */ /* 0x000f220000000a00 */
[----:B--2---:R-:W-:-:S04]  /*9da0*/  UIADD3 UR6, UPT, UPT, UR16, UR6, URZ ;  /* 0x0000000610067290 */ /* 0x004fc8000fffe0ff */
[----:B------:R-:W-:-:S03]  /*9db0*/  UIMAD UR6, UR6, 0xe, URZ ;  /* 0x0000000e060678a4 */ /* 0x000fc6000f8e02ff */
[----:B------:R-:W4:Y:S01]  /*9dc0*/  LDC.64 R34, c[0x0][0xa18] ;  /* 0x00028600ff227b82 */ /* 0x000f220000000a00 */
[----:B---3--:R-:W-:-:S07]  /*9dd0*/  UIMAD.WIDE.U32 UR58, UR6, 0x80, UR58 ;  /* 0x00000080063a78a5 */ /* 0x008fce000f8e003a */
[----:B------:R-:W2:Y:S01]  /*9de0*/  LDC.64 R28, c[0x0][0xa20] ;  /* 0x00028800ff1c7b82 */ /* 0x000ea20000000a00 */
[----:B-1----:R1:W-:Y:S07]  /*9df0*/  @P0 STS.128 [UR43+0x400], R36 ;  /* 0x00040024ff000988 */ /* 0x0023ee0008000c2b */
[----:B------:R-:W2:Y:S08]  /*9e00*/  LDC.64 R30, c[0x0][0xa28] ;  /* 0x00028a00ff1e7b82 */ /* 0x000eb00000000a00 */
[----:B------:R-:W3:Y:S01]  /*9e10*/  LDC.64 R24, c[0x0][0xa30] ;  /* 0x00028c00ff187b82 */ /* 0x000ee20000000a00 */
[----:B----4-:R1:W-:Y:S07]  /*9e20*/  @P0 STS.128 [UR43+0x410], R32 ;  /* 0x00041020ff000988 */ /* 0x0103ee0008000c2b */
[----:B------:R-:W3:Y:S08]  /*9e30*/  LDC.64 R26, c[0x0][0xa38] ;  /* 0x00028e00ff1a7b82 */ /* 0x000ef00000000a00 */
[----:B------:R-:W4:Y:S01]  /*9e40*/  LDC.64 R20, c[0x0][0xa40] ;  /* 0x00029000ff147b82 */ /* 0x000f220000000a00 */
[----:B--2---:R1:W-:Y:S07]  /*9e50*/  @P0 STS.128 [UR43+0x420], R28 ;  /* 0x0004201cff000988 */ /* 0x0043ee0008000c2b */
[----:B------:R-:W4:Y:S08]  /*9e60*/  LDC.64 R22, c[0x0][0xa48] ;  /* 0x00029200ff167b82 */ /* 0x000f300000000a00 */
[----:B------:R-:W2:Y:S01]  /*9e70*/  LDC.64 R12, c[0x0][0xa50] ;  /* 0x00029400ff0c7b82 */ /* 0x000ea20000000a00 */
[----:B---3--:R1:W-:Y:S07]  /*9e80*/  @P0 STS.128 [UR43+0x430], R24 ;  /* 0x00043018ff000988 */ /* 0x0083ee0008000c2b */
[----:B------:R-:W2:Y:S08]  /*9e90*/  LDC.64 R14, c[0x0][0xa58] ;  /* 0x00029600ff0e7b82 */ /* 0x000eb00000000a00 */
[----:B------:R-:W3:Y:S01]  /*9ea0*/  LDC.64 R8, c[0x0][0xa60] ;  /* 0x00029800ff087b82 */ /* 0x000ee20000000a00 */
[----:B----4-:R1:W-:Y:S07]  /*9eb0*/  @P0 STS.128 [UR43+0x440], R20 ;  /* 0x00044014ff000988 */ /* 0x0103ee0008000c2b */
[----:B------:R-:W3:Y:S08]  /*9ec0*/  LDC.64 R10, c[0x0][0xa68] ;  /* 0x00029a00ff0a7b82 */ /* 0x000ef00000000a00 */
[----:B------:R-:W4:Y:S01]  /*9ed0*/  LDC.64 R4, c[0x0][0xa70] ;  /* 0x00029c00ff047b82 */ /* 0x000f220000000a00 */
[----:B--2---:R1:W-:Y:S07]  /*9ee0*/  @P0 STS.128 [UR43+0x450], R12 ;  /* 0x0004500cff000988 */ /* 0x0043ee0008000c2b */
[----:B-----5:R-:W4:Y:S01]  /*9ef0*/  LDC.64 R6, c[0x0][0xa78] ;  /* 0x00029e00ff067b82 */ /* 0x020f220000000a00 */
[----:B---3--:R1:W-:Y:S04]  /*9f00*/  @P0 STS.128 [UR43+0x460], R8 ;  /* 0x00046008ff000988 */ /* 0x0083e80008000c2b */
[----:B----4-:R1:W-:Y:S01]  /*9f10*/  @P0 STS.128 [UR43+0x470], R4 ;  /* 0x00047004ff000988 */ /* 0x0103e20008000c2b */
[----:B------:R-:W-:Y:S01]  /*9f20*/  NOP ;  /* 0x0000000000007918 */ /* 0x000fe20000000000 */
.L_x_131:
[----:B------:R-:W-:Y:S01]  /*9f30*/  MOV R81, UR4 ;  /* 0x0000000400517c02 */ /* 0x000fe20008000f00 */
[----:B------:R-:W-:Y:S01]  /*9f40*/  UMOV UR54, URZ ;  /* 0x000000ff00367c82 */ /* 0x000fe20008000000 */
[----:B------:R-:W-:Y:S01]  /*9f50*/  SHF.L.U32 R92, R92, 0x1, RZ ;  /* 0x000000015c5c7819 */ /* 0x000fe200000006ff */
[----:B------:R-:W-:-:S06]  /*9f60*/  UMOV UR53, URZ ;  /* 0x000000ff00357c82 */ /* 0x000fcc0008000000 */
.L_x_185:
        /* <DEDUP_REMOVED lines=17> */
[----:B------:R-:W-:Y:S02]  /*a080*/  ISETP.NE.OR P0, PT, R96, 0x4, !P2 ;  /* 0x000000046000780c */ /* 0x000fe40005705670 */
[----:B------:R-:W-:Y:S02]  /*a090*/  R2UR UR56, R2 ;  /* 0x00000000023872ca */ /* 0x000fe400000e0000 */
[----:B------:R-:W-:Y:S09]  /*a0a0*/  R2UR UR57, R3 ;  /* 0x00000000033972ca */ /* 0x000ff200000e0000 */
[----:B--234-:R-:W-:Y:S06]  /*a0b0*/  @P0 BRA `(.L_x_132) ;  /* 0x0000000000ec0947 */ /* 0x01cfec0003800000 */
[----:B-1----:R-:W-:Y:S01]  /*a0c0*/  IMAD.U32 R9, RZ, RZ, UR43 ;  /* 0x0000002bff097e24 */ /* 0x002fe2000f8e00ff */
[----:B------:R-:W1:Y:S01]  /*a0d0*/  S2R R0, SR_LANEID ;  /* 0x0000000000007919 */ /* 0x000e620000000000 */
[----:B------:R-:W-:Y:S01]  /*a0e0*/  ELECT P0, URZ, PT ;  /* 0x0000000000ff782f */ /* 0x000fe20003800000 */
[----:B------:R-:W-:Y:S01]  /*a0f0*/  BSSY.RECONVERGENT B0, `(.L_x_133) ;  /* 0x0000032000007945 */ /* 0x000fe20003800200 */
[----:B-1----:R-:W-:Y:S05]  /*a100*/  IMAD.SHL.U32 R0, R0, 0x4, RZ ;  /* 0x0000000400007824 */ /* 0x002fea00078e00ff */
[----:B------:R-:W-:Y:S06]  /*a110*/  IADD3 R9, PT, PT, R0, 0x400, R9 ;  /* 0x0000040000097810 */ /* 0x000fec0007ffe009 */
[----:B------:R-:W-:Y:S05]  /*a120*/  @!P0 BRA `(.L_x_134) ;  /* 0x0000000000b88947 */ /* 0x000fea0003800000 */
[----:B------:R-:W-:Y:S01]  /*a130*/  STS [UR43+0x430], RZ ;  /* 0x000430ffff007988 */ /* 0x000fe2000800082b */
[----:B------:R-:W-:Y:S01]  /*a140*/  ISETP.NE.U32.AND P0, PT, RZ, UR46, PT ;  /* 0x0000002eff007c0c */ /* 0x000fe2000bf05070 */
[C---:B-----5:R-:W-:Y:S01]  /*a150*/  IMAD.WIDE R6, R17.reuse, 0xc, R98 ;  /* 0x0000000c11067825 */ /* 0x060fe200078e0262 */
[----:B------:R-:W-:Y:S02]  /*a160*/  UIADD3 UR4, UPT, UPT, UR43, 0x400, URZ ;  /* 0x000004002b047890 */ /* 0x000fe4000fffe0ff */
[----:B------:R-:W-:Y:S02]  /*a170*/  ISETP.NE.AND.EX P1, PT, RZ, UR47, PT, P0 ;  /* 0x0000002fff007c0c */ /* 0x000fe4000bf25300 */
[----:B----4-:R-:W2:Y:S01]  /*a180*/  LDG.E R14, desc[UR50][R6.64] ;  /* 0x00000032060e7981 */ /* 0x010ea2000c1e1900 */
[C---:B------:R-:W-:Y:S03]  /*a190*/  LEA R2, P0, R17.reuse, RZ, 0x3 ;  /* 0x000000ff11027211 */ /* 0x040fe600078018ff */
[----:B------:R1:W3:Y:S01]  /*a1a0*/  LDG.E R5, desc[UR50][R6.64+0x4] ;  /* 0x0000043206057981 */ /* 0x0002e2000c1e1900 */
[----:B------:R-:W-:Y:S06]  /*a1b0*/  LEA.HI.X.SX32 R3, R17, RZ, 0x3, P0 ;  /* 0x000000ff11037211 */ /* 0x000fec00000f1eff */
[C---:B------:R-:W-:Y:S04]  /*a1c0*/  @P1 IADD3 R10, P0, PT, R2.reuse, UR46, RZ ;  /* 0x0000002e020a1c10 */ /* 0x040fe8000ff1e0ff */
[C---:B------:R-:W-:Y:S02]  /*a1d0*/  @P1 IADD3.X R11, PT, PT, R3.reuse, UR47, RZ, P0, !PT ;  /* 0x0000002f030b1c10 */ /* 0x040fe400087fe4ff */
[----:B------:R-:W-:Y:S03]  /*a1e0*/  IADD3 R12, P0, PT, R2, UR48, RZ ;  /* 0x00000030020c7c10 */ /* 0x000fe6000ff1e0ff */
[----:B------:R-:W4:Y:S01]  /*a1f0*/  @P1 LDG.E.64 R18, desc[UR50][R10.64] ;  /* 0x000000320a121981 */ /* 0x000f22000c1e1b00 */
[----:B------:R-:W-:Y:S03]  /*a200*/  IADD3.X R13, PT, PT, R3, UR49, RZ, P0, !PT ;  /* 0x00000031030d7c10 */ /* 0x000fe600087fe4ff */
[----:B------:R-:W4:Y:S04]  /*a210*/  LDS R3, [UR43+0x41c] ;  /* 0x00041c2bff037984 */ /* 0x000f280008000800 */
[----:B------:R-:W2:Y:S01]  /*a220*/  LDG.E.64 R12, desc[UR50][R12.64] ;  /* 0x000000320c0c7981 */ /* 0x000ea2000c1e1b00 */
[----:B-1----:R-:W-:Y:S03]  /*a230*/  IMAD.U32 R6, RZ, RZ, UR4 ;  /* 0x00000004ff067e24 */ /* 0x002fe6000f8e00ff */
[----:B--2---:R-:W-:Y:S01]  /*a240*/  STS.64 [UR43+0x400], R12 ;  /* 0x0004000cff007988 */ /* 0x004fe20008000a2b */
[--C-:B------:R-:W-:Y:S01]  /*a250*/  SHF.R.S32.HI R15, RZ, 0x1f, R14.reuse ;  /* 0x0000001fff0f7819 */ /* 0x100fe2000001140e */
[----:B------:R-:W-:Y:S02]  /*a260*/  @!P1 IMAD.MOV.U32 R18, RZ, RZ, R14 ;  /* 0x000000ffff129224 */ /* 0x000fe400078e000e */
[----:B---3--:R-:W-:Y:S02]  /*a270*/  VIADD R5, R5, 0xffffffff ;  /* 0xffffffff05057836 */ /* 0x008fe40000000000 */
[----:B------:R-:W-:Y:S05]  /*a280*/  @!P1 IMAD.MOV.U32 R19, RZ, RZ, R15 ;  /* 0x000000ffff139224 */ /* 0x000fea00078e000f */
[----:B----4-:R-:W-:Y:S04]  /*a290*/  SHF.L.U64.HI R8, R18, 0x1, R19 ;  /* 0x0000000112087819 */ /* 0x010fe80000010213 */
[----:B------:R-:W-:Y:S04]  /*a2a0*/  LOP3.LUT R8, R8, 0x1fffffff, RZ, 0xc0, !PT ;  /* 0x1fffffff08087812 */ /* 0x000fe800078ec0ff */
[----:B------:R-:W-:Y:S04]  /*a2b0*/  SHF.R.U32.HI R2, RZ, 0x4, R8 ;  /* 0x00000004ff027819 */ /* 0x000fe80000011608 */
[----:B------:R-:W-:Y:S02]  /*a2c0*/  LOP3.LUT R11, R3, 0xf, R2, 0xb8, !PT ;  /* 0x0000000f030b7812 */ /* 0x000fe400078eb802 */
[----:B------:R-:W-:Y:S03]  /*a2d0*/  SHF.R.U64 R2, R6, 0x4, RZ ;  /* 0x0000000406027819 */ /* 0x000fe600000012ff */
[----:B------:R1:W-:Y:S04]  /*a2e0*/  STS [UR43+0x41c], R11 ;  /* 0x00041c0bff007988 */ /* 0x0003e8000800082b */
[----:B------:R-:W2:Y:S04]  /*a2f0*/  LDS R4, [UR43+0x41c] ;  /* 0x00041c2bff047984 */ /* 0x000ea80008000800 */
[----:B------:R-:W-:Y:S04]  /*a300*/  STS [UR43+0x410], R2 ;  /* 0x00041002ff007988 */ /* 0x000fe8000800082b */
[----:B------:R-:W-:Y:S01]  /*a310*/  STS [UR43+0x414], R2 ;  /* 0x00041402ff007988 */ /* 0x000fe2000800082b */
[----:B-1----:R-:W-:Y:S05]  /*a320*/  IMAD.SHL.U32 R11, R18, 0x2, RZ ;  /* 0x00000002120b7824 */ /* 0x002fea00078e00ff */
[----:B------:R-:W-:Y:S04]  /*a330*/  LOP3.LUT R11, R11, 0xfffffffe, RZ, 0xc0, !PT ;  /* 0xfffffffe0b0b7812 */ /* 0x000fe800078ec0ff */
[----:B------:R-:W-:Y:S05]  /*a340*/  SHF.R.U64 R8, R11, 0x4, R8 ;  /* 0x000000040b087819 */ /* 0x000fea0000001208 */
[----:B------:R-:W-:Y:S01]  /*a350*/  STS [UR43+0x40c], R8 ;  /* 0x00040c08ff007988 */ /* 0x000fe2000800082b */
[----:B--2---:R-:W-:Y:S05]  /*a360*/  LOP3.LUT R7, R4, 0xf0, RZ, 0xb8, !PT ;  /* 0x000000f004077812 */ /* 0x004fea00078eb8ff */
[----:B------:R1:W-:Y:S04]  /*a370*/  STS [UR43+0x41c], R7 ;  /* 0x00041c07ff007988 */ /* 0x0003e8000800082b */
[----:B------:R-:W2:Y:S01]  /*a380*/  LDS R4, [UR43+0x41c] ;  /* 0x00041c2bff047984 */ /* 0x000ea20008000800 */
[----:B-1----:R-:W-:Y:S02]  /*a390*/  CS2R R6, SRZ ;  /* 0x0000000000067805 */ /* 0x002fe4000001ff00 */
[----:B--2---:R-:W-:Y:S01]  /*a3a0*/  LOP3.LUT R3, R4, 0xf00, RZ, 0xb8, !PT ;  /* 0x00000f0004037812 */ /* 0x004fe200078eb8ff */
[----:B------:R-:W-:Y:S04]  /*a3b0*/  VIADD R4, R14, 0xffffffff ;  /* 0xffffffff0e047836 */ /* 0x000fe80000000000 */
[----:B------:R-:W-:Y:S04]  /*a3c0*/  STS.64 [UR43+0x418], R2 ;  /* 0x00041802ff007988 */ /* 0x000fe80008000a2b */
[----:B------:R-:W1:Y:S04]  /*a3d0*/  LDS R10, [UR43+0x41c] ;  /* 0x00041c2bff0a7984 */ /* 0x000e680008000800 */
[----:B------:R2:W-:Y:S01]  /*a3e0*/  STS.128 [UR43+0x420], R4 ;  /* 0x00042004ff007988 */ /* 0x0005e20008000c2b */
[----:B-1----:R-:W-:Y:S05]  /*a3f0*/  LOP3.LUT R10, R10, 0xf000, RZ, 0xb8, !PT ;  /* 0x0000f0000a0a7812 */ /* 0x002fea00078eb8ff */
[----:B------:R2:W-:Y:S02]  /*a400*/  STS [UR43+0x41c], R10 ;  /* 0x00041c0aff007988 */ /* 0x0005e4000800082b */
.L_x_134:
[----:B------:R-:W-:Y:S05]  /*a410*/  BSYNC.RECONVERGENT B0 ;  /* 0x0000000000007941 */ /* 0x000fea0003800200 */
.L_x_133:
[----:B------:R-:W-:Y:S01]  /*a420*/  NOP ;  /* 0x0000000000007918 */ /* 0x000fe20000000000 */
[----:B------:R-:W1:Y:S01]  /*a430*/  LDS R9, [R9] ;  /* 0x0000000009097984 */ /* 0x000e620000000800 */
[----:B------:R-:W-:Y:S04]  /*a440*/  IADD3 R2, P0, PT, R0, UR56, RZ ;  /* 0x0000003800027c10 */ /* 0x000fe8000ff1e0ff */
[----:B------:R-:W-:Y:S05]  /*a450*/  IADD3.X R3, PT, PT, RZ, UR57, RZ, P0, !PT ;  /* 0x00000039ff037c10 */ /* 0x000fea00087fe4ff */
[----:B-1----:R3:W5:Y:S04]  /*a460*/  ATOMG.E.EXCH.STRONG.GPU PT, RZ, [R2], R9 ;  /* 0x0000000902ff73a8 */ /* 0x00276800041ee100 */
.L_x_132:
[----:B------:R-:W-:Y:S09]  /*a470*/  UISETP.NE.AND UP0, UPT, UR37, 0x8, UPT ;  /* 0x000000082500788c */ /* 0x000ff2000bf05270 */
[----:B------:R-:W-:Y:S05]  /*a480*/  BRA.U UP0, `(.L_x_135) ;  /* 0x0000000100047547 */ /* 0x000fea000b800000 */
[----:B------:R-:W-:Y:S05]  /*a490*/  BPT.TRAP 0x1 ;  /* 0x000000040000795c */ /* 0x000fea0000300000 */
.L_x_135:
[----:B------:R-:W-:Y:S01]  /*a4a0*/  ULEA UR6, UR5, UR43, 0x3 ;  /* 0x0000002b05067291 */ /* 0x000fe2000f8e18ff */
[----:B---3--:R-:W-:Y:S08]  /*a4b0*/  SHF.L.U32 R3, R87, 0x1f, RZ ;  /* 0x0000001f57037819 */ /* 0x008ff000000006ff */
[----:B-----5:R-:W3:Y:S02]  /*a4c0*/  SYNCS.PHASECHK.TRANS64.TRYWAIT P0, [UR6+0x160], R3 ;  /* 0x00016003ff0075a7 */ /* 0x020ee40008001106 */
[----:B---3--:R-:W-:Y:S05]  /*a4d0*/  @!P0 BRA `(.L_x_136) ;  /* 0x0000007c00348947 */ /* 0x008fea0003800000 */
.L_x_267:
[----:B------:R-:W-:Y:S09]  /*a4e0*/  UIMAD UR4, UR5, 0x14, UR36 ;  /* 0x00000014050478a4 */ /* 0x000ff2000f8e0224 */
[----:B------:R-:W1:Y:S04]  /*a4f0*/  LDS.U16 R89, [UR4+0x12] ;  /* 0x00001204ff597984 */ /* 0x000e680008000400 */
[----:B------:R-:W1:Y:S04]  /*a500*/  LDS R85, [UR4] ;  /* 0x00000004ff557984 */ /* 0x000e680008000800 */
[----:B------:R-:W1:Y:S04]  /*a510*/  LDS R84, [UR4+0x4] ;  /* 0x00000404ff547984 */ /* 0x000e680008000800 */
[----:B------:R-:W1:Y:S04]  /*a520*/  LDS R83, [UR4+0x8] ;  /* 0x00000804ff537984 */ /* 0x000e680008000800 */
[----:B------:R-:W1:Y:S01]  /*a530*/  LDS R82, [UR4+0xc] ;  /* 0x00000c04ff527984 */ /* 0x000e620008000800 */
[----:B------:R-:W-:Y:S01]  /*a540*/  @!PT LDS RZ, [RZ] ;  /* 0x00000000fffff984 */ /* 0x000fe20000000800 */
[----:B------:R-:W-:Y:S01]  /*a550*/  @!PT LDS RZ, [RZ] ;  /* 0x00000000fffff984 */ /* 0x000fe20000000800 */
[----:B------:R-:W-:Y:S01]  /*a560*/  @!PT LDS RZ, [RZ] ;  /* 0x00000000fffff984 */ /* 0x000fe20000000800 */
[----:B------:R-:W-:Y:S01]  /*a570*/  @!PT LDS RZ, [RZ] ;  /* 0x00000000fffff984 */ /* 0x000fe20000000800 */
[----:B------:R5:W-:Y:S06]  /*a580*/  MEMBAR.ALL.CTA ;  /* 0x0000000000007992 */ /* 0x000bec0000008000 */
[----:B-----5:R-:W1:Y:S01]  /*a590*/  FENCE.VIEW.ASYNC.S ;  /* 0x00000000000073c6 */ /* 0x020e620000000000 */
[----:B------:R-:W-:Y:S05]  /*a5a0*/  BRA.U UP0, `(.L_x_137) ;  /* 0x0000000100047547 */ /* 0x000fea000b800000 */
[----:B------:R-:W-:Y:S05]  /*a5b0*/  BPT.TRAP 0x1 ;  /* 0x000000040000795c */ /* 0x000fea0000300000 */
.L_x_137:
[----:B------:R-:W-:Y:S01]  /*a5c0*/  UIADD3 UR4, UPT, UPT, UR6, 0x1a0, URZ ;  /* 0x000001a006047890 */ /* 0x000fe2000fffe0ff */
[----:B------:R-:W-:Y:S01]  /*a5d0*/  IMAD.WIDE R100, R17, 0xc, R98 ;  /* 0x0000000c11647825 */ /* 0x000fe200078e0262 */
[----:B------:R-:W-:Y:S01]  /*a5e0*/  USHF.L.U32 UR41, UR18, 0x7, URZ ;  /* 0x0000000712297899 */ /* 0x000fe200080006ff */
[----:B------:R-:W-:Y:S01]  /*a5f0*/  ISETP.NE.OR P1, PT, R94, RZ, !P2 ;  /* 0x000000ff5e00720c */ /* 0x000fe20005725670 */
[----:B------:R-:W-:Y:S01]  /*a600*/  UPRMT UR4, UR52, 0x654, UR4 ;  /* 0x0000065434047896 */ /* 0x000fe20008000004 */
[----:B------:R-:W-:Y:S01]  /*a610*/  BSSY.RECONVERGENT B0, `(.L_x_138) ;  /* 0x000000b000007945 */ /* 0x000fe20003800200 */
[----:B------:R-:W-:Y:S01]  /*a620*/  USHF.L.U32 UR42, UR19, 0x7, URZ ;  /* 0x00000007132a7899 */ /* 0x000fe200080006ff */
[----:B------:R-:W-:Y:S01]  /*a630*/  LOP3.LUT P0, RZ, R81, 0x3f0, RZ, 0xc0, !PT ;  /* 0x000003f051ff7812 */ /* 0x000fe2000780c0ff */
[----:B------:R-:W-:Y:S05]  /*a640*/  UIADD3 UR55, UPT, UPT, UR5, 0x1, URZ ;  /* 0x0000000105377890 */ /* 0x000fea000fffe0ff */
[----:B-1----:R-:W-:Y:S01]  /*a650*/  SYNCS.ARRIVE.TRANS64.RED.A1T0 RZ, [UR4], RZ ;  /* 0x000000ffffff79a7 */ /* 0x002fe20008100404 */
[----:B------:R1:W5:Y:S02]  /*a660*/  LDG.E R100, desc[UR50][R100.64+0x8] ;  /* 0x0000083264647981 */ /* 0x000364000c1e1900 */
[----:B------:R-:W-:Y:S05]  /*a670*/  @P1 BRA `(.L_x_139) ;  /* 0x0000000000101947 */ /* 0x000fea0003800000 */
[----:B------:R-:W-:Y:S04]  /*a680*/  DEPBAR {5,4,3,2,1,0} ;  /* 0x0000003f0000791a */ /* 0x000fe80000000000 */
[----:B------:R-:W2:Y:S02]  /*a690*/  CCTL.E.C.LDCU.IV.DEEP [UR56] ;  /* 0x0000000038007540 */ /* 0x000ea40009c08000 */
[----:B--2---:R2:W-:Y:S01]  /*a6a0*/  UTMACCTL.IV [UR56] ;  /* 0x00000000380079b9 */ /* 0x0045e20008000000 */
[----:B------:R-:W-:Y:S01]  /*a6b0*/  NOP ;  /* 0x0000000000007918 */ /* 0x000fe20000000000 */
.L_x_139:
[----:B--2---:R-:W-:Y:S05]  /*a6c0*/  BSYNC.RECONVERGENT B0 ;  /* 0x0000000000007941 */ /* 0x004fea0003800200 */
.L_x_138:
[----:B------:R-:W-:Y:S04]  /*a6d0*/  BSSY.RECONVERGENT B6, `(.L_x_140) ;  /* 0x0000021000067945 */ /* 0x000fe80003800200 */
[----:B------:R-:W-:Y:S05]  /*a6e0*/  @!P0 BRA `(.L_x_141) ;  /* 0x00000000007c8947 */ /* 0x000fea0003800000 */
[----:B------:R-:W2:Y:S01]  /*a6f0*/  LDCU.64 UR8, c[0x4][0x80] ;  /* 0x01001000ff0877ac */ /* 0x000ea20008000a00 */
[----:B------:R-:W-:Y:S01]  /*a700*/  MOV R2, 0x0 ;  /* 0x0000000000027802 */ /* 0x000fe20000000f00 */
[----:B------:R-:W-:Y:S02]  /*a710*/  HFMA2 R12, -RZ, RZ, 0, 5.9604644775390625e-08 ;  /* 0x00000001ff0c7431 */ /* 0x000fe400000001ff */
[----:B------:R-:W-:Y:S01]  /*a720*/  IMAD.MOV.U32 R8, RZ, RZ, 0x70 ;  /* 0x00000070ff087424 */ /* 0x000fe200078e00ff */
[----:B----4-:R4:W1:Y:S01]  /*a730*/  LDC.64 R14, c[0x4][R2] ;  /* 0x01000000020e7b82 */ /* 0x0108620000000a00 */
[----:B------:R-:W3:Y:S01]  /*a740*/  LDCU.64 UR6, c[0x4][0x88] ;  /* 0x01001100ff0677ac */ /* 0x000ee20008000a00 */
[----:B------:R-:W-:Y:S01]  /*a750*/  IMAD.MOV.U32 R13, RZ, RZ, RZ ;  /* 0x000000ffff0d7224 */ /* 0x000fe200078e00ff */
[----:B------:R-:W3:Y:S01]  /*a760*/  LDCU.64 UR4, c[0x4][0x8] ;  /* 0x01000100ff0477ac */ /* 0x000ee20008000a00 */
[----:B--2---:R-:W-:Y:S01]  /*a770*/  MOV R5, UR9 ;  /* 0x0000000900057c02 */ /* 0x004fe20008000f00 */
[----:B------:R-:W-:Y:S01]  /*a780*/  IMAD.U32 R4, RZ, RZ, UR8 ;  /* 0x00000008ff047e24 */ /* 0x000fe2000f8e00ff */
[----:B---3--:R-:W-:Y:S01]  /*a790*/  MOV R7, UR7 ;  /* 0x0000000700077c02 */ /* 0x008fe20008000f00 */
[----:B------:R-:W-:Y:S01]  /*a7a0*/  IMAD.U32 R6, RZ, RZ, UR6 ;  /* 0x00000006ff067e24 */ /* 0x000fe2000f8e00ff */
[----:B------:R-:W-:Y:S01]  /*a7b0*/  MOV R11, UR5 ;  /* 0x00000005000b7c02 */ /* 0x000fe20008000f00 */
[----:B------:R-:W-:Y:S02]  /*a7c0*/  IMAD.U32 R10, RZ, RZ, UR4 ;  /* 0x00000004ff0a7e24 */ /* 0x000fe4000f8e00ff */
[----:B------:R-:W-:Y:S07]  /*a7d0*/  LEPC R20, `(.L_x_142) ;  /* 0x000000001014794e */ /* 0x000fee0000000000 */
[----:B-1--45:R-:W-:Y:S05]  /*a7e0*/  CALL.ABS.NOINC R14 ;  /* 0x000000000e007343 */ /* 0x032fea0003c00000 */
.L_x_142:
[----:B------:R-:W1:Y:S01]  /*a7f0*/  LDCU.64 UR8, c[0x4][0x80] ;  /* 0x01001000ff0877ac */ /* 0x000e620008000a00 */
[----:B------:R-:W2:Y:S01]  /*a800*/  LDC.64 R2, c[0x4][R2] ;  /* 0x0100000002027b82 */ /* 0x000ea20000000a00 */
[----:B------:R-:W-:Y:S02]  /*a810*/  HFMA2 R12, -RZ, RZ, 0, 5.9604644775390625e-08 ;  /* 0x00000001ff0c7431 */ /* 0x000fe400000001ff */
[----:B------:R-:W-:Y:S02]  /*a820*/  IMAD.MOV.U32 R8, RZ, RZ, 0x70 ;  /* 0x00000070ff087424 */ /* 0x000fe400078e00ff */
[----:B------:R-:W-:Y:S01]  /*a830*/  IMAD.MOV.U32 R13, RZ, RZ, RZ ;  /* 0x000000ffff0d7224 */ /* 0x000fe200078e00ff */
[----:B------:R-:W3:Y:S01]  /*a840*/  LDCU.64 UR6, c[0x4][0x88] ;  /* 0x01001100ff0677ac */ /* 0x000ee20008000a00 */
[----:B------:R-:W4:Y:S01]  /*a850*/  LDCU.64 UR4, c[0x4][0x8] ;  /* 0x01000100ff0477ac */ /* 0x000f220008000a00 */
[----:B-1----:R-:W-:Y:S02]  /*a860*/  MOV R4, UR8 ;  /* 0x0000000800047c02 */ /* 0x002fe40008000f00 */
[----:B------:R-:W-:Y:S02]  /*a870*/  MOV R5, UR9 ;  /* 0x0000000900057c02 */ /* 0x000fe40008000f00 */
[----:B---3--:R-:W-:Y:S01]  /*a880*/  MOV R7, UR7 ;  /* 0x0000000700077c02 */ /* 0x008fe20008000f00 */
[----:B------:R-:W-:Y:S01]  /*a890*/  IMAD.U32 R6, RZ, RZ, UR6 ;  /* 0x00000006ff067e24 */ /* 0x000fe2000f8e00ff */
[----:B----4-:R-:W-:Y:S01]  /*a8a0*/  MOV R11, UR5 ;  /* 0x00000005000b7c02 */ /* 0x010fe20008000f00 */
[----:B------:R-:W-:Y:S02]  /*a8b0*/  IMAD.U32 R10, RZ, RZ, UR4 ;  /* 0x00000004ff0a7e24 */ /* 0x000fe4000f8e00ff */
[----:B------:R-:W-:Y:S07]  /*a8c0*/  LEPC R20, `(.L_x_141) ;  /* 0x000000001014794e */ /* 0x000fee0000000000 */
[----:B--2---:R-:W-:Y:S05]  /*a8d0*/  CALL.ABS.NOINC R2 ;  /* 0x0000000002007343 */ /* 0x004fea0003c00000 */
.L_x_141:
[----:B------:R-:W-:Y:S05]  /*a8e0*/  BSYNC.RECONVERGENT B6 ;  /* 0x0000000000067941 */ /* 0x000fea0003800200 */
.L_x_140:
[----:B------:R-:W-:Y:S01]  /*a8f0*/  ISETP.NE.AND P0, PT, R94, RZ, PT ;  /* 0x000000ff5e00720c */ /* 0x000fe20003f05270 */
[----:B------:R-:W-:Y:S01]  /*a900*/  BSSY B0, `(.L_x_143) ;  /* 0x0000009000007945 */ /* 0x000fe20003800000 */
[----:B------:R-:W-:Y:S04]  /*a910*/  PLOP3.LUT P1, PT, PT, PT, PT, 0x8, 0x80 ;  /* 0x000000000080781c */ /* 0x000fe80003f2e170 */
[----:B-1----:R-:W-:Y:S07]  /*a920*/  P2R R101, PR, RZ, 0x2 ;  /* 0x00000002ff657803 */ /* 0x002fee0000000000 */
[----:B------:R-:W-:Y:S05]  /*a930*/  @P0 BRA `(.L_x_144) ;  /* 0x0000000000140947 */ /* 0x000fea0003800000 */
[----:B------:R-:W-:Y:S03]  /*a940*/  UMOV UR4, 0xffffffff ;  /* 0xffffffff00047882 */ /* 0x000fe60000000000 */
[----:B------:R-:W-:Y:S05]  /*a950*/  BRA.DIV UR4, `(.L_x_145) ;  /* 0x0000007a042c7947 */ /* 0x000fea000b800000 */
[----:B------:R-:W-:Y:S11]  /*a960*/  ELECT P6, URZ, PT ;  /* 0x0000000000ff782f */ /* 0x000ff600038c0000 */
[----:B------:R-:W-:Y:S02]  /*a970*/  @!UPT UIADD3 URZ, UPT, UPT, URZ, URZ, URZ ;  /* 0x000000fffffff290 */ /* 0x000fe4000fffe0ff */
.L_x_269:
[----:B------:R-:W-:Y:S07]  /*a980*/  P2R R101, PR, RZ, 0x40 ;  /* 0x00000040ff657803 */ /* 0x000fee0000000000 */
.L_x_144:
[----:B------:R-:W-:Y:S05]  /*a990*/  BSYNC B0 ;  /* 0x0000000000007941 */ /* 0x000fea0003800000 */
.L_x_143:
[----:B------:R-:W-:Y:S02]  /*a9a0*/  ISETP.NE.U32.AND P0, PT, R78, RZ, PT ;  /* 0x000000ff4e00720c */ /* 0x000fe40003f05070 */
[----:B------:R-:W-:Y:S02]  /*a9b0*/  LOP3.LUT R91, R91, 0x1, RZ, 0x3c, !PT ;  /* 0x000000015b5b7812 */ /* 0x000fe400078e3cff */
[----:B------:R-:W-:Y:S02]  /*a9c0*/  ISETP.NE.AND.EX P1, PT, R79, RZ, PT, P0 ;  /* 0x000000ff4f00720c */ /* 0x000fe40003f25300 */
[----:B------:R-:W-:Y:S04]  /*a9d0*/  ISETP.NE.U32.AND P0, PT, R76, RZ, PT ;  /* 0x000000ff4c00720c */ /* 0x000fe80003f05070 */
[----:B------:R-:W-:Y:S07]  /*a9e0*/  ISETP.NE.AND.EX P0, PT, R77, RZ, PT, P0 ;  /* 0x000000ff4d00720c */ /* 0x000fee0003f05300 */
[----:B------:R-:W1:Y:S08]  /*a9f0*/  @P1 LDC.64 R8, c[0x0][0x8b8] ;  /* 0x00022e00ff081b82 */ /* 0x000e700000000a00 */
[----:B---3--:R-:W2:Y:S02]  /*aa00*/  @P0 LDC.64 R2, c[0x0][0x890] ;  /* 0x00022400ff020b82 */ /* 0x008ea40000000a00 */
[C---:B--2---:R-:W-:Y:S04]  /*aa10*/  @P0 IMAD.WIDE R2, R17.reuse, 0x8, R2 ;  /* 0x0000000811020825 */ /* 0x044fe800078e0202 */
[----:B-1----:R-:W-:Y:S01]  /*aa20*/  @P1 IMAD.WIDE R8, R17, 0x8, R8 ;  /* 0x0000000811081825 */ /* 0x002fe200078e0208 */
[----:B------:R1:W2:Y:S04]  /*aa30*/  @P0 LDG.E.64 R4, desc[UR50][R2.64] ;  /* 0x0000003202040981 */ /* 0x0002a8000c1e1b00 */
[----:B------:R-:W3:Y:S01]  /*aa40*/  @P1 LDG.E.64 R6, desc[UR50][R8.64] ;  /* 0x0000003208061981 */ /* 0x000ee2000c1e1b00 */
[----:B-1----:R-:W-:Y:S03]  /*aa50*/  SHF.L.U32 R2, R91, 0x1f, RZ ;  /* 0x0000001f5b027819 */ /* 0x002fe600000006ff */
[----:B--2---:R1:W5:Y:S04]  /*aa60*/  @P0 LD.E R48, desc[UR50][R4.64] ;  /* 0x0000003204300980 */ /* 0x004368000c101900 */
[----:B---3--:R1:W5:Y:S01]  /*aa70*/  @P1 LD.E R47, desc[UR50][R6.64] ;  /* 0x00000032062f1980 */ /* 0x008362000c101900 */
[----:B------:R-:W-:Y:S05]  /*aa80*/  @P0 BRA `(.L_x_146) ;  /* 0x0000000000240947 */ /* 0x000fea0003800000 */
[----:B------:R-:W-:Y:S04]  /*aa90*/  ISETP.NE.U32.AND P0, PT, RZ, UR38, PT ;  /* 0x00000026ff007c0c */ /* 0x000fe8000bf05070 */
[----:B------:R-:W-:Y:S11]  /*aaa0*/  ISETP.NE.AND.EX P0, PT, RZ, UR39, PT, P0 ;  /* 0x00000027ff007c0c */ /* 0x000ff6000bf05300 */
[----:B------:R-:W-:Y:S02]  /*aab0*/  @!UPT UIADD3 URZ, UPT, UPT, URZ, URZ, URZ ;  /* 0x000000fffffff290 */ /* 0x000fe4000fffe0ff */
[----:B------:R-:W2:Y:S08]  /*aac0*/  @P0 LDC R0, c[0x0][0x898] ;  /* 0x00022600ff000b82 */ /* 0x000eb00000000800 */
[----:B-1----:R-:W1:Y:S01]  /*aad0*/  @P0 LDC.64 R4, c[0x0][0x888] ;  /* 0x00022200ff040b82 */ /* 0x002e620000000a00 */
[----:B--2---:R-:W-:Y:S04]  /*aae0*/  @P0 IMAD R0, R17, R0, RZ ;  /* 0x0000000011000224 */ /* 0x004fe800078e02ff */
[----:B-1----:R-:W-:Y:S05]  /*aaf0*/  @P0 IMAD.WIDE R4, R0, 0x4, R4 ;  /* 0x0000000400040825 */ /* 0x002fea00078e0204 */
[----:B-----5:R2:W5:Y:S02]  /*ab00*/  @P0 LDG.E R48, desc[UR50][R4.64] ;  /* 0x0000003204300981 */ /* 0x020564000c1e1900 */
[----:B--2---:R-:W3:Y:S02]  /*ab10*/  @!P0 LDC R48, c[0x0][0x880] ;  /* 0x00022000ff308b82 */ /* 0x004ee40000000800 */
.L_x_146:
        /* <DEDUP_REMOVED lines=9> */
[----:B--2---:R-:W1:Y:S02]  /*abb0*/  @!P0 LDC R47, c[0x0][0x8a8] ;  /* 0x00022a00ff2f8b82 */ /* 0x004e640000000800 */
.L_x_147:
[----:B------:R-:W2:Y:S01]  /*abc0*/  SYNCS.PHASECHK.TRANS64.TRYWAIT P0, [UR43+0x30], R2 ;  /* 0x00003002ff0075a7 */ /* 0x000ea2000800112b */
[----:B------:R-:W-:Y:S01]  /*abd0*/  LEA R97, R90, UR43, 0x3 ;  /* 0x0000002b5a617c11 */ /* 0x000fe2000f8e18ff */
[----:B------:R-:W-:Y:S01]  /*abe0*/  BSSY B0, `(.L_x_148) ;  /* 0x0000008000007945 */ /* 0x000fe20003800000 */
[----:B------:R-:W-:Y:S01]  /*abf0*/  SHF.L.U32 R0, R88, 0x1f, RZ ;  /* 0x0000001f58007819 */ /* 0x000fe200000006ff */
[----:B------:R-:W-:Y:S02]  /*ac00*/  VIADD R86, R92, UR43 ;  /* 0x0000002b5c567c36 */ /* 0x000fe40008000000 */
[----:B------:R-:W-:Y:S01]  /*ac10*/  IMAD.MOV.U32 R71, RZ, RZ, RZ ;  /* 0x000000ffff477224 */ /* 0x000fe200078e00ff */
[----:B------:R1:W1:Y:S01]  /*ac20*/  SYNCS.PHASECHK.TRANS64.TRYWAIT P2, [R97+URZ+0x100], R0 ;  /* 0x00010000610075a7 */ /* 0x00026200080411ff */
[----:B--2---:R-:W-:Y:S05]  /*ac30*/  @P0 BRA `(.L_x_149) ;  /* 0x0000000000080947 */ /* 0x004fea0003800000 */
[----:B------:R-:W2:Y:S02]  /*ac40*/  SYNCS.PHASECHK.TRANS64.TRYWAIT P0, [UR43+0x30], R2 ;  /* 0x00003002ff0075a7 */ /* 0x000ea4000800112b */
[----:B--2---:R-:W-:Y:S05]  /*ac50*/  @!P0 BRA `(.L_x_150) ;  /* 0x0000007400848947 */ /* 0x004fea0003800000 */
.L_x_149:
[----:B------:R-:W-:Y:S05]  /*ac60*/  BSYNC B0 ;  /* 0x0000000000007941 */ /* 0x000fea0003800000 */
.L_x_148:
[----:B---3-5:R-:W-:Y:S01]  /*ac70*/  FSETP.NEU.AND P0, PT, R48, RZ, PT ;  /* 0x000000ff3000720b */ /* 0x028fe20003f0d000 */
[----:B------:R-:W-:Y:S01]  /*ac80*/  IMAD.MOV.U32 R70, RZ, RZ, RZ ;  /* 0x000000ffff467224 */ /* 0x000fe200078e00ff */
[----:B------:R-:W-:Y:S02]  /*ac90*/  CS2R R68, SRZ ;  /* 0x0000000000447805 */ /* 0x000fe4000001ff00 */
[----:B------:R-:W-:Y:S02]  /*aca0*/  CS2R R74, SRZ ;  /* 0x00000000004a7805 */ /* 0x000fe4000001ff00 */
[----:B------:R-:W-:Y:S02]  /*acb0*/  CS2R R72, SRZ ;  /* 0x0000000000487805 */ /* 0x000fe4000001ff00 */
[----:B------:R-:W-:Y:S02]  /*acc0*/  CS2R R62, SRZ ;  /* 0x00000000003e7805 */ /* 0x000fe4000001ff00 */
[----:B------:R-:W-:Y:S02]  /*acd0*/  CS2R R60, SRZ ;  /* 0x00000000003c7805 */ /* 0x000fe4000001ff00 */
[----:B------:R-:W-:Y:S02]  /*ace0*/  CS2R R58, SRZ ;  /* 0x00000000003a7805 */ /* 0x000fe4000001ff00 */
[----:B------:R-:W-:Y:S02]  /*acf0*/  CS2R R56, SRZ ;  /* 0x0000000000387805 */ /* 0x000fe4000001ff00 */
[----:B------:R-:W-:Y:S01]  /*ad00*/  ISETP.GE.AND P1, PT, R100, 0x1, PT ;  /* 0x000000016400780c */ /* 0x000fe20003f26270 */
[----:B------:R-:W-:Y:S01]  /*ad10*/  IMAD R54, R90, 0x80, R93 ;  /* 0x000000805a367824 */ /* 0x000fe200078e025d */
[----:B------:R-:W-:Y:S02]  /*ad20*/  CS2R R38, SRZ ;  /* 0x0000000000267805 */ /* 0x000fe4000001ff00 */
[----:B------:R-:W-:Y:S01]  /*ad30*/  CS2R R36, SRZ ;  /* 0x0000000000247805 */ /* 0x000fe2000001ff00 */
[----:B--2---:R-:W-:Y:S01]  /*ad40*/  @P0 IMAD R2, R95, 0x2, R86 ;  /* 0x000000025f020824 */ /* 0x004fe200078e0256 */
[----:B------:R-:W-:Y:S05]  /*ad50*/  @P0 WARPSYNC.ALL ;  /* 0x0000000000000948 */ /* 0x000fea0003800000 */
[----:B------:R2:W3:Y:S01]  /*ad60*/  @P0 LDSM.16.MT88.4 R68, [R2+0x1000] ;  /* 0x001000000244083b */ /* 0x0004e20000004200 */
[----:B------:R-:W-:Y:S02]  /*ad70*/  CS2R R34, SRZ ;  /* 0x0000000000227805 */ /* 0x000fe4000001ff00 */
[----:B------:R-:W-:Y:S02]  /*ad80*/  CS2R R32, SRZ ;  /* 0x0000000000207805 */ /* 0x000fe4000001ff00 */
[----:B------:R-:W-:Y:S02]  /*ad90*/  CS2R R30, SRZ ;  /* 0x00000000001e7805 */ /* 0x000fe4000001ff00 */
[----:B------:R-:W-:Y:S02]  /*ada0*/  CS2R R28, SRZ ;  /* 0x00000000001c7805 */ /* 0x000fe4000001ff00 */
[----:B------:R-:W-:Y:S01]  /*adb0*/  CS2R R26, SRZ ;  /* 0x00000000001a7805 */ /* 0x000fe2000001ff00 */
[----:B------:R2:W2:Y:S01]  /*adc0*/  @P0 LDSM.16.MT88.4 R72, [R2+0x1800] ;  /* 0x001800000248083b */ /* 0x0004a20000004200 */
[----:B------:R-:W-:Y:S02]  /*add0*/  CS2R R24, SRZ ;  /* 0x0000000000187805 */ /* 0x000fe4000001ff00 */
[----:B------:R-:W-:Y:S02]  /*ade0*/  CS2R R18, SRZ ;  /* 0x0000000000127805 */ /* 0x000fe4000001ff00 */
[----:B------:R-:W-:Y:S02]  /*adf0*/  CS2R R16, SRZ ;  /* 0x0000000000107805 */ /* 0x000fe4000001ff00 */
[----:B----4-:R-:W-:Y:S02]  /*ae00*/  CS2R R14, SRZ ;  /* 0x00000000000e7805 */ /* 0x010fe4000001ff00 */
[----:B------:R-:W-:Y:S01]  /*ae10*/  CS2R R12, SRZ ;  /* 0x00000000000c7805 */ /* 0x000fe2000001ff00 */
[----:B------:R4:W2:Y:S01]  /*ae20*/  @P0 LDSM.16.MT88.4 R60, [R92+UR43+0x1000] ;  /* 0x0010002b5c3c083b */ /* 0x0008a20008004200 */
[----:B------:R-:W-:Y:S02]  /*ae30*/  CS2R R10, SRZ ;  /* 0x00000000000a7805 */ /* 0x000fe4000001ff00 */
[----:B------:R-:W-:Y:S02]  /*ae40*/  CS2R R8, SRZ ;  /* 0x0000000000087805 */ /* 0x000fe4000001ff00 */
[----:B-1----:R-:W-:Y:S02]  /*ae50*/  CS2R R6, SRZ ;  /* 0x0000000000067805 */ /* 0x002fe4000001ff00 */
[----:B------:R-:W-:Y:S01]  /*ae60*/  CS2R R4, SRZ ;  /* 0x0000000000047805 */ /* 0x000fe2000001ff00 */
[----:B------:R-:W-:Y:S01]  /*ae70*/  VIADD R102, R86, 0x1000 ;  /* 0x0000100056667836 */ /* 0x000fe20000000000 */
[----:B------:R4:W1:Y:S01]  /*ae80*/  @P0 LDSM.16.MT88.4 R56, [R92+UR43+0x1800] ;  /* 0x0018002b5c38083b */ /* 0x0008620008004200 */
[----:B------:R-:W-:Y:S05]  /*ae90*/  @!P1 BRA `(.L_x_151) ;  /* 0x0000000000d49947 */ /* 0x000fea0003800000 */
[----:B------:R-:W-:Y:S01]  /*aea0*/  SHF.R.U32.HI R3, RZ, 0x15, R54 ;  /* 0x00000015ff037819 */ /* 0x000fe20000011636 */
[----:B------:R-:W-:Y:S03]  /*aeb0*/  BSSY B0, `(.L_x_152) ;  /* 0x0000006000007945 */ /* 0x000fe60003800000 */
[----:B------:R-:W-:Y:S01]  /*aec0*/  LOP3.LUT P0, RZ, R3, 0x3, R80, 0x48, !PT ;  /* 0x0000000303ff7812 */ /* 0x000fe20007804850 */
[----:B------:R-:W-:Y:S01]  /*aed0*/  @!UPT UIADD3 URZ, UPT, UPT, URZ, URZ, URZ ;  /* 0x000000fffffff290 */ /* 0x000fe2000fffe0ff */
[----:B------:R-:W-:Y:S11]  /*aee0*/  @P2 BRA `(.L_x_153) ;  /* 0x0000000000082947 */ /* 0x000ff60003800000 */
[----:B------:R-:W5:Y:S02]  /*aef0*/  SYNCS.PHASECHK.TRANS64.TRYWAIT P1, [R97+URZ+0x100], R0 ;  /* 0x00010000610075a7 */ /* 0x000f6400080211ff */
[----:B-----5:R-:W-:Y:S05]  /*af00*/  @!P1 BRA `(.L_x_154) ;  /* 0x0000007000f09947 */ /* 0x020fea0003800000 */
.L_x_153:
[----:B------:R-:W-:Y:S05]  /*af10*/  BSYNC B0 ;  /* 0x0000000000007941 */ /* 0x000fea0003800000 */
.L_x_152:
[----:B------:R-:W-:Y:S05]  /*af20*/  @!P0 BRA `(.L_x_155) ;  /* 0x0000000000408947 */ /* 0x000fea0003800000 */
[----:B------:R-:W5:Y:S01]  /*af30*/  LDCU.64 UR8, c[0x4][0x70] ;  /* 0x01000e00ff0877ac */ /* 0x000f620008000a00 */
[----:B------:R-:W-:Y:S01]  /*af40*/  MOV R3, 0x0 ;  /* 0x0000000000037802 */ /* 0x000fe20000000f00 */
[----:B------:R-:W-:Y:S02]  /*af50*/  HFMA2 R12, -RZ, RZ, 0, 5.9604644775390625e-08 ;  /* 0x00000001ff0c7431 */ /* 0x000fe400000001ff */
[----:B------:R-:W-:Y:S02]  /*af60*/  IMAD.MOV.U32 R8, RZ, RZ, 0x192 ;  /* 0x00000192ff087424 */ /* 0x000fe400078e00ff */
[----:B------:R-:W-:Y:S01]  /*af70*/  IMAD.MOV.U32 R13, RZ, RZ, RZ ;  /* 0x000000ffff0d7224 */ /* 0x000fe200078e00ff */
[----:B------:R-:W3:Y:S01]  /*af80*/  LDCU.64 UR6, c[0x4][0x78] ;  /* 0x01000f00ff0677ac */ /* 0x000ee20008000a00 */
[----:B--2---:R-:W2:Y:S01]  /*af90*/  LDC.64 R2, c[0x4][R3] ;  /* 0x0100000003027b82 */ /* 0x004ea20000000a00 */
[----:B------:R-:W4:Y:S01]  /*afa0*/  LDCU.64 UR4, c[0x4][0x10] ;  /* 0x01000200ff0477ac */ /* 0x000f220008000a00 */
[----:B-----5:R-:W-:Y:S01]  /*afb0*/  MOV R5, UR9 ;  /* 0x0000000900057c02 */ /* 0x020fe20008000f00 */
[----:B------:R-:W-:Y:S01]  /*afc0*/  IMAD.U32 R4, RZ, RZ, UR8 ;  /* 0x00000008ff047e24 */ /* 0x000fe2000f8e00ff */
[----:B---3--:R-:W-:Y:S01]  /*afd0*/  MOV R7, UR7 ;  /* 0x0000000700077c02 */ /* 0x008fe20008000f00 */
[----:B------:R-:W-:Y:S01]  /*afe0*/  IMAD.U32 R6, RZ, RZ, UR6 ;  /* 0x00000006ff067e24 */ /* 0x000fe2000f8e00ff */
[----:B----4-:R-:W-:Y:S01]  /*aff0*/  MOV R11, UR5 ;  /* 0x00000005000b7c02 */ /* 0x010fe20008000f00 */
[----:B------:R-:W-:Y:S02]  /*b000*/  IMAD.U32 R10, RZ, RZ, UR4 ;  /* 0x00000004ff0a7e24 */ /* 0x000fe4000f8e00ff */
[----:B------:R-:W-:Y:S07]  /*b010*/  LEPC R20, `(.L_x_155) ;  /* 0x000000001014794e */ /* 0x000fee0000000000 */
[----:B-12---:R-:W-:Y:S05]  /*b020*/  CALL.ABS.NOINC R2 ;  /* 0x0000000002007343 */ /* 0x006fea0003c00000 */
.L_x_155:
[----:B------:R-:W-:Y:S05]  /*b030*/  WARPSYNC.ALL ;  /* 0x0000000000007948 */ /* 0x000fea0003800000 */
[C---:B------:R-:W-:Y:S01]  /*b040*/  R2UR UR4, R54.reuse ;  /* 0x00000000360472ca */ /* 0x040fe200000e0000 */
[----:B------:R-:W-:Y:S05]  /*b050*/  VIADD R3, R54, 0x100000 ;  /* 0x0010000036037836 */ /* 0x000fea0000000000 */
[----:B------:R-:W-:Y:S04]  /*b060*/  SHF.R.U32.HI R3, RZ, 0x15, R3 ;  /* 0x00000015ff037819 */ /* 0x000fe80000011603 */
[----:B------:R-:W-:Y:S03]  /*b070*/  LOP3.LUT P0, RZ, R3, 0x3, R80, 0x48, !PT ;  /* 0x0000000303ff7812 */ /* 0x000fe60007804850 */
[----:B------:R-:W1:Y:S10]  /*b080*/  LDTM.16dp256bit.x4 R24, tmem[UR4] ;  /* 0x00000004001879ee */ /* 0x000e740008120000 */
[----:B-1----:R-:W-:Y:S05]  /*b090*/  @!P0 BRA `(.L_x_156) ;  /* 0x0000000000408947 */ /* 0x002fea0003800000 */
[----:B------:R-:W1:Y:S01]  /*b0a0*/  LDCU.64 UR8, c[0x4][0x70] ;  /* 0x01000e00ff0877ac */ /* 0x000e620008000a00 */
[----:B------:R-:W-:Y:S01]  /*b0b0*/  MOV R3, 0x0 ;  /* 0x0000000000037802 */ /* 0x000fe20000000f00 */
[----:B------:R-:W-:Y:S02]  /*b0c0*/  HFMA2 R12, -RZ, RZ, 0, 5.9604644775390625e-08 ;  /* 0x00000001ff0c7431 */ /* 0x000fe400000001ff */
[----:B------:R-:W-:Y:S02]  /*b0d0*/  IMAD.MOV.U32 R8, RZ, RZ, 0x192 ;  /* 0x00000192ff087424 */ /* 0x000fe400078e00ff */
[----:B------:R-:W-:Y:S01]  /*b0e0*/  IMAD.MOV.U32 R13, RZ, RZ, RZ ;  /* 0x000000ffff0d7224 */ /* 0x000fe200078e00ff */
[----:B------:R-:W5:Y:S01]  /*b0f0*/  LDCU.64 UR6, c[0x4][0x78] ;  /* 0x01000f00ff0677ac */ /* 0x000f620008000a00 */
[----:B--2---:R-:W2:Y:S01]  /*b100*/  LDC.64 R2, c[0x4][R3] ;  /* 0x0100000003027b82 */ /* 0x004ea20000000a00 */
[----:B------:R-:W3:Y:S01]  /*b110*/  LDCU.64 UR4, c[0x4][0x10] ;  /* 0x01000200ff0477ac */ /* 0x000ee20008000a00 */
[----:B-1----:R-:W-:Y:S01]  /*b120*/  MOV R5, UR9 ;  /* 0x0000000900057c02 */ /* 0x002fe20008000f00 */
[----:B------:R-:W-:Y:S01]  /*b130*/  IMAD.U32 R4, RZ, RZ, UR8 ;  /* 0x00000008ff047e24 */ /* 0x000fe2000f8e00ff */
[----:B-----5:R-:W-:Y:S01]  /*b140*/  MOV R7, UR7 ;  /* 0x0000000700077c02 */ /* 0x020fe20008000f00 */
[----:B------:R-:W-:Y:S01]  /*b150*/  IMAD.U32 R6, RZ, RZ, UR6 ;  /* 0x00000006ff067e24 */ /* 0x000fe2000f8e00ff */
[----:B---3--:R-:W-:Y:S01]  /*b160*/  MOV R11, UR5 ;  /* 0x00000005000b7c02 */ /* 0x008fe20008000f00 */
[----:B------:R-:W-:Y:S02]  /*b170*/  IMAD.U32 R10, RZ, RZ, UR4 ;  /* 0x00000004ff0a7e24 */ /* 0x000fe4000f8e00ff */
[----:B------:R-:W-:Y:S07]  /*b180*/  LEPC R20, `(.L_x_156) ;  /* 0x000000001014794e */ /* 0x000fee0000000000 */
[----:B--2-4-:R-:W-:Y:S05]  /*b190*/  CALL.ABS.NOINC R2 ;  /* 0x0000000002007343 */ /* 0x014fea0003c00000 */
.L_x_156:
[----:B------:R-:W-:Y:S05]  /*b1a0*/  WARPSYNC.ALL ;  /* 0x0000000000007948 */ /* 0x000fea0003800000 */
[----:B------:R-:W-:Y:S11]  /*b1b0*/  R2UR UR4, R54 ;  /* 0x00000000360472ca */ /* 0x000ff600000e0000 */
[----:B------:R-:W-:Y:S02]  /*b1c0*/  @!UPT UIADD3 URZ, UPT, UPT, URZ, URZ, URZ ;  /* 0x000000fffffff290 */ /* 0x000fe4000fffe0ff */
[----:B------:R-:W1:Y:S02]  /*b1d0*/  LDTM.16dp256bit.x4 R4, tmem[UR4+0x100000] ;  /* 0x10000004000479ee */ /* 0x000e640008120000 */
[----:B-1----:R-:W-:Y:S01]  /*b1e0*/  NOP ;  /* 0x0000000000007918 */ /* 0x002fe20000000000 */
.L_x_151:
[--C-:B--2---:R-:W-:Y:S01]  /*b1f0*/  HADD2.F32 R49, -RZ, R60.reuse.H0_H0 ;  /* 0x2000003cff317230 */ /* 0x104fe20000004100 */
[----:B------:R-:W-:Y:S05]  /*b200*/  WARPSYNC.ALL ;  /* 0x0000000000007948 */ /* 0x000fea0003800000 */
[----:B------:R-:W-:Y:S01]  /*b210*/  LEA R55, R95, R86, 0x1 ;  /* 0x000000565f377211 */ /* 0x000fe200078e08ff */
[-C--:B------:R-:W-:Y:S01]  /*b220*/  FMUL R0, R24, R47.reuse ;  /* 0x0000002f18007220 */ /* 0x080fe20000400000 */
[----:B------:R-:W-:Y:S02]  /*b230*/  HADD2.F32 R51, -RZ, R60.H1_H1 ;  /* 0x3000003cff337230 */ /* 0x000fe40000004100 */
[-C--:B------:R-:W-:Y:S01]  /*b240*/  FMUL R2, R25, R47.reuse ;  /* 0x0000002f19027220 */ /* 0x080fe20000400000 */
[----:B------:R-:W-:Y:S01]  /*b250*/  FMUL R3, R26, R47 ;  /* 0x0000002f1a037220 */ /* 0x000fe20000400000 */
[C---:B------:R-:W-:Y:S01]  /*b260*/  FFMA R0, R48.reuse, R49, R0 ;  /* 0x0000003130007223 */ /* 0x040fe20000000000 */
[--C-:B------:R-:W-:Y:S02]  /*b270*/  HADD2.F32 R49, -RZ, R61.reuse.H0_H0 ;  /* 0x2000003dff317230 */ /* 0x100fe40000004100 */
[----:B------:R-:W-:Y:S01]  /*b280*/  FFMA R2, R48, R51, R2 ;  /* 0x0000003330027223 */ /* 0x000fe20000000002 */
[-C--:B------:R-:W-:Y:S01]  /*b290*/  FMUL R20, R4, R47.reuse ;  /* 0x0000002f04147220 */ /* 0x080fe20000400000 */
[----:B------:R-:W-:Y:S02]  /*b2a0*/  HADD2.F32 R51, -RZ, R61.H1_H1 ;  /* 0x3000003dff337230 */ /* 0x000fe40000004100 */
[----:B------:R-:W-:Y:S01]  /*b2b0*/  FMUL R21, R5, R47 ;  /* 0x0000002f05157220 */ /* 0x000fe20000400000 */
[----:B------:R-:W-:Y:S01]  /*b2c0*/  FFMA R3, R48, R49, R3 ;  /* 0x0000003130037223 */ /* 0x000fe20000000003 */
[----:B------:R-:W-:Y:S01]  /*b2d0*/  F2FP.F16.F32.PACK_AB R64, R2, R0 ;  /* 0x000000000240723e */ /* 0x000fe200000000ff */
[-C--:B------:R-:W-:Y:S01]  /*b2e0*/  FMUL R4, R27, R47.reuse ;  /* 0x0000002f1b047220 */ /* 0x080fe20000400000 */
[--C-:B------:R-:W-:Y:S02]  /*b2f0*/  HADD2.F32 R50, -RZ, R62.reuse.H0_H0 ;  /* 0x2000003eff327230 */ /* 0x100fe40000004100 */
[-C--:B------:R-:W-:Y:S01]  /*b300*/  FMUL R5, R28, R47.reuse ;  /* 0x0000002f1c057220 */ /* 0x080fe20000400000 */
[----:B------:R-:W-:Y:S01]  /*b310*/  FMUL R22, R6, R47 ;  /* 0x0000002f06167220 */ /* 0x000fe20000400000 */
[----:B------:R-:W-:Y:S02]  /*b320*/  HADD2.F32 R49, -RZ, R62.H1_H1 ;  /* 0x3000003eff317230 */ /* 0x000fe40000004100 */
[C---:B------:R-:W-:Y:S01]  /*b330*/  FFMA R4, R48.reuse, R51, R4 ;  /* 0x0000003330047223 */ /* 0x040fe20000000004 */
[----:B------:R-:W-:Y:S01]  /*b340*/  FFMA R5, R48, R50, R5 ;  /* 0x0000003230057223 */ /* 0x000fe20000000005 */
[--C-:B------:R-:W-:Y:S02]  /*b350*/  HADD2.F32 R50, -RZ, R63.reuse.H0_H0 ;  /* 0x2000003fff327230 */ /* 0x100fe40000004100 */
[-C--:B------:R-:W-:Y:S01]  /*b360*/  FMUL R6, R29, R47.reuse ;  /* 0x0000002f1d067220 */ /* 0x080fe20000400000 */
[----:B------:R-:W-:Y:S01]  /*b370*/  FMUL R23, R7, R47 ;  /* 0x0000002f07177220 */ /* 0x000fe20000400000 */
[----:B------:R-:W-:Y:S01]  /*b380*/  HADD2.F32 R51, -RZ, R63.H1_H1 ;  /* 0x3000003fff337230 */ /* 0x000fe20000004100 */
[----:B------:R-:W-:Y:S01]  /*b390*/  F2FP.F16.F32.PACK_AB R65, R4, R3 ;  /* 0x000000030441723e */ /* 0x000fe200000000ff */
[----:B------:R-:W-:Y:S01]  /*b3a0*/  FFMA R6, R48, R49, R6 ;  /* 0x0000003130067223 */ /* 0x000fe20000000006 */
[-C--:B------:R-:W-:Y:S01]  /*b3b0*/  FMUL R24, R8, R47.reuse ;  /* 0x0000002f08187220 */ /* 0x080fe20000400000 */
[--C-:B-1----:R-:W-:Y:S02]  /*b3c0*/  HADD2.F32 R49, -RZ, R56.reuse.H0_H0 ;  /* 0x20000038ff317230 */ /* 0x102fe40000004100 */
[-C--:B------:R-:W-:Y:S01]  /*b3d0*/  FMUL R7, R30, R47.reuse ;  /* 0x0000002f1e077220 */ /* 0x080fe20000400000 */
[----:B------:R-:W-:Y:S01]  /*b3e0*/  FMUL R8, R31, R47 ;  /* 0x0000002f1f087220 */ /* 0x000fe20000400000 */
[----:B---3--:R-:W-:Y:S01]  /*b3f0*/  HADD2.F32 R52, -RZ, R69.H1_H1 ;  /* 0x30000045ff347230 */ /* 0x008fe20000004100 */
[----:B------:R-:W-:Y:S01]  /*b400*/  F2FP.F16.F32.PACK_AB R66, R6, R5 ;  /* 0x000000050642723e */ /* 0x000fe200000000ff */
[C---:B------:R-:W-:Y:S01]  /*b410*/  FFMA R7, R48.reuse, R50, R7 ;  /* 0x0000003230077223 */ /* 0x040fe20000000007 */
[----:B------:R-:W-:Y:S01]  /*b420*/  FFMA R8, R48, R51, R8 ;  /* 0x0000003330087223 */ /* 0x000fe20000000008 */
[----:B------:R-:W-:Y:S02]  /*b430*/  HADD2.F32 R51, -RZ, R56.H1_H1 ;  /* 0x30000038ff337230 */ /* 0x000fe40000004100 */
[-C--:B------:R-:W-:Y:S01]  /*b440*/  FMUL R25, R9, R47.reuse ;  /* 0x0000002f09197220 */ /* 0x080fe20000400000 */
[----:B------:R-:W-:Y:S01]  /*b450*/  FMUL R9, R32, R47 ;  /* 0x0000002f20097220 */ /* 0x000fe20000400000 */
[--C-:B------:R-:W-:Y:S01]  /*b460*/  HADD2.F32 R50, -RZ, R58.reuse.H0_H0 ;  /* 0x2000003aff327230 */ /* 0x100fe20000004100 */
[----:B------:R-:W-:Y:S01]  /*b470*/  F2FP.F16.F32.PACK_AB R67, R8, R7 ;  /* 0x000000070843723e */ /* 0x000fe200000000ff */
[----:B------:R-:W-:Y:S01]  /*b480*/  FMUL R40, R10, R47 ;  /* 0x0000002f0a287220 */ /* 0x000fe20000400000 */
[C---:B------:R-:W-:Y:S01]  /*b490*/  FFMA R9, R48.reuse, R49, R9 ;  /* 0x0000003130097223 */ /* 0x040fe20000000009 */
[----:B------:R-:W-:Y:S02]  /*b4a0*/  HADD2.F32 R49, -RZ, R57.H0_H0 ;  /* 0x20000039ff317230 */ /* 0x000fe40000004100 */
[-C--:B------:R-:W-:Y:S01]  /*b4b0*/  FMUL R10, R33, R47.reuse ;  /* 0x0000002f210a7220 */ /* 0x080fe20000400000 */
[----:B------:R1:W-:Y:S01]  /*b4c0*/  STSM.16.MT88.4 [R86+0x1000], R64 ;  /* 0x0010004056007844 */ /* 0x0003e20000004200 */
[----:B------:R-:W-:Y:S01]  /*b4d0*/  FMUL R41, R11, R47 ;  /* 0x0000002f0b297220 */ /* 0x000fe20000400000 */
[----:B------:R-:W-:Y:S02]  /*b4e0*/  HADD2.F32 R53, -RZ, R73.H0_H0 ;  /* 0x20000049ff357230 */ /* 0x000fe40000004100 */
[----:B------:R-:W-:Y:S01]  /*b4f0*/  FFMA R10, R48, R51, R10 ;  /* 0x00000033300a7223 */ /* 0x000fe2000000000a */
[-C--:B------:R-:W-:Y:S01]  /*b500*/  FMUL R11, R34, R47.reuse ;  /* 0x0000002f220b7220 */ /* 0x080fe20000400000 */
[----:B------:R-:W-:Y:S02]  /*b510*/  HADD2.F32 R51, -RZ, R57.H1_H1 ;  /* 0x30000039ff337230 */ /* 0x000fe40000004100 */
[-C--:B------:R-:W-:Y:S01]  /*b520*/  FMUL R42, R12, R47.reuse ;  /* 0x0000002f0c2a7220 */ /* 0x080fe20000400000 */
[----:B------:R-:W-:Y:S01]  /*b530*/  FMUL R43, R13, R47 ;  /* 0x0000002f0d2b7220 */ /* 0x000fe20000400000 */
[----:B------:R-:W-:Y:S01]  /*b540*/  FFMA R11, R48, R49, R11 ;  /* 0x00000031300b7223 */ /* 0x000fe2000000000b */
[----:B------:R-:W-:Y:S01]  /*b550*/  HADD2.F32 R49, -RZ, R58.H1_H1 ;  /* 0x3000003aff317230 */ /* 0x000fe20000004100 */
[----:B------:R-:W-:Y:S01]  /*b560*/  F2FP.F16.F32.PACK_AB R104, R10, R9 ;  /* 0x000000090a68723e */ /* 0x000fe200000000ff */
[-C--:B------:R-:W-:Y:S01]  /*b570*/  FMUL R12, R35, R47.reuse ;  /* 0x0000002f230c7220 */ /* 0x080fe20000400000 */
[-C--:B------:R-:W-:Y:S01]  /*b580*/  FMUL R44, R14, R47.reuse ;  /* 0x0000002f0e2c7220 */ /* 0x080fe20000400000 */
[-C--:B------:R-:W-:Y:S01]  /*b590*/  FMUL R13, R36, R47.reuse ;  /* 0x0000002f240d7220 */ /* 0x080fe20000400000 */
[----:B------:R-:W-:Y:S01]  /*b5a0*/  FMUL R14, R37, R47 ;  /* 0x0000002f250e7220 */ /* 0x000fe20000400000 */
[C---:B------:R-:W-:Y:S01]  /*b5b0*/  FFMA R12, R48.reuse, R51, R12 ;  /* 0x00000033300c7223 */ /* 0x040fe2000000000c */
[--C-:B------:R-:W-:Y:S02]  /*b5c0*/  HADD2.F32 R51, -RZ, R68.reuse.H0_H0 ;  /* 0x20000044ff337230 */ /* 0x100fe40000004100 */
[C---:B------:R-:W-:Y:S01]  /*b5d0*/  FFMA R13, R48.reuse, R50, R13 ;  /* 0x00000032300d7223 */ /* 0x040fe2000000000d */
[--C-:B------:R-:W-:Y:S02]  /*b5e0*/  HADD2.F32 R50, -RZ, R59.reuse.H0_H0 ;  /* 0x2000003bff327230 */ /* 0x100fe40000004100 */
[----:B------:R-:W-:Y:S01]  /*b5f0*/  FFMA R14, R48, R49, R14 ;  /* 0x00000031300e7223 */ /* 0x000fe2000000000e */
[----:B------:R-:W-:Y:S02]  /*b600*/  HADD2.F32 R49, -RZ, R59.H1_H1 ;  /* 0x3000003bff317230 */ /* 0x000fe40000004100 */
[-C--:B------:R-:W-:Y:S01]  /*b610*/  FMUL R45, R15, R47.reuse ;  /* 0x0000002f0f2d7220 */ /* 0x080fe20000400000 */
[-C--:B------:R-:W-:Y:S01]  /*b620*/  FMUL R46, R16, R47.reuse ;  /* 0x0000002f102e7220 */ /* 0x080fe20000400000 */
[-C--:B------:R-:W-:Y:S01]  /*b630*/  FMUL R15, R38, R47.reuse ;  /* 0x0000002f260f7220 */ /* 0x080fe20000400000 */
[-C--:B------:R-:W-:Y:S01]  /*b640*/  FMUL R16, R39, R47.reuse ;  /* 0x0000002f27107220 */ /* 0x080fe20000400000 */
[-C--:B------:R-:W-:Y:S01]  /*b650*/  FMUL R17, R17, R47.reuse ;  /* 0x0000002f11117220 */ /* 0x080fe20000400000 */
[----:B------:R-:W-:Y:S01]  /*b660*/  FMUL R18, R18, R47 ;  /* 0x0000002f12127220 */ /* 0x000fe20000400000 */
[C---:B------:R-:W-:Y:S01]  /*b670*/  FFMA R15, R48.reuse, R50, R15 ;  /* 0x00000032300f7223 */ /* 0x040fe2000000000f */
[----:B------:R-:W-:Y:S02]  /*b680*/  HADD2.F32 R50, -RZ, R68.H1_H1 ;  /* 0x30000044ff327230 */ /* 0x000fe40000004100 */
[C---:B------:R-:W-:Y:S01]  /*b690*/  FFMA R16, R48.reuse, R49, R16 ;  /* 0x0000003130107223 */ /* 0x040fe20000000010 */
[----:B------:R-:W-:Y:S02]  /*b6a0*/  HADD2.F32 R49, -RZ, R69.H0_H0 ;  /* 0x20000045ff317230 */ /* 0x000fe40000004100 */
[C---:B------:R-:W-:Y:S01]  /*b6b0*/  FFMA R20, R48.reuse, R51, R20 ;  /* 0x0000003330147223 */ /* 0x040fe20000000014 */
[----:B------:R-:W-:Y:S02]  /*b6c0*/  HADD2.F32 R51, -RZ, R71.H0_H0 ;  /* 0x20000047ff337230 */ /* 0x000fe40000004100 */
[C---:B------:R-:W-:Y:S01]  /*b6d0*/  FFMA R21, R48.reuse, R50, R21 ;  /* 0x0000003230157223 */ /* 0x040fe20000000015 */
[--C-:B------:R-:W-:Y:S02]  /*b6e0*/  HADD2.F32 R50, -RZ, R70.reuse.H1_H1 ;  /* 0x30000046ff327230 */ /* 0x100fe40000004100 */
[C---:B------:R-:W-:Y:S01]  /*b6f0*/  FFMA R22, R48.reuse, R49, R22 ;  /* 0x0000003130167223 */ /* 0x040fe20000000016 */
[----:B------:R-:W-:Y:S02]  /*b700*/  HADD2.F32 R49, -RZ, R70.H0_H0 ;  /* 0x20000046ff317230 */ /* 0x000fe40000004100 */
[----:B------:R-:W-:Y:S01]  /*b710*/  FFMA R23, R48, R52, R23 ;  /* 0x0000003430177223 */ /* 0x000fe20000000017 */
[----:B------:R-:W-:Y:S02]  /*b720*/  HADD2.F32 R52, -RZ, R75.H1_H1 ;  /* 0x3000004bff347230 */ /* 0x000fe40000004100 */
[----:B------:R-:W-:Y:S01]  /*b730*/  FMUL R19, R19, R47 ;  /* 0x0000002f13137220 */ /* 0x000fe20000400000 */
[----:B------:R-:W-:Y:S01]  /*b740*/  F2FP.F16.F32.PACK_AB R105, R12, R11 ;  /* 0x0000000b0c69723e */ /* 0x000fe200000000ff */
[C---:B------:R-:W-:Y:S01]  /*b750*/  FFMA R24, R48.reuse, R49, R24 ;  /* 0x0000003130187223 */ /* 0x040fe20000000018 */
[C---:B------:R-:W-:Y:S01]  /*b760*/  FFMA R25, R48.reuse, R50, R25 ;  /* 0x0000003230197223 */ /* 0x040fe20000000019 */
[----:B------:R-:W-:Y:S01]  /*b770*/  FFMA R40, R48, R51, R40 ;  /* 0x0000003330287223 */ /* 0x000fe20000000028 */
[----:B------:R-:W-:Y:S01]  /*b780*/  HADD2.F32 R49, -RZ, R71.H1_H1 ;  /* 0x30000047ff317230 */ /* 0x000fe20000004100 */
[----:B------:R-:W-:Y:S01]  /*b790*/  F2FP.F16.F32.PACK_AB R106, R14, R13 ;  /* 0x0000000d0e6a723e */ /* 0x000fe200000000ff */
[--C-:B------:R-:W-:Y:S01]  /*b7a0*/  HADD2.F32 R51, -RZ, R72.reuse.H0_H0 ;  /* 0x20000048ff337230 */ /* 0x100fe20000004100 */
[----:B------:R-:W-:Y:S01]  /*b7b0*/  F2FP.F16.F32.PACK_AB R107, R16, R15 ;  /* 0x0000000f106b723e */ /* 0x000fe200000000ff */
[----:B------:R-:W-:Y:S02]  /*b7c0*/  HADD2.F32 R50, -RZ, R72.H1_H1 ;  /* 0x30000048ff327230 */ /* 0x000fe40000004100 */
[C---:B------:R-:W-:Y:S01]  /*b7d0*/  FFMA R41, R48.reuse, R49, R41 ;  /* 0x0000003130297223 */ /* 0x040fe20000000029 */
[----:B------:R-:W-:Y:S02]  /*b7e0*/  HADD2.F32 R49, -RZ, R73.H1_H1 ;  /* 0x30000049ff317230 */ /* 0x000fe40000004100 */
[C---:B------:R-:W-:Y:S01]  /*b7f0*/  FFMA R42, R48.reuse, R51, R42 ;  /* 0x00000033302a7223 */ /* 0x040fe2000000002a */
[----:B------:R1:W-:Y:S01]  /*b800*/  STSM.16.MT88.4 [R86+0x1800], R104 ;  /* 0x0018006856007844 */ /* 0x0003e20000004200 */
[C---:B------:R-:W-:Y:S01]  /*b810*/  FFMA R43, R48.reuse, R50, R43 ;  /* 0x00000032302b7223 */ /* 0x040fe2000000002b */
[--C-:B------:R-:W-:Y:S02]  /*b820*/  HADD2.F32 R51, -RZ, R74.reuse.H0_H0 ;  /* 0x2000004aff337230 */ /* 0x100fe40000004100 */
[C---:B------:R-:W-:Y:S01]  /*b830*/  FFMA R44, R48.reuse, R53, R44 ;  /* 0x00000035302c7223 */ /* 0x040fe2000000002c */
[----:B------:R-:W-:Y:S02]  /*b840*/  HADD2.F32 R50, -RZ, R74.H1_H1 ;  /* 0x3000004aff327230 */ /* 0x000fe40000004100 */
[C---:B------:R-:W-:Y:S01]  /*b850*/  FFMA R45, R48.reuse, R49, R45 ;  /* 0x00000031302d7223 */ /* 0x040fe2000000002d */
[----:B------:R-:W-:Y:S02]  /*b860*/  HADD2.F32 R53, -RZ, R75.H0_H0 ;  /* 0x2000004bff357230 */ /* 0x000fe40000004100 */
[C---:B------:R-:W-:Y:S01]  /*b870*/  FFMA R46, R48.reuse, R51, R46 ;  /* 0x00000033302e7223 */ /* 0x040fe2000000002e */
[----:B------:R-:W-:Y:S01]  /*b880*/  F2FP.F16.F32.PACK_AB R108, R21, R20 ;  /* 0x00000014156c723e */ /* 0x000fe200000000ff */
[C---:B------:R-:W-:Y:S01]  /*b890*/  FFMA R17, R48.reuse, R50, R17 ;  /* 0x0000003230117223 */ /* 0x040fe20000000011 */
[----:B------:R-:W-:Y:S01]  /*b8a0*/  F2FP.F16.F32.PACK_AB R109, R23, R22 ;  /* 0x00000016176d723e */ /* 0x000fe200000000ff */
[C---:B------:R-:W-:Y:S01]  /*b8b0*/  FFMA R18, R48.reuse, R53, R18 ;  /* 0x0000003530127223 */ /* 0x040fe20000000012 */
[----:B------:R-:W-:Y:S01]  /*b8c0*/  FFMA R19, R48, R52, R19 ;  /* 0x0000003430137223 */ /* 0x000fe20000000013 */
[----:B------:R-:W-:Y:S01]  /*b8d0*/  F2FP.F16.F32.PACK_AB R110, R25, R24 ;  /* 0x00000018196e723e */ /* 0x000fe200000000ff */
[----:B------:R-:W-:Y:S01]  /*b8e0*/  BSSY.RECONVERGENT B0, `(.L_x_157) ;  /* 0x000001c000007945 */ /* 0x000fe20003800200 */
[----:B------:R-:W-:Y:S02]  /*b8f0*/  F2FP.F16.F32.PACK_AB R111, R41, R40 ;  /* 0x00000028296f723e */ /* 0x000fe400000000ff */
[----:B------:R-:W-:Y:S02]  /*b900*/  F2FP.F16.F32.PACK_AB R112, R43, R42 ;  /* 0x0000002a2b70723e */ /* 0x000fe400000000ff */
[----:B------:R-:W-:Y:S01]  /*b910*/  F2FP.F16.F32.PACK_AB R113, R45, R44 ;  /* 0x0000002c2d71723e */ /* 0x000fe200000000ff */
[----:B------:R1:W-:Y:S01]  /*b920*/  STSM.16.MT88.4 [R55+0x1000], R108 ;  /* 0x0010006c37007844 */ /* 0x0003e20000004200 */
[----:B------:R-:W-:Y:S02]  /*b930*/  F2FP.F16.F32.PACK_AB R114, R17, R46 ;  /* 0x0000002e1172723e */ /* 0x000fe400000000ff */
[----:B------:R-:W-:Y:S02]  /*b940*/  F2FP.F16.F32.PACK_AB R115, R19, R18 ;  /* 0x000000121373723e */ /* 0x000fe400000000ff */
[----:B------:R-:W-:Y:S03]  /*b950*/  ISETP.NE.AND P0, PT, R101, RZ, PT ;  /* 0x000000ff6500720c */ /* 0x000fe60003f05270 */
[----:B------:R1:W-:Y:S01]  /*b960*/  STSM.16.MT88.4 [R55+0x1800], R112 ;  /* 0x0018007037007844 */ /* 0x0003e20000004200 */
[----:B------:R-:W-:Y:S01]  /*b970*/  @!PT LDS RZ, [RZ] ;  /* 0x00000000fffff984 */ /* 0x000fe20000000800 */
[----:B------:R-:W-:Y:S01]  /*b980*/  @!PT LDS RZ, [RZ] ;  /* 0x00000000fffff984 */ /* 0x000fe20000000800 */
[----:B------:R-:W-:Y:S01]  /*b990*/  @!PT LDS RZ, [RZ] ;  /* 0x00000000fffff984 */ /* 0x000fe20000000800 */
[----:B------:R-:W-:Y:S01]  /*b9a0*/  @!PT LDS RZ, [RZ] ;  /* 0x00000000fffff984 */ /* 0x000fe20000000800 */
[----:B------:R2:W-:Y:S07]  /*b9b0*/  MEMBAR.ALL.CTA ;  /* 0x0000000000007992 */ /* 0x0005ee0000008000 */
[----:B--2---:R-:W2:Y:S02]  /*b9c0*/  FENCE.VIEW.ASYNC.S ;  /* 0x00000000000073c6 */ /* 0x004ea40000000000 */
[----:B--2---:R-:W-:Y:S06]  /*b9d0*/  BAR.SYNC.DEFER_BLOCKING 0x1, 0x80 ;  /* 0x0042000000007b1d */ /* 0x004fec0000010000 */
[----:B------:R-:W-:Y:S05]  /*b9e0*/  @!P0 BRA `(.L_x_158) ;  /* 0x00000000002c8947 */ /* 0x000fea0003800000 */
[----:B------:R-:W-:Y:S02]  /*b9f0*/  UIADD3 UR7, UPT, UPT, UR43, 0x1000, URZ ;  /* 0x000010002b077890 */ /* 0x000fe4000fffe0ff */
[----:B------:R-:W-:Y:S02]  /*ba00*/  UIADD3 UR5, UPT, UPT, UR41, 0x40, URZ ;  /* 0x0000004029057890 */ /* 0x000fe4000fffe0ff */
[----:B------:R-:W-:Y:S02]  /*ba10*/  UIADD3 UR4, UPT, UPT, UR43, 0x2000, URZ ;  /* 0x000020002b047890 */ /* 0x000fe4000fffe0ff */
[----:B------:R-:W-:Y:S01]  /*ba20*/  MOV R81, UR7 ;  /* 0x0000000700517c02 */ /* 0x000fe20008000f00 */
[----:B------:R-:W-:Y:S03]  /*ba30*/  UMOV UR6, UR42 ;  /* 0x0000002a00067c82 */ /* 0x000fe60008000000 */
[----:B------:R-:W-:Y:S11]  /*ba40*/  R2UR UR40, R81 ;  /* 0x00000000512872ca */ /* 0x000ff600000e0000 */
[----:B------:R-:W-:Y:S02]  /*ba50*/  @!UPT UIADD3 URZ, UPT, UPT, URZ, URZ, URZ ;  /* 0x000000fffffff290 */ /* 0x000fe4000fffe0ff */
[----:B------:R2:W-:Y:S01]  /*ba60*/  UTMASTG.2D [UR40], [UR56] ;  /* 0x00000028380073b5 */ /* 0x0005e20008008000 */
[----:B------:R2:W-:Y:S01]  /*ba70*/  UTMASTG.2D [UR4], [UR56] ;  /* 0x00000004380073b5 */ /* 0x0005e20008008000 */
[----:B------:R0:W-:Y:S01]  /*ba80*/  UTMACMDFLUSH ;  /* 0x00000000000079b7 */ /* 0x0001e20000000000 */
[----:B--2---:R-:W-:Y:S04]  /*ba90*/  DEPBAR.LE SB0, 0x1 ;  /* 0x000080400000791a */ /* 0x004fe80000000000 */
.L_x_158:
[----:B------:R-:W-:Y:S05]  /*baa0*/  BSYNC.RECONVERGENT B0 ;  /* 0x0000000000007941 */ /* 0x000fea0003800200 */
.L_x_157:
[----:B------:R-:W-:Y:S01]  /*bab0*/  UISETP.NE.AND UP1, UPT, UR54, URZ, UPT ;  /* 0x000000ff3600728c */ /* 0x000fe2000bf25270 */
[----:B------:R-:W-:Y:S01]  /*bac0*/  BAR.SYNC.DEFER_BLOCKING 0x1, 0x80 ;  /* 0x0042000000007b1d */ /* 0x000fe20000010000 */
[----:B------:R-:W-:Y:S01]  /*bad0*/  SHF.L.U32 R0, R91, 0x1f, RZ ;  /* 0x0000001f5b007819 */ /* 0x000fe200000006ff */
[----:B------:R-:W-:Y:S03]  /*bae0*/  IMAD R102, R95, 0x2, R102 ;  /* 0x000000025f667824 */ /* 0x000fe600078e0266 */
[----:B------:R-:W-:Y:S05]  /*baf0*/  PLOP3.LUT P0, PT, PT, PT, UP1, 0x80, 0x8 ;  /* 0x000000000008781c */ /* 0x000fea0003f0f018 */
[----:B------:R-:W-:Y:S04]  /*bb00*/  @UP1 ULEA UR4, UR53, UR43, 0x3 ;  /* 0x0000002b35041291 */ /* 0x000fe8000f8e18ff */
[----:B------:R-:W-:Y:S04]  /*bb10*/  @UP1 UIADD3 UR4, UPT, UPT, UR4, 0x50, URZ ;  /* 0x0000005004041890 */ /* 0x000fe8000fffe0ff */
[----:B------:R-:W-:Y:S09]  /*bb20*/  @UP1 UPRMT UR4, UR52, 0x654, UR4 ;  /* 0x0000065434041896 */ /* 0x000ff20008000004 */
[----:B------:R-:W-:Y:S01]  /*bb30*/  @P0 SYNCS.ARRIVE.TRANS64.RED.A1T0 RZ, [UR4], RZ ;  /* 0x000000ffffff09a7 */ /* 0x000fe20008100404 */
[----:B------:R-:W-:Y:S01]  /*bb40*/  @UP1 UIADD3 UR4, UPT, UPT, UR53, 0x1, URZ ;  /* 0x0000000135041890 */ /* 0x000fe2000fffe0ff */
[----:B------:R-:W-:Y:S01]  /*bb50*/  BSSY B0, `(.L_x_159) ;  /* 0x0000008000007945 */ /* 0x000fe20003800000 */
[----:B------:R-:W-:Y:S02]  /*bb60*/  FSETP.NEU.AND P0, PT, R48, RZ, PT ;  /* 0x000000ff3000720b */ /* 0x000fe40003f0d000 */
[----:B------:R-:W-:Y:S01]  /*bb70*/  @UP1 UISETP.NE.AND UP0, UPT, UR4, 0x4, UPT ;  /* 0x000000040400188c */ /* 0x000fe2000bf05270 */
[----:B------:R-:W2:Y:S03]  /*bb80*/  SYNCS.PHASECHK.TRANS64.TRYWAIT P1, [UR43+0x38], R0 ;  /* 0x00003800ff0075a7 */ /* 0x000ea6000802112b */
[----:B------:R-:W-:Y:S01]  /*bb90*/  @UP1 USEL UR53, UR4, URZ, UP0 ;  /* 0x000000ff04351287 */ /* 0x000fe20008000000 */
[----:B--2---:R-:W-:Y:S11]  /*bba0*/  @P1 BRA `(.L_x_160) ;  /* 0x0000000000081947 */ /* 0x004ff60003800000 */
[----:B------:R-:W2:Y:S02]  /*bbb0*/  SYNCS.PHASECHK.TRANS64.TRYWAIT P1, [UR43+0x38], R0 ;  /* 0x00003800ff0075a7 */ /* 0x000ea4000802112b */
[----:B--2---:R-:W-:Y:S05]  /*bbc0*/  @!P1 BRA `(.L_x_161) ;  /* 0x0000006400d49947 */ /* 0x004fea0003800000 */
.L_x_160:
[----:B------:R-:W-:Y:S05]  /*bbd0*/  BSYNC B0 ;  /* 0x0000000000007941 */ /* 0x000fea0003800000 */
.L_x_159:
[----:B------:R-:W-:Y:S05]  /*bbe0*/  @P0 WARPSYNC.ALL ;  /* 0x0000000000000948 */ /* 0x000fea0003800000 */
[----:B------:R3:W1:Y:S01]  /*bbf0*/  @P0 LDSM.16.MT88.4 R60, [R92+UR43+0x3000] ;  /* 0x0030002b5c3c083b */ /* 0x0006620008004200 */
[----:B------:R-:W-:Y:S02]  /*bc00*/  CS2R R38, SRZ ;  /* 0x0000000000267805 */ /* 0x000fe4000001ff00 */
[----:B------:R-:W-:Y:S02]  /*bc10*/  CS2R R36, SRZ ;  /* 0x0000000000247805 */ /* 0x000fe4000001ff00 */
[----:B------:R-:W-:Y:S01]  /*bc20*/  CS2R R34, SRZ ;  /* 0x0000000000227805 */ /* 0x000fe2000001ff00 */
[----:B------:R3:W1:Y:S01]  /*bc30*/  @P0 LDSM.16.MT88.4 R56, [R92+UR43+0x3800] ;  /* 0x0038002b5c38083b */ /* 0x0006620008004200 */
[----:B------:R-:W-:Y:S02]  /*bc40*/  CS2R R32, SRZ ;  /* 0x0000000000207805 */ /* 0x000fe4000001ff00 */
[----:B------:R-:W-:Y:S02]  /*bc50*/  CS2R R30, SRZ ;  /* 0x00000000001e7805 */ /* 0x000fe4000001ff00 */
[----:B------:R-:W-:Y:S01]  /*bc60*/  CS2R R28, SRZ ;  /* 0x00000000001c7805 */ /* 0x000fe2000001ff00 */
[----:B------:R3:W1:Y:S01]  /*bc70*/  @P0 LDSM.16.MT88.4 R68, [R102+0x2000] ;  /* 0x002000006644083b */ /* 0x0006620000004200 */
[----:B------:R-:W-:Y:S02]  /*bc80*/  CS2R R26, SRZ ;  /* 0x00000000001a7805 */ /* 0x000fe4000001ff00 */
[----:B------:R-:W-:Y:S02]  /*bc90*/  CS2R R24, SRZ ;  /* 0x0000000000187805 */ /* 0x000fe4000001ff00 */
[----:B------:R-:W-:Y:S01]  /*bca0*/  CS2R R18, SRZ ;  /* 0x0000000000127805 */ /* 0x000fe2000001ff00 */
[----:B------:R3:W1:Y:S01]  /*bcb0*/  @P0 LDSM.16.MT88.4 R72, [R102+0x2800] ;  /* 0x002800006648083b */ /* 0x0006620000004200 */
[----:B------:R-:W-:Y:S02]  /*bcc0*/  ISETP.GE.AND P0, PT, R100, 0x1, PT ;  /* 0x000000016400780c */ /* 0x000fe40003f06270 */
[----:B------:R-:W-:Y:S02]  /*bcd0*/  CS2R R16, SRZ ;  /* 0x0000000000107805 */ /* 0x000fe4000001ff00 */
[----:B------:R-:W-:Y:S02]  /*bce0*/  CS2R R14, SRZ ;  /* 0x00000000000e7805 */ /* 0x000fe4000001ff00 */
[----:B------:R-:W-:Y:S02]  /*bcf0*/  CS2R R12, SRZ ;  /* 0x00000000000c7805 */ /* 0x000fe4000001ff00 */
[----:B------:R-:W-:Y:S02]  /*bd00*/  CS2R R10, SRZ ;  /* 0x00000000000a7805 */ /* 0x000fe4000001ff00 */
[----:B------:R-:W-:Y:S02]  /*bd10*/  CS2R R8, SRZ ;  /* 0x0000000000087805 */ /* 0x000fe4000001ff00 */
[----:B------:R-:W-:Y:S02]  /*bd20*/  CS2R R6, SRZ ;  /* 0x0000000000067805 */ /* 0x000fe4000001ff00 */
[----:B------:R-:W-:Y:S01]  /*bd30*/  CS2R R4, SRZ ;  /* 0x0000000000047805 */ /* 0x000fe2000001ff00 */
[----:B------:R-:W-:Y:S06]  /*bd40*/  @!P0 BRA `(.L_x_162) ;  /* 0x0000000000c48947 */ /* 0x000fec0003800000 */
[----:B--2---:R-:W-:Y:S05]  /*bd50*/  VIADD R3, R54, 0x20 ;  /* 0x0000002036037836 */ /* 0x004fea0000000000 */
[----:B------:R-:W-:Y:S04]  /*bd60*/  SHF.R.U32.HI R3, RZ, 0x15, R3 ;  /* 0x00000015ff037819 */ /* 0x000fe80000011603 */
[----:B------:R-:W-:Y:S11]  /*bd70*/  LOP3.LUT P0, RZ, R3, 0x3, R80, 0x48, !PT ;  /* 0x0000000303ff7812 */ /* 0x000ff60007804850 */
[----:B------:R-:W-:Y:S02]  /*bd80*/  @!UPT UIADD3 URZ, UPT, UPT, URZ, URZ, URZ ;  /* 0x000000fffffff290 */ /* 0x000fe4000fffe0ff */
[----:B------:R-:W-:Y:S05]  /*bd90*/  @!P0 BRA `(.L_x_163) ;  /* 0x0000000000408947 */ /* 0x000fea0003800000 */
[----:B------:R-:W2:Y:S01]  /*bda0*/  LDCU.64 UR8, c[0x4][0x70] ;  /* 0x01000e00ff0877ac */ /* 0x000ea20008000a00 */
[----:B------:R-:W-:Y:S01]  /*bdb0*/  MOV R3, 0x0 ;  /* 0x0000000000037802 */ /* 0x000fe20000000f00 */
[----:B------:R-:W-:Y:S02]  /*bdc0*/  HFMA2 R12, -RZ, RZ, 0, 5.9604644775390625e-08 ;  /* 0x00000001ff0c7431 */ /* 0x000fe400000001ff */
[----:B------:R-:W-:Y:S02]  /*bdd0*/  IMAD.MOV.U32 R8, RZ, RZ, 0x192 ;  /* 0x00000192ff087424 */ /* 0x000fe400078e00ff */
[----:B------:R-:W-:Y:S01]  /*bde0*/  IMAD.MOV.U32 R13, RZ, RZ, RZ ;  /* 0x000000ffff0d7224 */ /* 0x000fe200078e00ff */
[----:B------:R-:W5:Y:S01]  /*bdf0*/  LDCU.64 UR6, c[0x4][0x78] ;  /* 0x01000f00ff0677ac */ /* 0x000f620008000a00 */
[----:B------:R-:W1:Y:S01]  /*be00*/  LDC.64 R2, c[0x4][R3] ;  /* 0x0100000003027b82 */ /* 0x000e620000000a00 */
[----:B------:R-:W3:Y:S01]  /*be10*/  LDCU.64 UR4, c[0x4][0x10] ;  /* 0x01000200ff0477ac */ /* 0x000ee20008000a00 */
[----:B--2---:R-:W-:Y:S01]  /*be20*/  MOV R5, UR9 ;  /* 0x0000000900057c02 */ /* 0x004fe20008000f00 */
[----:B------:R-:W-:Y:S01]  /*be30*/  IMAD.U32 R4, RZ, RZ, UR8 ;  /* 0x00000008ff047e24 */ /* 0x000fe2000f8e00ff */
[----:B-----5:R-:W-:Y:S01]  /*be40*/  MOV R7, UR7 ;  /* 0x0000000700077c02 */ /* 0x020fe20008000f00 */
[----:B------:R-:W-:Y:S01]  /*be50*/  IMAD.U32 R6, RZ, RZ, UR6 ;  /* 0x00000006ff067e24 */ /* 0x000fe2000f8e00ff */
[----:B---3--:R-:W-:Y:S01]  /*be60*/  MOV R11, UR5 ;  /* 0x00000005000b7c02 */ /* 0x008fe20008000f00 */
[----:B------:R-:W-:Y:S02]  /*be70*/  IMAD.U32 R10, RZ, RZ, UR4 ;  /* 0x00000004ff0a7e24 */ /* 0x000fe4000f8e00ff */
[----:B------:R-:W-:Y:S07]  /*be80*/  LEPC R20, `(.L_x_163) ;  /* 0x000000001014794e */ /* 0x000fee0000000000 */
[----:B-1--4-:R-:W-:Y:S05]  /*be90*/  CALL.ABS.NOINC R2 ;  /* 0x0000000002007343 */ /* 0x012fea0003c00000 */
.L_x_163:
[----:B------:R-:W-:Y:S05]  /*bea0*/  WARPSYNC.ALL ;  /* 0x0000000000007948 */ /* 0x000fea0003800000 */
[C---:B------:R-:W-:Y:S01]  /*beb0*/  R2UR UR4, R54.reuse ;  /* 0x00000000360472ca */ /* 0x040fe200000e0000 */
[----:B------:R-:W-:Y:S05]  /*bec0*/  VIADD R3, R54, 0x100020 ;  /* 0x0010002036037836 */ /* 0x000fea0000000000 */
[----:B------:R-:W-:Y:S04]  /*bed0*/  SHF.R.U32.HI R3, RZ, 0x15, R3 ;  /* 0x00000015ff037819 */ /* 0x000fe80000011603 */
[----:B------:R-:W-:Y:S03]  /*bee0*/  LOP3.LUT P0, RZ, R3, 0x3, R80, 0x48, !PT ;  /* 0x0000000303ff7812 */ /* 0x000fe60007804850 */
[----:B------:R-:W2:Y:S10]  /*bef0*/  LDTM.16dp256bit.x4 R24, tmem[UR4+0x20] ;  /* 0x00002004001879ee */ /* 0x000eb40008120000 */
[----:B--2---:R-:W-:Y:S05]  /*bf00*/  @!P0 BRA `(.L_x_164) ;  /* 0x0000000000408947 */ /* 0x004fea0003800000 */
        /* <DEDUP_REMOVED lines=16> */
.L_x_164:
[----:B------:R-:W-:Y:S05]  /*c010*/  WARPSYNC.ALL ;  /* 0x0000000000007948 */ /* 0x000fea0003800000 */
[----:B------:R-:W-:Y:S11]  /*c020*/  R2UR UR4, R54 ;  /* 0x00000000360472ca */ /* 0x000ff600000e0000 */
[----:B------:R-:W-:Y:S02]  /*c030*/  @!UPT UIADD3 URZ, UPT, UPT, URZ, URZ, URZ ;  /* 0x000000fffffff290 */ /* 0x000fe4000fffe0ff */
[----:B------:R-:W2:Y:S02]  /*c040*/  LDTM.16dp256bit.x4 R4, tmem[UR4+0x100020] ;  /* 0x10002004000479ee */ /* 0x000ea40008120000 */
[----:B--2---:R-:W-:Y:S01]  /*c050*/  NOP ;  /* 0x0000000000007918 */ /* 0x004fe20000000000 */
.L_x_162:
[--C-:B-1----:R-:W-:Y:S01]  /*c060*/  HADD2.F32 R49, -RZ, R60.reuse.H0_H0 ;  /* 0x2000003cff317230 */ /* 0x102fe20000004100 */
[----:B------:R-:W-:Y:S05]  /*c070*/  WARPSYNC.ALL ;  /* 0x0000000000007948 */ /* 0x000fea0003800000 */
[-C--:B--2---:R-:W-:Y:S01]  /*c080*/  FMUL R0, R24, R47.reuse ;  /* 0x0000002f18007220 */ /* 0x084fe20000400000 */
        /* <DEDUP_REMOVED lines=25> */
[--C-:B------:R-:W-:Y:S02]  /*c220*/  HADD2.F32 R49, -RZ, R56.reuse.H0_H0 ;  /* 0x20000038ff317230 */ /* 0x100fe40000004100 */
[-C--:B------:R-:W-:Y:S01]  /*c230*/  FMUL R7, R30, R47.reuse ;  /* 0x0000002f1e077220 */ /* 0x080fe20000400000 */
[----:B------:R-:W-:Y:S01]  /*c240*/  FMUL R8, R31, R47 ;  /* 0x0000002f1f087220 */ /* 0x000fe20000400000 */
[----:B------:R-:W-:Y:S01]  /*c250*/  HADD2.F32 R52, -RZ, R69.H1_H1 ;  /* 0x30000045ff347230 */ /* 0x000fe20000004100 */
        /* <DEDUP_REMOVED lines=96> */
[----:B------:R-:W-:Y:S01]  /*c860*/  UIADD3 UR8, UPT, UPT, UR43, 0x3000, URZ ;  /* 0x000030002b087890 */ /* 0x000fe2000fffe0ff */
[----:B------:R-:W-:Y:S01]  /*c870*/  UMOV UR9, UR41 ;  /* 0x0000002900097c82 */ /* 0x000fe20008000000 */
[----:B------:R-:W-:Y:S02]  /*c880*/  UIADD3 UR5, UPT, UPT, UR41, 0x40, URZ ;  /* 0x0000004029057890 */ /* 0x000fe4000fffe0ff */
[----:B------:R-:W-:Y:S01]  /*c890*/  UIADD3 UR4, UPT, UPT, UR43, 0x4000, URZ ;  /* 0x000040002b047890 */ /* 0x000fe2000fffe0ff */
[----:B------:R-:W-:Y:S04]  /*c8a0*/  UMOV UR6, UR10 ;  /* 0x0000000a00067c82 */ /* 0x000fe80008000000 */
[----:B------:R2:W-:Y:S04]  /*c8b0*/  UTMASTG.2D [UR8], [UR56] ;  /* 0x00000008380073b5 */ /* 0x0005e80008008000 */
[----:B------:R2:W-:Y:S01]  /*c8c0*/  UTMASTG.2D [UR4], [UR56] ;  /* 0x00000004380073b5 */ /* 0x0005e20008008000 */
[----:B------:R0:W-:Y:S01]  /*c8d0*/  UTMACMDFLUSH ;  /* 0x00000000000079b7 */ /* 0x0001e20000000000 */
[----:B--2---:R-:W-:Y:S04]  /*c8e0*/  DEPBAR.LE SB0, 0x1 ;  /* 0x000080400000791a */ /* 0x004fe80000000000 */
.L_x_166:
[----:B------:R-:W-:Y:S05]  /*c8f0*/  BSYNC.RECONVERGENT B0 ;  /* 0x0000000000007941 */ /* 0x000fea0003800200 */
.L_x_165:
[----:B------:R-:W-:Y:S01]  /*c900*/  BAR.SYNC.DEFER_BLOCKING 0x1, 0x80 ;  /* 0x0042000000007b1d */ /* 0x000fe20000010000 */
[----:B------:R-:W-:Y:S01]  /*c910*/  ULEA UR4, UR53, UR43, 0x3 ;  /* 0x0000002b35047291 */ /* 0x000fe2000f8e18ff */
[----:B------:R-:W-:Y:S01]  /*c920*/  SHF.L.U32 R3, R91, 0x1f, RZ ;  /* 0x0000001f5b037819 */ /* 0x000fe200000006ff */
[----:B------:R-:W-:Y:S01]  /*c930*/  UIADD3 UR40, UPT, UPT, UR53, 0x1, URZ ;  /* 0x0000000135287890 */ /* 0x000fe2000fffe0ff */
[----:B------:R-:W-:Y:S01]  /*c940*/  FSETP.NEU.AND P0, PT, R48, RZ, PT ;  /* 0x000000ff3000720b */ /* 0x000fe20003f0d000 */
[----:B------:R-:W-:Y:S04]  /*c950*/  UIADD3 UR4, UPT, UPT, UR4, 0x50, URZ ;  /* 0x0000005004047890 */ /* 0x000fe8000fffe0ff */
[----:B------:R-:W-:Y:S09]  /*c960*/  UPRMT UR4, UR52, 0x654, UR4 ;  /* 0x0000065434047896 */ /* 0x000ff20008000004 */
[----:B------:R-:W-:Y:S01]  /*c970*/  SYNCS.ARRIVE.TRANS64.RED.A1T0 RZ, [UR4], RZ ;  /* 0x000000ffffff79a7 */ /* 0x000fe20008100404 */
[----:B------:R-:W-:Y:S01]  /*c980*/  BSSY B0, `(.L_x_167) ;  /* 0x0000005000007945 */ /* 0x000fe20003800000 */
[----:B------:R-:W2:Y:S03]  /*c990*/  SYNCS.PHASECHK.TRANS64.TRYWAIT P1, [UR43+0x40], R3 ;  /* 0x00004003ff0075a7 */ /* 0x000ea6000802112b */
[----:B--2---:R-:W-:Y:S05]  /*c9a0*/  @P1 BRA `(.L_x_168) ;  /* 0x0000000000081947 */ /* 0x004fea0003800000 */
[----:B------:R-:W2:Y:S02]  /*c9b0*/  SYNCS.PHASECHK.TRANS64.TRYWAIT P1, [UR43+0x40], R3 ;  /* 0x00004003ff0075a7 */ /* 0x000ea4000802112b */
[----:B--2---:R-:W-:Y:S05]  /*c9c0*/  @!P1 BRA `(.L_x_169) ;  /* 0x00000058006c9947 */ /* 0x004fea0003800000 */
.L_x_168:
[----:B------:R-:W-:Y:S05]  /*c9d0*/  BSYNC B0 ;  /* 0x0000000000007941 */ /* 0x000fea0003800000 */
.L_x_167:
        /* <DEDUP_REMOVED lines=44> */
.L_x_171:
        /* <DEDUP_REMOVED lines=23> */
.L_x_172:
[----:B------:R-:W-:Y:S05]  /*ce10*/  WARPSYNC.ALL ;  /* 0x0000000000007948 */ /* 0x000fea0003800000 */
[----:B------:R-:W-:Y:S11]  /*ce20*/  R2UR UR4, R54 ;  /* 0x00000000360472ca */ /* 0x000ff600000e0000 */
[----:B------:R-:W-:Y:S02]  /*ce30*/  @!UPT UIADD3 URZ, UPT, UPT, URZ, URZ, URZ ;  /* 0x000000fffffff290 */ /* 0x000fe4000fffe0ff */
[----:B------:R-:W2:Y:S02]  /*ce40*/  LDTM.16dp256bit.x4 R4, tmem[UR4+0x100040] ;  /* 0x10004004000479ee */ /* 0x000ea40008120000 */
[----:B--2---:R-:W-:Y:S01]  /*ce50*/  NOP ;  /* 0x0000000000007918 */ /* 0x004fe20000000000 */
.L_x_170:
        /* <DEDUP_REMOVED lines=137> */
.L_x_174:
[----:B------:R-:W-:Y:S05]  /*d6f0*/  BSYNC.RECONVERGENT B0 ;  /* 0x0000000000007941 */ /* 0x000fea0003800200 */
.L_x_173:
[----:B------:R-:W-:Y:S01]  /*d700*/  UISETP.NE.AND UP0, UPT, UR40, 0x4, UPT ;  /* 0x000000042800788c */ /* 0x000fe2000bf05270 */
[----:B------:R-:W-:Y:S01]  /*d710*/  BAR.SYNC.DEFER_BLOCKING 0x1, 0x80 ;  /* 0x0042000000007b1d */ /* 0x000fe20000010000 */
[----:B------:R-:W-:Y:S02]  /*d720*/  SHF.L.U32 R3, R91, 0x1f, RZ ;  /* 0x0000001f5b037819 */ /* 0x000fe400000006ff */
[----:B------:R-:W-:Y:S01]  /*d730*/  USEL UR5, UR40, URZ, UP0 ;  /* 0x000000ff28057287 */ /* 0x000fe20008000000 */
[----:B------:R-:W-:Y:S03]  /*d740*/  FSETP.NEU.AND P0, PT, R48, RZ, PT ;  /* 0x000000ff3000720b */ /* 0x000fe60003f0d000 */
[----:B------:R-:W-:Y:S02]  /*d750*/  ULEA UR4, UR5, UR43, 0x3 ;  /* 0x0000002b05047291 */ /* 0x000fe4000f8e18ff */
[----:B------:R-:W-:Y:S02]  /*d760*/  UIADD3 UR5, UPT, UPT, UR5, 0x1, URZ ;  /* 0x0000000105057890 */ /* 0x000fe4000fffe0ff */
[----:B------:R-:W-:Y:S02]  /*d770*/  UIADD3 UR4, UPT, UPT, UR4, 0x50, URZ ;  /* 0x0000005004047890 */ /* 0x000fe4000fffe0ff */
[----:B------:R-:W-:Y:S02]  /*d780*/  UISETP.NE.AND UP0, UPT, UR5, 0x4, UPT ;  /* 0x000000040500788c */ /* 0x000fe4000bf05270 */
[----:B------:R-:W-:Y:S02]  /*d790*/  UPRMT UR4, UR52, 0x654, UR4 ;  /* 0x0000065434047896 */ /* 0x000fe40008000004 */
[----:B------:R-:W-:Y:S07]  /*d7a0*/  USEL UR53, UR5, URZ, UP0 ;  /* 0x000000ff05357287 */ /* 0x000fee0008000000 */
[----:B------:R-:W-:Y:S01]  /*d7b0*/  SYNCS.ARRIVE.TRANS64.RED.A1T0 RZ, [UR4], RZ ;  /* 0x000000ffffff79a7 */ /* 0x000fe20008100404 */
[----:B------:R-:W-:Y:S01]  /*d7c0*/  BSSY B0, `(.L_x_175) ;  /* 0x0000005000007945 */ /* 0x000fe20003800000 */
[----:B------:R-:W2:Y:S03]  /*d7d0*/  SYNCS.PHASECHK.TRANS64.TRYWAIT P1, [UR43+0x48], R3 ;  /* 0x00004803ff0075a7 */ /* 0x000ea6000802112b */
[----:B--2---:R-:W-:Y:S05]  /*d7e0*/  @P1 BRA `(.L_x_176) ;  /* 0x0000000000081947 */ /* 0x004fea0003800000 */
[----:B------:R-:W2:Y:S02]  /*d7f0*/  SYNCS.PHASECHK.TRANS64.TRYWAIT P1, [UR43+0x48], R3 ;  /* 0x00004803ff0075a7 */ /* 0x000ea4000802112b */
[----:B--2---:R-:W-:Y:S05]  /*d800*/  @!P1 BRA `(.L_x_177) ;  /* 0x0000004800f49947 */ /* 0x004fea0003800000 */
.L_x_176:
[----:B------:R-:W-:Y:S05]  /*d810*/  BSYNC B0 ;  /* 0x0000000000007941 */ /* 0x000fea0003800000 */
.L_x_175:
        /* <DEDUP_REMOVED lines=44> */
.L_x_179:
        /* <DEDUP_REMOVED lines=23> */
.L_x_180:
[----:B------:R-:W-:Y:S05]  /*dc50*/  WARPSYNC.ALL ;  /* 0x0000000000007948 */ /* 0x000fea0003800000 */
[----:B------:R-:W-:Y:S11]  /*dc60*/  R2UR UR4, R54 ;  /* 0x00000000360472ca */ /* 0x000ff600000e0000 */
[----:B------:R-:W-:Y:S02]  /*dc70*/  @!UPT UIADD3 URZ, UPT, UPT, URZ, URZ, URZ ;  /* 0x000000fffffff290 */ /* 0x000fe4000fffe0ff */
[----:B------:R-:W2:Y:S02]  /*dc80*/  LDTM.16dp256bit.x4 R4, tmem[UR4+0x100060] ;  /* 0x10006004000479ee */ /* 0x000ea40008120000 */
[----:B--2---:R-:W-:Y:S01]  /*dc90*/  NOP ;  /* 0x0000000000007918 */ /* 0x004fe20000000000 */
.L_x_178:
[--C-:B-1----:R-:W-:Y:S01]  /*dca0*/  HADD2.F32 R41, -RZ, R60.reuse.H0_H0 ;  /* 0x2000003cff297230 */ /* 0x102fe20000004100 */
[----:B------:R-:W-:Y:S01]  /*dcb0*/  ISETP.GE.AND P0, PT, R100, 0x1, PT ;  /* 0x000000016400780c */ /* 0x000fe20003f06270 */
[-C--:B--2---:R-:W-:Y:S01]  /*dcc0*/  FMUL R0, R24, R47.reuse ;  /* 0x0000002f18007220 */ /* 0x084fe20000400000 */
[----:B------:R-:W-:Y:S02]  /*dcd0*/  HADD2.F32 R43, -RZ, R60.H1_H1 ;  /* 0x3000003cff2b7230 */ /* 0x000fe40000004100 */
[----:B------:R-:W-:Y:S01]  /*dce0*/  FMUL R2, R25, R47 ;  /* 0x0000002f19027220 */ /* 0x000fe20000400000 */
[--C-:B------:R-:W-:Y:S02]  /*dcf0*/  HADD2.F32 R40, -RZ, R61.reuse.H0_H0 ;  /* 0x2000003dff287230 */ /* 0x100fe40000004100 */
[----:B------:R-:W-:Y:S01]  /*dd00*/  FFMA R0, R48, R41, R0 ;  /* 0x0000002930007223 */ /* 0x000fe20000000000 */
[----:B------:R-:W-:Y:S01]  /*dd10*/  FMUL R3, R26, R47 ;  /* 0x0000002f1a037220 */ /* 0x000fe20000400000 */
[----:B------:R-:W-:Y:S02]  /*dd20*/  HADD2.F32 R45, -RZ, R61.H1_H1 ;  /* 0x3000003dff2d7230 */ /* 0x000fe40000004100 */
[C---:B------:R-:W-:Y:S01]  /*dd30*/  FFMA R2, R48.reuse, R43, R2 ;  /* 0x0000002b30027223 */ /* 0x040fe20000000002 */
[-C--:B------:R-:W-:Y:S01]  /*dd40*/  FMUL R20, R27, R47.reuse ;  /* 0x0000002f1b147220 */ /* 0x080fe20000400000 */
[--C-:B------:R-:W-:Y:S02]  /*dd50*/  HADD2.F32 R42, -RZ, R62.reuse.H0_H0 ;  /* 0x2000003eff2a7230 */ /* 0x100fe40000004100 */
[----:B------:R-:W-:Y:S01]  /*dd60*/  FFMA R3, R48, R40, R3 ;  /* 0x0000002830037223 */ /* 0x000fe20000000003 */
[----:B------:R-:W-:Y:S01]  /*dd70*/  FMUL R21, R28, R47 ;  /* 0x0000002f1c157220 */ /* 0x000fe20000400000 */
[----:B------:R-:W-:Y:S01]  /*dd80*/  HADD2.F32 R49, -RZ, R62.H1_H1 ;  /* 0x3000003eff317230 */ /* 0x000fe20000004100 */
[----:B------:R-:W-:Y:S01]  /*dd90*/  F2FP.F16.F32.PACK_AB R104, R2, R0 ;  /* 0x000000000268723e */ /* 0x000fe200000000ff */
[----:B------:R-:W-:Y:S05]  /*dda0*/  @P0 WARPSYNC.ALL ;  /* 0x0000000000000948 */ /* 0x000fea0003800000 */
[----:B------:R-:W-:Y:S01]  /*ddb0*/  @P0 NOP ;  /* 0x0000000000000918 */ /* 0x000fe20000000000 */
[C---:B------:R-:W-:Y:S01]  /*ddc0*/  FFMA R20, R48.reuse, R45, R20 ;  /* 0x0000002d30147223 */ /* 0x040fe20000000014 */
[----:B------:R-:W-:Y:S01]  /*ddd0*/  FFMA R21, R48, R42, R21 ;  /* 0x0000002a30157223 */ /* 0x000fe20000000015 */
[----:B------:R-:W-:Y:S01]  /*dde0*/  @P0 IADD3 R97, PT, PT, R97, 0x120, RZ ;  /* 0x0000012061610810 */ /* 0x000fe20007ffe0ff */
[----:B------:R-:W-:Y:S01]  /*ddf0*/  FMUL R22, R29, R47 ;  /* 0x0000002f1d167220 */ /* 0x000fe20000400000 */
[--C-:B------:R-:W-:Y:S01]  /*de00*/  HADD2.F32 R44, -RZ, R63.reuse.H0_H0 ;  /* 0x2000003fff2c7230 */ /* 0x100fe20000004100 */
[----:B------:R-:W-:Y:S01]  /*de10*/  F2FP.F16.F32.PACK_AB R105, R20, R3 ;  /* 0x000000031469723e */ /* 0x000fe200000000ff */
[----:B------:R-:W-:Y:S01]  /*de20*/  FMUL R23, R30, R47 ;  /* 0x0000002f1e177220 */ /* 0x000fe20000400000 */
[----:B------:R-:W-:Y:S01]  /*de30*/  HADD2.F32 R51, -RZ, R63.H1_H1 ;  /* 0x3000003fff337230 */ /* 0x000fe20000004100 */
[----:B------:R-:W-:Y:S01]  /*de40*/  @P0 LOP3.LUT R97, R97, 0xfefffff8, RZ, 0xc0, !PT ;  /* 0xfefffff861610812 */ /* 0x000fe200078ec0ff */
[C---:B------:R-:W-:Y:S01]  /*de50*/  FFMA R22, R48.reuse, R49, R22 ;  /* 0x0000003130167223 */ /* 0x040fe20000000016 */
[----:B------:R-:W-:Y:S01]  /*de60*/  FFMA R23, R48, R44, R23 ;  /* 0x0000002c30177223 */ /* 0x000fe20000000017 */
[----:B------:R-:W-:Y:S01]  /*de70*/  FMUL R24, R31, R47 ;  /* 0x0000002f1f187220 */ /* 0x000fe20000400000 */
[----:B------:R-:W-:Y:S01]  /*de80*/  HADD2.F32 R46, -RZ, R56.H0_H0 ;  /* 0x20000038ff2e7230 */ /* 0x000fe20000004100 */
[----:B------:R1:W-:Y:S01]  /*de90*/  @P0 SYNCS.ARRIVE.TRANS64.RED.A1T0 RZ, [R97+URZ], RZ ;  /* 0x000000ff61ff09a7 */ /* 0x0003e200081004ff */
[----:B------:R-:W-:Y:S07]  /*dea0*/  F2FP.F16.F32.PACK_AB R106, R22, R21 ;  /* 0x00000015166a723e */ /* 0x000fee00000000ff */
[----:B------:R-:W-:Y:S05]  /*deb0*/  WARPSYNC.ALL ;  /* 0x0000000000007948 */ /* 0x000fea0003800000 */
[----:B------:R-:W-:Y:S01]  /*dec0*/  FFMA R24, R48, R51, R24 ;  /* 0x0000003330187223 */ /* 0x000fe20000000018 */
[-C--:B------:R-:W-:Y:S01]  /*ded0*/  FMUL R25, R32, R47.reuse ;  /* 0x0000002f20197220 */ /* 0x080fe20000400000 */
[----:B------:R-:W-:Y:S02]  /*dee0*/  HADD2.F32 R53, -RZ, R56.H1_H1 ;  /* 0x30000038ff357230 */ /* 0x000fe40000004100 */
[----:B------:R-:W-:Y:S01]  /*def0*/  FMUL R26, R33, R47 ;  /* 0x0000002f211a7220 */ /* 0x000fe20000400000 */
[--C-:B------:R-:W-:Y:S01]  /*df00*/  HADD2.F32 R50, -RZ, R57.reuse.H0_H0 ;  /* 0x20000039ff327230 */ /* 0x100fe20000004100 */
[----:B------:R-:W-:Y:S01]  /*df10*/  F2FP.F16.F32.PACK_AB R107, R24, R23 ;  /* 0x00000017186b723e */ /* 0x000fe200000000ff */
[C---:B------:R-:W-:Y:S01]  /*df20*/  FFMA R25, R48.reuse, R46, R25 ;  /* 0x0000002e30197223 */ /* 0x040fe20000000019 */
[----:B------:R-:W-:Y:S01]  /*df30*/  FFMA R26, R48, R53, R26 ;  /* 0x00000035301a7223 */ /* 0x000fe2000000001a */
[-C--:B------:R-:W-:Y:S01]  /*df40*/  FMUL R27, R34, R47.reuse ;  /* 0x0000002f221b7220 */ /* 0x080fe20000400000 */
[----:B------:R-:W-:Y:S01]  /*df50*/  HADD2.F32 R55, -RZ, R57.H1_H1 ;  /* 0x30000039ff377230 */ /* 0x000fe20000004100 */
[----:B------:R2:W-:Y:S01]  /*df60*/  STSM.16.MT88.4 [R86+0x7000], R104 ;  /* 0x0070006856007844 */ /* 0x0005e20000004200 */
[----:B------:R-:W-:Y:S01]  /*df70*/  FMUL R28, R35, R47 ;  /* 0x0000002f231c7220 */ /* 0x000fe20000400000 */
[--C-:B------:R-:W-:Y:S01]  /*df80*/  HADD2.F32 R52, -RZ, R58.reuse.H0_H0 ;  /* 0x2000003aff347230 */ /* 0x100fe20000004100 */
[----:B------:R-:W-:Y:S01]  /*df90*/  F2FP.F16.F32.PACK_AB R108, R26, R25 ;  /* 0x000000191a6c723e */ /* 0x000fe200000000ff */
[C---:B------:R-:W-:Y:S01]  /*dfa0*/  FFMA R27, R48.reuse, R50, R27 ;  /* 0x00000032301b7223 */ /* 0x040fe2000000001b */
[----:B------:R-:W-:Y:S01]  /*dfb0*/  FFMA R28, R48, R55, R28 ;  /* 0x00000037301c7223 */ /* 0x000fe2000000001c */
[----:B------:R-:W-:Y:S01]  /*dfc0*/  FMUL R29, R36, R47 ;  /* 0x0000002f241d7220 */ /* 0x000fe20000400000 */
[----:B------:R-:W-:-:S02]  /*dfd0*/  HADD2.F32 R57, -RZ, R58.H1_H1 ;  /* 0x3000003aff397230 */ /* 0x000fc40000004100 */
[----:B------:R-:W-:Y:S01]  /*dfe0*/  FMUL R30, R37, R47 ;  /* 0x0000002f251e7220 */ /* 0x000fe20000400000 */
[--C-:B------:R-:W-:Y:S01]  /*dff0*/  HADD2.F32 R54, -RZ, R59.reuse.H0_H0 ;  /* 0x2000003bff367230 */ /* 0x100fe20000004100 */
[----:B------:R-:W-:Y:S01]  /*e000*/  F2FP.F16.F32.PACK_AB R109, R28, R27 ;  /* 0x0000001b1c6d723e */ /* 0x000fe200000000ff */
[C---:B------:R-:W-:Y:S01]  /*e010*/  FFMA R29, R48.reuse, R52, R29 ;  /* 0x00000034301d7223 */ /* 0x040fe2000000001d */
        /* <DEDUP_REMOVED lines=32> */
[-C--:B------:R-:W-:Y:S01]  /*e220*/  FMUL R11, R11, R47.reuse ;  /* 0x0000002f0b0b7220 */ /* 0x080fe20000400000 */
[--C-:B------:R-:W-:Y:S02]  /*e230*/  HADD2.F32 R41, -RZ, R72.reuse.H0_H0 ;  /* 0x20000048ff297230 */ /* 0x100fe40000004100 */
[----:B------:R-:W-:Y:S01]  /*e240*/  FMUL R12, R12, R47 ;  /* 0x0000002f0c0c7220 */ /* 0x000fe20000400000 */
[----:B------:R-:W-:-:S02]  /*e250*/  HADD2.F32 R64, -RZ, R72.H1_H1 ;  /* 0x30000048ff407230 */ /* 0x000fc40000004100 */
[----:B------:R-:W-:Y:S01]  /*e260*/  FMUL R13, R13, R47 ;  /* 0x0000002f0d0d7220 */ /* 0x000fe20000400000 */
[--C-:B------:R-:W-:Y:S02]  /*e270*/  HADD2.F32 R43, -RZ, R73.reuse.H0_H0 ;  /* 0x20000049ff2b7230 */ /* 0x100fe40000004100 */
[----:B------:R-:W-:Y:S01]  /*e280*/  FFMA R10, R48, R67, R10 ;  /* 0x00000043300a7223 */ /* 0x000fe2000000000a */
[-C--:B------:R-:W-:Y:S01]  /*e290*/  FMUL R14, R14, R47.reuse ;  /* 0x0000002f0e0e7220 */ /* 0x080fe20000400000 */
[----:B------:R-:W-:Y:S02]  /*e2a0*/  HADD2.F32 R66, -RZ, R73.H1_H1 ;  /* 0x30000049ff427230 */ /* 0x000fe40000004100 */
[C---:B------:R-:W-:Y:S01]  /*e2b0*/  FFMA R11, R48.reuse, R62, R11 ;  /* 0x0000003e300b7223 */ /* 0x040fe2000000000b */
[----:B------:R-:W-:Y:S01]  /*e2c0*/  FMUL R15, R15, R47 ;  /* 0x0000002f0f0f7220 */ /* 0x000fe20000400000 */
[--C-:B------:R-:W-:Y:S02]  /*e2d0*/  HADD2.F32 R69, -RZ, R74.reuse.H0_H0 ;  /* 0x2000004aff457230 */ /* 0x100fe40000004100 */
[----:B------:R-:W-:Y:S01]  /*e2e0*/  FFMA R12, R48, R41, R12 ;  /* 0x00000029300c7223 */ /* 0x000fe2000000000c */
[----:B------:R-:W-:Y:S01]  /*e2f0*/  FMUL R16, R16, R47 ;  /* 0x0000002f10107220 */ /* 0x000fe20000400000 */
[----:B------:R-:W-:-:S02]  /*e300*/  HADD2.F32 R68, -RZ, R74.H1_H1 ;  /* 0x3000004aff447230 */ /* 0x000fc40000004100 */
[C---:B------:R-:W-:Y:S01]  /*e310*/  FFMA R13, R48.reuse, R64, R13 ;  /* 0x00000040300d7223 */ /* 0x040fe2000000000d */
[----:B------:R-:W-:Y:S01]  /*e320*/  FMUL R17, R17, R47 ;  /* 0x0000002f11117220 */ /* 0x000fe20000400000 */
[--C-:B------:R-:W-:Y:S02]  /*e330*/  HADD2.F32 R71, -RZ, R75.reuse.H0_H0 ;  /* 0x2000004bff477230 */ /* 0x100fe40000004100 */
[----:B------:R-:W-:Y:S01]  /*e340*/  FFMA R14, R48, R43, R14 ;  /* 0x0000002b300e7223 */ /* 0x000fe2000000000e */
[-C--:B------:R-:W-:Y:S01]  /*e350*/  FMUL R18, R18, R47.reuse ;  /* 0x0000002f12127220 */ /* 0x080fe20000400000 */
[----:B------:R-:W-:Y:S02]  /*e360*/  HADD2.F32 R70, -RZ, R75.H1_H1 ;  /* 0x3000004bff467230 */ /* 0x000fe40000004100 */
[C---:B------:R-:W-:Y:S01]  /*e370*/  FFMA R15, R48.reuse, R66, R15 ;  /* 0x00000042300f7223 */ /* 0x040fe2000000000f */
[----:B------:R-:W-:Y:S01]  /*e380*/  FMUL R19, R19, R47 ;  /* 0x0000002f13137220 */ /* 0x000fe20000400000 */
[C---:B------:R-:W-:Y:S01]  /*e390*/  FFMA R16, R48.reuse, R69, R16 ;  /* 0x0000004530107223 */ /* 0x040fe20000000010 */
[C---:B------:R-:W-:Y:S01]  /*e3a0*/  FFMA R17, R48.reuse, R68, R17 ;  /* 0x0000004430117223 */ /* 0x040fe20000000011 */
[C---:B------:R-:W-:Y:S01]  /*e3b0*/  FFMA R18, R48.reuse, R71, R18 ;  /* 0x0000004730127223 */ /* 0x040fe20000000012 */
[----:B------:R-:W-:Y:S01]  /*e3c0*/  FFMA R19, R48, R70, R19 ;  /* 0x0000004630137223 */ /* 0x000fe20000000013 */
[----:B------:R-:W-:Y:S01]  /*e3d0*/  F2FP.F16.F32.PACK_AB R114, R9, R8 ;  /* 0x000000080972723e */ /* 0x000fe200000000ff */
[----:B------:R-:W-:Y:S01]  /*e3e0*/  BSSY.RECONVERGENT B0, `(.L_x_181) ;  /* 0x000001d000007945 */ /* 0x000fe20003800200 */
[----:B------:R-:W-:-:S02]  /*e3f0*/  F2FP.F16.F32.PACK_AB R115, R11, R10 ;  /* 0x0000000a0b73723e */ /* 0x000fc400000000ff */
[----:B------:R-:W-:Y:S02]  /*e400*/  F2FP.F16.F32.PACK_AB R116, R13, R12 ;  /* 0x0000000c0d74723e */ /* 0x000fe400000000ff */
[----:B------:R-:W-:Y:S01]  /*e410*/  F2FP.F16.F32.PACK_AB R117, R15, R14 ;  /* 0x0000000e0f75723e */ /* 0x000fe200000000ff */
[----:B------:R2:W-:Y:S01]  /*e420*/  STSM.16.MT88.4 [R102+0x6000], R112 ;  /* 0x0060007066007844 */ /* 0x0005e20000004200 */
[----:B------:R-:W-:Y:S02]  /*e430*/  F2FP.F16.F32.PACK_AB R118, R17, R16 ;  /* 0x000000101176723e */ /* 0x000fe400000000ff */
[----:B------:R-:W-:Y:S02]  /*e440*/  F2FP.F16.F32.PACK_AB R119, R19, R18 ;  /* 0x000000121377723e */ /* 0x000fe400000000ff */
[----:B------:R-:W-:Y:S02]  /*e450*/  ISETP.NE.AND P2, PT, R101, RZ, PT ;  /* 0x000000ff6500720c */ /* 0x000fe40003f45270 */
[----:B-1----:R-:W-:Y:S01]  /*e460*/  @P0 IADD3 R97, PT, PT, R90, 0x1, RZ ;  /* 0x000000015a610810 */ /* 0x002fe20007ffe0ff */
[----:B------:R2:W-:Y:S03]  /*e470*/  STSM.16.MT88.4 [R102+0x6800], R116 ;  /* 0x0068007466007844 */ /* 0x0005e60000004200 */
[----:B------:R-:W-:Y:S01]  /*e480*/  @P0 ISETP.NE.AND P1, PT, R97, 0x4, PT ;  /* 0x000000046100080c */ /* 0x000fe20003f25270 */
[----:B------:R-:W-:Y:S01]  /*e490*/  @!PT LDS RZ, [RZ] ;  /* 0x00000000fffff984 */ /* 0x000fe20000000800 */
[----:B------:R-:W-:Y:S01]  /*e4a0*/  @!PT LDS RZ, [RZ] ;  /* 0x00000000fffff984 */ /* 0x000fe20000000800 */
[----:B------:R-:W-:Y:S01]  /*e4b0*/  @!PT LDS RZ, [RZ] ;  /* 0x00000000fffff984 */ /* 0x000fe20000000800 */
[----:B------:R-:W-:Y:S01]  /*e4c0*/  @!PT LDS RZ, [RZ] ;  /* 0x00000000fffff984 */ /* 0x000fe20000000800 */
[----:B------:R1:W-:Y:S06]  /*e4d0*/  MEMBAR.ALL.CTA ;  /* 0x0000000000007992 */ /* 0x0003ec0000008000 */
[----:B-1----:R-:W1:Y:S01]  /*e4e0*/  FENCE.VIEW.ASYNC.S ;  /* 0x00000000000073c6 */ /* 0x002e620000000000 */
[----:B------:R-:W-:Y:S01]  /*e4f0*/  @P0 SEL R101, RZ, 0x1, P1 ;  /* 0x00000001ff650807 */ /* 0x000fe20000800000 */
[----:B-1----:R-:W-:Y:S06]  /*e500*/  BAR.SYNC.DEFER_BLOCKING 0x1, 0x80 ;  /* 0x0042000000007b1d */ /* 0x002fec0000010000 */
        /* <DEDUP_REMOVED lines=8> */
[----:B------:R1:W-:Y:S02]  /*e590*/  UTMASTG.2D [UR4], [UR56] ;  /* 0x00000004380073b5 */ /* 0x0003e40008008000 */
[----:B-1----:R0:W-:Y:S02]  /*e5a0*/  UTMACMDFLUSH ;  /* 0x00000000000079b7 */ /* 0x0021e40000000000 */
.L_x_182:
[----:B------:R-:W-:Y:S05]  /*e5b0*/  BSYNC.RECONVERGENT B0 ;  /* 0x0000000000007941 */ /* 0x000fea0003800200 */
.L_x_181:
[----:B------:R-:W-:Y:S01]  /*e5c0*/  @P0 SEL R90, R97, RZ, P1 ;  /* 0x000000ff615a0207 */ /* 0x000fe20000800000 */
[----:B------:R-:W-:Y:S01]  /*e5d0*/  BSSY.RECONVERGENT B0, `(.L_x_183) ;  /* 0x0000004000007945 */ /* 0x000fe20003800200 */
[----:B------:R-:W-:Y:S03]  /*e5e0*/  @P0 LOP3.LUT R88, R88, R101, RZ, 0x3c, !PT ;  /* 0x0000006558580212 */ /* 0x000fe600078e3cff */
[----:B------:R-:W-:Y:S05]  /*e5f0*/  @!P2 BRA `(.L_x_184) ;  /* 0x000000000004a947 */ /* 0x000fea0003800000 */
[----:B------:R-:W-:Y:S04]  /*e600*/  DEPBAR.LE SB0, 0x1 ;  /* 0x000080400000791a */ /* 0x000fe80000000000 */
.L_x_184:
[----:B------:R-:W-:Y:S05]  /*e610*/  BSYNC.RECONVERGENT B0 ;  /* 0x0000000000007941 */ /* 0x000fea0003800200 */
.L_x_183:
[----:B------:R-:W-:Y:S01]  /*e620*/  UISETP.NE.AND UP1, UPT, UR54, -0x4, UPT ;  /* 0xfffffffc3600788c */ /* 0x000fe2000bf25270 */
[----:B------:R-:W-:Y:S01]  /*e630*/  BAR.SYNC.DEFER_BLOCKING 0x1, 0x80 ;  /* 0x0042000000007b1d */ /* 0x000fe20000010000 */
[----:B------:R-:W-:Y:S01]  /*e640*/  UISETP.NE.AND UP0, UPT, UR55, 0x8, UPT ;  /* 0x000000083700788c */ /* 0x000fe2000bf05270 */
[----:B------:R-:W-:Y:S01]  /*e650*/  R2UR UR18, R85 ;  /* 0x00000000551272ca */ /* 0x000fe200000e0000 */
[----:B------:R-:W-:Y:S01]  /*e660*/  UIADD3 UR54, UPT, UPT, UR54, 0x4, URZ ;  /* 0x0000000436367890 */ /* 0x000fe2000fffe0ff */
[----:B------:R-:W-:Y:S01]  /*e670*/  R2UR UR19, R84 ;  /* 0x00000000541372ca */ /* 0x000fe200000e0000 */
[----:B------:R-:W-:Y:S01]  /*e680*/  USEL UR6, URZ, 0x1, UP0 ;  /* 0x00000001ff067887 */ /* 0x000fe20008000000 */
[----:B------:R-:W-:Y:S01]  /*e690*/  PLOP3.LUT P0, PT, PT, PT, UP1, 0x80, 0x8 ;  /* 0x000000000008781c */ /* 0x000fe20003f0f018 */
[----:B------:R-:W-:Y:S01]  /*e6a0*/  USEL UR5, UR55, URZ, UP0 ;  /* 0x000000ff37057287 */ /* 0x000fe20008000000 */
[----:B------:R-:W-:Y:S01]  /*e6b0*/  PLOP3.LUT P2, PT, PT, PT, PT, 0x8, 0x80 ;  /* 0x000000000080781c */ /* 0x000fe20003f4e170 */
[----:B------:R-:W-:Y:S01]  /*e6c0*/  IMAD.MOV.U32 R17, RZ, RZ, R83 ;  /* 0x000000ffff117224 */ /* 0x000fe200078e0053 */
[----:B------:R-:W-:Y:S01]  /*e6d0*/  @UP1 ULEA UR4, UR53, UR43, 0x3 ;  /* 0x0000002b35041291 */ /* 0x000fe2000f8e18ff */
[----:B------:R-:W-:Y:S03]  /*e6e0*/  LOP3.LUT R87, R87, UR6, RZ, 0x3c, !PT ;  /* 0x0000000657577c12 */ /* 0x000fe6000f8e3cff */
[----:B------:R-:W-:Y:S04]  /*e6f0*/  @UP1 UIADD3 UR4, UPT, UPT, UR4, 0x50, URZ ;  /* 0x0000005004041890 */ /* 0x000fe8000fffe0ff */
[----:B------:R-:W-:Y:S09]  /*e700*/  @UP1 UPRMT UR4, UR52, 0x654, UR4 ;  /* 0x0000065434041896 */ /* 0x000ff20008000004 */
[----:B------:R-:W-:Y:S01]  /*e710*/  @P0 SYNCS.ARRIVE.TRANS64.RED.A1T0 RZ, [UR4], RZ ;  /* 0x000000ffffff09a7 */ /* 0x000fe20008100404 */
[----:B------:R-:W-:Y:S01]  /*e720*/  @UP1 UIADD3 UR4, UPT, UPT, UR53, 0x1, URZ ;  /* 0x0000000135041890 */ /* 0x000fe2000fffe0ff */
[----:B------:R-:W-:Y:S03]  /*e730*/  ISETP.NE.AND P0, PT, R82, RZ, PT ;  /* 0x000000ff5200720c */ /* 0x000fe60003f05270 */
[----:B------:R-:W-:Y:S04]  /*e740*/  @UP1 UISETP.NE.AND UP0, UPT, UR4, 0x4, UPT ;  /* 0x000000040400188c */ /* 0x000fe8000bf05270 */
[----:B------:R-:W-:Y:S06]  /*e750*/  @UP1 USEL UR53, UR4, URZ, UP0 ;  /* 0x000000ff04351287 */ /* 0x000fec0008000000 */
[----:B------:R-:W-:Y:S06]  /*e760*/  @P0 BRA `(.L_x_185) ;  /* 0xffffffb800000947 */ /* 0x000fec000383ffff */
[----:B------:R-:W-:Y:S01]  /*e770*/  ULEA UR4, UR53, UR43, 0x3 ;  /* 0x0000002b35047291 */ /* 0x000fe2000f8e18ff */
[----:B------:R-:W-:-:S04]  /*e780*/  DEPBAR.LE SB0, 0x0 ;  /* 0x000080000000791a */ /* 0x000fc80000000000 */
[----:B------:R-:W-:-:S04]  /*e790*/  UIADD3 UR4, UPT, UPT, UR4, 0x50, URZ ;  /* 0x0000005004047890 */ /* 0x000fc8000fffe0ff */
[----:B------:R-:W-:-:S09]  /*e7a0*/  UPRMT UR4, UR52, 0x654, UR4 ;  /* 0x0000065434047896 */ /* 0x000fd20008000004 */
[----:B------:R-:W-:Y:S01]  /*e7b0*/  SYNCS.ARRIVE.TRANS64.RED.A1T0 RZ, [UR4], RZ ;  /* 0x000000ffffff79a7 */ /* 0x000fe20008100404 */
[----:B------:R-:W-:Y:S05]  /*e7c0*/  EXIT ;  /* 0x000000000000794d */ /* 0x000fea0003800000 */
.L_x_129:
[----:B------:R-:W-:-:S08]  /*e7d0*/  NOP ;  /* 0x0000000000007918 */ /* 0x000fd00000000000 */
[----:B-1--45:R-:W-:-:S00]  /*e7e0*/  USETMAXREG.DEALLOC.CTAPOOL 0x88 ;  /* 0x00000088000079c8 */ /* 0x032fc000080e0500 */
[----:B------:R-:W-:Y:S05]  /*e7f0*/  EXIT ;  /* 0x000000000000794d */ /* 0x000fea0003800000 */
.L_x_300:
[----:B------:R-:W-:-:S08]  /*e800*/  NOP ;  /* 0x0000000000007918 */ /* 0x000fd00000000000 */
[----:B-1--45:R-:W1:-:S00]  /*e810*/  USETMAXREG.DEALLOC.CTAPOOL 0x88 ;  /* 0x00000088000079c8 */ /* 0x032e4000080e0500 */
[----:B-1----:R-:W1:Y:S01]  /*e820*/  SHFL.IDX PT, R80, R80, RZ, 0x1f ;  /* 0x00001fff50507589 */ /* 0x002e6200000e0000 */
[----:B------:R-:W2:Y:S05]  /*e830*/  LDCU UR19, c[0x0][0xc1c] ;  /* 0x00018380ff1377ac */ /* 0x000eaa0008000800 */
[----:B------:R-:W3:Y:S01]  /*e840*/  LDC.64 R8, c[0x0][0x900] ;  /* 0x00024000ff087b82 */ /* 0x000ee20000000a00 */
[----:B------:R-:W-:Y:S01]  /*e850*/  BSSY.RECONVERGENT B0, `(.L_x_186) ;  /* 0x000003f000007945 */ /* 0x000fe20003800200 */
[----:B------:R-:W-:Y:S01]  /*e860*/  ELECT P0, URZ, PT ;  /* 0x0000000000ff782f */ /* 0x000fe20003800000 */
[----:B------:R-:W-:Y:S02]  /*e870*/  UMOV UR4, 0x400 ;  /* 0x0000040000047882 */ /* 0x000fe40000000000 */
[----:B------:R-:W-:-:S03]  /*e880*/  ULEA UR4, UR5, UR4, 0x18 ;  /* 0x0000000405047291 */ /* 0x000fc6000f8ec0ff */
[----:B------:R-:W4:Y:S08]  /*e890*/  LDC.64 R10, c[0x0][0x908] ;  /* 0x00024200ff0a7b82 */ /* 0x000f300000000a00 */
[----:B------:R-:W3:Y:S01]  /*e8a0*/  LDC.64 R4, c[0x0][0x910] ;  /* 0x00024400ff047b82 */ /* 0x000ee20000000a00 */
[----:B--2---:R-:W-:Y:S01]  /*e8b0*/  UIADD3 UR19, UPT, UPT, UR16, UR19, URZ ;  /* 0x0000001310137290 */ /* 0x004fe2000fffe0ff */
[----:B-1----:R-:W-:-:S06]  /*e8c0*/  R2UR UR7, R80 ;  /* 0x00000000500772ca */ /* 0x002fcc00000e0000 */
[----:B------:R-:W1:Y:S08]  /*e8d0*/  LDC.64 R6, c[0x0][0x918] ;  /* 0x00024600ff067b82 */ /* 0x000e700000000a00 */
[----:B------:R-:W2:Y:S01]  /*e8e0*/  LDC.64 R64, c[0x0][0x920] ;  /* 0x00024800ff407b82 */ /* 0x000ea20000000a00 */
[----:B------:R-:W-:Y:S02]  /*e8f0*/  USHF.R.U32.HI UR6, URZ, 0x3, UR7 ;  /* 0x00000003ff067899 */ /* 0x000fe40008011607 */
[----:B------:R-:W-:-:S02]  /*e900*/  ULEA UR21, UR7, UR4, 0x9 ;  /* 0x0000000407157291 */ /* 0x000fc4000f8e48ff */
[----:B------:R-:W-:-:S06]  /*e910*/  ULOP3.LUT UR6, UR6, 0x1, URZ, 0xc0, !UPT ;  /* 0x0000000106067892 */ /* 0x000fcc000f8ec0ff */
[----:B------:R-:W-:Y:S01]  /*e920*/  IMAD.U32 R0, RZ, RZ, UR6 ;  /* 0x00000006ff007e24 */ /* 0x000fe2000f8e00ff */
[----:B------:R-:W-:Y:S06]  /*e930*/  @!P0 BRA `(.L_x_187) ;  /* 0x0000000000c08947 */ /* 0x000fec0003800000 */
[----:B------:R-:W5:Y:S08]  /*e940*/  LDC.64 R20, c[0x0][0x400] ;  /* 0x00010000ff147b82 */ /* 0x000f700000000a00 */
[----:B------:R-:W5:Y:S08]  /*e950*/  LDC.64 R22, c[0x0][0x408] ;  /* 0x00010200ff167b82 */ /* 0x000f700000000a00 */
[----:B------:R-:W4:Y:S08]  /*e960*/  LDC.64 R16, c[0x0][0x410] ;  /* 0x00010400ff107b82 */ /* 0x000f300000000a00 */
[----:B------:R-:W4:Y:S08]  /*e970*/  LDC.64 R18, c[0x0][0x418] ;  /* 0x00010600ff127b82 */ /* 0x000f300000000a00 */
[----:B------:R-:W3:Y:S01]  /*e980*/  LDC.64 R12, c[0x0][0x420] ;  /* 0x00010800ff0c7b82 */ /* 0x000ee20000000a00 */
[----:B-----5:R5:W-:Y:S07]  /*e990*/  STS.128 [UR21+-0x980], R20 ;  /* 0xfff68014ff007988 */ /* 0x020bee0008000c15 */
[----:B------:R-:W3:Y:S01]  /*e9a0*/  LDC.64 R14, c[0x0][0x428] ;  /* 0x00010a00ff0e7b82 */ /* 0x000ee20000000a00 */
[----:B----4-:R4:W-:Y:S07]  /*e9b0*/  STS.128 [UR21+-0x970], R16 ;  /* 0xfff69010ff007988 */ /* 0x0109ee0008000c15 */
[----:B------:R-:W1:Y:S08]  /*e9c0*/  LDC.64 R60, c[0x0][0x430] ;  /* 0x00010c00ff3c7b82 */ /* 0x000e700000000a00 */
[----:B------:R-:W1:Y:S01]  /*e9d0*/  LDC.64 R62, c[0x0][0x438] ;  /* 0x00010e00ff3e7b82 */ /* 0x000e620000000a00 */
[----:B---3--:R3:W-:Y:S07]  /*e9e0*/  STS.128 [UR21+-0x960], R12 ;  /* 0xfff6a00cff007988 */ /* 0x0087ee0008000c15 */
[----:B------:R-:W2:Y:S08]  /*e9f0*/  LDC.64 R56, c[0x0][0x440] ;  /* 0x00011000ff387b82 */ /* 0x000eb00000000a00 */
[----:B------:R-:W2:Y:S08]  /*ea00*/  LDC.64 R58, c[0x0][0x448] ;  /* 0x00011200ff3a7b82 */ /* 0x000eb00000000a00 */
[----:B------:R-:W5:Y:S01]  /*ea10*/  LDC.64 R52, c[0x0][0x450] ;  /* 0x00011400ff347b82 */ /* 0x000f620000000a00 */
[----:B-1----:R1:W-:Y:S07]  /*ea20*/  STS.128 [UR21+-0x950], R60 ;  /* 0xfff6b03cff007988 */ /* 0x0023ee0008000c15 */
[----:B------:R-:W5:Y:S08]  /*ea30*/  LDC.64 R54, c[0x0][0x458] ;  /* 0x00011600ff367b82 */ /* 0x000f700000000a00 */
[----:B------:R-:W4:Y:S01]  /*ea40*/  LDC.64 R48, c[0x0][0x460] ;  /* 0x00011800ff307b82 */ /* 0x000f220000000a00 */
[----:B--2---:R1:W-:Y:S07]  /*ea50*/  STS.128 [UR21+-0x940], R56 ;  /* 0xfff6c038ff007988 */ /* 0x0043ee0008000c15 */
[----:B------:R-:W4:Y:S08]  /*ea60*/  LDC.64 R50, c[0x0][0x468] ;  /* 0x00011a00ff327b82 */ /* 0x000f300000000a00 */
[----:B------:R-:W2:Y:S01]  /*ea70*/  LDC.64 R44, c[0x0][0x470] ;  /* 0x00011c00ff2c7b82 */ /* 0x000ea20000000a00 */
[----:B-----5:R1:W-:Y:S07]  /*ea80*/  STS.128 [UR21+-0x930], R52 ;  /* 0xfff6d034ff007988 */ /* 0x0203ee0008000c15 */
[----:B------:R-:W2:Y:S08]  /*ea90*/  LDC.64 R46, c[0x0][0x478] ;  /* 0x00011e00ff2e7b82 */ /* 0x000eb00000000a00 */
[----:B------:R-:W5:Y:S01]  /*eaa0*/  LDC.64 R40, c[0x0][0x500] ;  /* 0x00014000ff287b82 */ /* 0x000f620000000a00 */
[----:B----4-:R1:W-:Y:S07]  /*eab0*/  STS.128 [UR21+-0x920], R48 ;  /* 0xfff6e030ff007988 */ /* 0x0103ee0008000c15 */
        /* <DEDUP_REMOVED lines=19> */
[----:B---3--:R-:W3:Y:S01]  /*ebf0*/  LDC.64 R12, c[0x0][0x570] ;  /* 0x00015c00ff0c7b82 */ /* 0x008ee20000000a00 */
[----:B--2---:R1:W-:Y:S07]  /*ec00*/  STS.128 [UR21+-0x8b0], R20 ;  /* 0xfff75014ff007988 */ /* 0x0043ee0008000c15 */
[----:B------:R-:W3:Y:S01]  /*ec10*/  LDC.64 R14, c[0x0][0x578] ;  /* 0x00015e00ff0e7b82 */ /* 0x000ee20000000a00 */
[----:B-----5:R1:W-:Y:S04]  /*ec20*/  STS.128 [UR21+-0x8a0], R16 ;  /* 0xfff76010ff007988 */ /* 0x0203e80008000c15 */
[----:B---3--:R1:W-:Y:S02]  /*ec30*/  STS.128 [UR21+-0x890], R12 ;  /* 0xfff7700cff007988 */ /* 0x0083e40008000c15 */
.L_x_187:
[----:B------:R-:W-:Y:S05]  /*ec40*/  BSYNC.RECONVERGENT B0 ;  /* 0x0000000000007941 */ /* 0x000fea0003800200 */
.L_x_186:
[----:B-1----:R-:W1:Y:S01]  /*ec50*/  LDC.64 R16, c[0x0][0x960] ;  /* 0x00025800ff107b82 */ /* 0x002e620000000a00 */
[----:B------:R-:W-:Y:S01]  /*ec60*/  ELECT P1, URZ, PT ;  /* 0x0000000000ff782f */ /* 0x000fe20003820000 */
[----:B------:R-:W-:-:S06]  /*ec70*/  NOP ;  /* 0x0000000000007918 */ /* 0x000fcc0000000000 */
[----:B------:R-:W1:Y:S01]  /*ec80*/  LDC.64 R18, c[0x0][0x968] ;  /* 0x00025a00ff127b82 */ /* 0x000e620000000a00 */
[----:B------:R-:W-:Y:S01]  /*ec90*/  ELECT P0, URZ, PT ;  /* 0x0000000000ff782f */ /* 0x000fe20003800000 */
[----:B------:R-:W-:Y:S02]  /*eca0*/  ULOP3.LUT UR7, UR7, 0x7, URZ, 0xc0, !UPT ;  /* 0x0000000707077892 */ /* 0x000fe4000f8ec0ff */
[----:B------:R-:W-:Y:S02]  /*ecb0*/  UIMAD UR9, UR16, 0xe, URZ ;  /* 0x0000000e100978a4 */ /* 0x000fe4000f8e02ff */
[----:B---34-:R-:W-:Y:S01]  /*ecc0*/  @P1 STS.128 [UR21+-0xa80], R8 ;  /* 0xfff58008ff001988 */ /* 0x018fe20008000c15 */
[----:B------:R-:W-:Y:S01]  /*ecd0*/  UIMAD UR18, UR16, 0xd, URZ ;  /* 0x0000000d101278a4 */ /* 0x000fe2000f8e02ff */
[----:B------:R-:W3:Y:S01]  /*ece0*/  LDC.64 R12, c[0x0][0x970] ;  /* 0x00025c00ff0c7b82 */ /* 0x000ee20000000a00 */
[----:B------:R-:W-:Y:S01]  /*ecf0*/  UIMAD UR20, UR19, 0xe, URZ ;  /* 0x0000000e131478a4 */ /* 0x000fe2000f8e02ff */
[----:B------:R-:W-:Y:S01]  /*ed00*/  @P1 STS.128 [UR21+-0xa70], R4 ;  /* 0xfff59004ff001988 */ /* 0x000fe20008000c15 */
[----:B------:R-:W-:-:S02]  /*ed10*/  UIADD3 UR24, UPT, UPT, UR21, -0x980, URZ ;  /* 0xfffff68015187890 */ /* 0x000fc4000fffe0ff */
[----:B------:R-:W-:Y:S02]  /*ed20*/  UIADD3 UR23, UPT, UPT, UR21, -0x900, URZ ;  /* 0xfffff70015177890 */ /* 0x000fe4000fffe0ff */
[----:B------:R-:W-:Y:S01]  /*ed30*/  UIADD3 UR22, UPT, UPT, UR21, -0xa80, URZ ;  /* 0xfffff58015167890 */ /* 0x000fe2000fffe0ff */
[----:B------:R-:W3:Y:S01]  /*ed40*/  LDC.64 R14, c[0x0][0x978] ;  /* 0x00025e00ff0e7b82 */ /* 0x000ee20000000a00 */
[----:B------:R-:W4:Y:S01]  /*ed50*/  LDCU.64 UR10, c[0x0][0xb18] ;  /* 0x00016300ff0a77ac */ /* 0x000f220008000a00 */
[----:B------:R-:W1:Y:S06]  /*ed60*/  LDCU.64 UR12, c[0x0][0xb20] ;  /* 0x00016400ff0c77ac */ /* 0x000e6c0008000a00 */
[----:B------:R-:W2:Y:S01]  /*ed70*/  LDC.64 R66, c[0x0][0x928] ;  /* 0x00024a00ff427b82 */ /* 0x000ea20000000a00 */
[----:B-1----:R1:W-:Y:S01]  /*ed80*/  @P1 STS.128 [UR21+-0xa20], R16 ;  /* 0xfff5e010ff001988 */ /* 0x0023e20008000c15 */
[----:B------:R-:W1:Y:S01]  /*ed90*/  LDCU.64 UR16, c[0x0][0x820] ;  /* 0x00010400ff1077ac */ /* 0x000e620008000a00 */
[----:B------:R-:W1:Y:S05]  /*eda0*/  LDCU.64 UR14, c[0x0][0xb00] ;  /* 0x00016000ff0e77ac */ /* 0x000e6a0008000a00 */
[----:B------:R-:W5:Y:S01]  /*edb0*/  LDC.64 R28, c[0x0][0x930] ;  /* 0x00024c00ff1c7b82 */ /* 0x000f620000000a00 */
[----:B------:R-:W-:Y:S01]  /*edc0*/  UIMAD UR19, UR19, 0xd, URZ ;  /* 0x0000000d131378a4 */ /* 0x000fe2000f8e02ff */
[----:B------:R-:W-:-:S06]  /*edd0*/  UMOV UR8, UR7 ;  /* 0x0000000700087c82 */ /* 0x000fcc0008000000 */
[----:B------:R-:W5:Y:S01]  /*ede0*/  LDC.64 R30, c[0x0][0x938] ;  /* 0x00024e00ff1e7b82 */ /* 0x000f620000000a00 */
[----:B---3--:R3:W-:Y:S07]  /*edf0*/  @P1 STS.128 [UR21+-0xa10], R12 ;  /* 0xfff5f00cff001988 */ /* 0x0087ee0008000c15 */
[----:B------:R-:W4:Y:S01]  /*ee00*/  LDC.64 R24, c[0x0][0x940] ;  /* 0x00025000ff187b82 */ /* 0x000f220000000a00 */
[----:B--2---:R2:W-:Y:S01]  /*ee10*/  @P1 STS.128 [UR21+-0xa60], R64 ;  /* 0xfff5a040ff001988 */ /* 0x0045e20008000c15 */
[----:B-1----:R-:W-:-:S06]  /*ee20*/  LOP3.LUT R17, R0, 0x1, RZ, 0x3c, !PT ;  /* 0x0000000100117812 */ /* 0x002fcc00078e3cff */
[----:B------:R-:W4:Y:S08]  /*ee30*/  LDC.64 R26, c[0x0][0x948] ;  /* 0x00025200ff1a7b82 */ /* 0x000f300000000a00 */
[----:B------:R-:W1:Y:S01]  /*ee40*/  LDC.64 R20, c[0x0][0x950] ;  /* 0x00025400ff147b82 */ /* 0x000e620000000a00 */
[----:B-----5:R2:W-:Y:S07]  /*ee50*/  @P1 STS.128 [UR21+-0xa50], R28 ;  /* 0xfff5b01cff001988 */ /* 0x0205ee0008000c15 */
[----:B------:R-:W1:Y:S08]  /*ee60*/  LDC.64 R22, c[0x0][0x958] ;  /* 0x00025600ff167b82 */ /* 0x000e700000000a00 */
[----:B------:R-:W5:Y:S01]  /*ee70*/  LDC.64 R52, c[0x0][0xa00] ;  /* 0x00028000ff347b82 */ /* 0x000f620000000a00 */
[----:B----4-:R2:W-:Y:S07]  /*ee80*/  @P1 STS.128 [UR21+-0xa40], R24 ;  /* 0xfff5c018ff001988 */ /* 0x0105ee0008000c15 */
[----:B------:R-:W5:Y:S08]  /*ee90*/  LDC.64 R54, c[0x0][0xa08] ;  /* 0x00028200ff367b82 */ /* 0x000f700000000a00 */
[----:B------:R-:W4:Y:S01]  /*eea0*/  LDC.64 R48, c[0x0][0xa10] ;  /* 0x00028400ff307b82 */ /* 0x000f220000000a00 */
[----:B-1----:R2:W-:Y:S01]  /*eeb0*/  @P1 STS.128 [UR21+-0xa30], R20 ;  /* 0xfff5d014ff001988 */ /* 0x0025e20008000c15 */
[----:B------:R-:W-:-:S06]  /*eec0*/  NOP ;  /* 0x0000000000007918 */ /* 0x000fcc0000000000 */
        /* <DEDUP_REMOVED lines=8> */
[----:B-1----:R2:W-:Y:S07]  /*ef50*/  @P0 STS.128 [UR21+-0x9e0], R44 ;  /* 0xfff6202cff000988 */ /* 0x0025ee0008000c15 */
        /* <DEDUP_REMOVED lines=12> */
[----:B---3--:R-:W3:Y:S08]  /*f020*/  LDC.64 R12, c[0x0][0xb08] ;  /* 0x0002c200ff0c7b82 */ /* 0x008ef00000000a00 */
[----:B------:R-:W1:Y:S01]  /*f030*/  LDC.64 R2, c[0x0][0xb10] ;  /* 0x0002c400ff027b82 */ /* 0x000e620000000a00 */
[----:B----4-:R2:W-:Y:S01]  /*f040*/  @P0 STS.128 [UR21+-0x990], R4 ;  /* 0xfff67004ff000988 */ /* 0x0105e20008000c15 */
[----:B------:R-:W-:Y:S01]  /*f050*/  UIADD3 UR21, UPT, UPT, UR21, -0xa00, URZ ;  /* 0xfffff60015157890 */ /* 0x000fe2000fffe0ff */
[----:B------:R-:W-:-:S06]  /*f060*/  NOP ;  /* 0x0000000000007918 */ /* 0x000fcc0000000000 */
.L_x_201:
[----:B------:R-:W-:Y:S09]  /*f070*/  UISETP.NE.AND UP0, UPT, UR37, 0x1, UPT ;  /* 0x000000012500788c */ /* 0x000ff2000bf05270 */
[----:B----4-:R-:W-:Y:S05]  /*f080*/  BRA.U UP0, `(.L_x_188) ;  /* 0x0000000100047547 */ /* 0x010fea000b800000 */
[----:B------:R-:W-:Y:S05]  /*f090*/  BPT.TRAP 0x1 ;  /* 0x000000040000795c */ /* 0x000fea0000300000 */
.L_x_188:
[----:B------:R-:W-:Y:S01]  /*f0a0*/  ULEA UR25, UR7, UR4, 0x3 ;  /* 0x0000000407197291 */ /* 0x000fe2000f8e18ff */
[----:B--2---:R-:W-:Y:S08]  /*f0b0*/  SHF.L.U32 R5, R17, 0x1f, RZ ;  /* 0x0000001f11057819 */ /* 0x004ff000000006ff */
[----:B------:R-:W2:Y:S02]  /*f0c0*/  SYNCS.PHASECHK.TRANS64.TRYWAIT P0, [UR25+0x80], R5 ;  /* 0x00008005ff0075a7 */ /* 0x000ea40008001119 */
[----:B--2---:R-:W-:Y:S05]  /*f0d0*/  @!P0 BRA `(.L_x_189) ;  /* 0x0000003000d88947 */ /* 0x004fea0003800000 */
.L_x_271:
[----:B------:R-:W-:Y:S09]  /*f0e0*/  UIMAD UR6, UR7, 0x14, UR36 ;  /* 0x00000014070678a4 */ /* 0x000ff2000f8e0224 */
[----:B------:R-:W4:Y:S04]  /*f0f0*/  LDS R10, [UR6+0x10] ;  /* 0x00001006ff0a7984 */ /* 0x000f280008000800 */
        /* <DEDUP_REMOVED lines=10> */
[----:B----4-:R-:W-:Y:S01]  /*f1a0*/  PRMT R21, R10, 0x7632, R21 ;  /* 0x000076320a157816 */ /* 0x010fe20000000015 */
[----:B------:R-:W-:Y:S06]  /*f1b0*/  BRA.U UP0, `(.L_x_190) ;  /* 0x0000000100047547 */ /* 0x000fec000b800000 */
[----:B------:R-:W-:Y:S05]  /*f1c0*/  BPT.TRAP 0x1 ;  /* 0x000000040000795c */ /* 0x000fea0000300000 */
.L_x_190:
[----:B------:R-:W-:Y:S02]  /*f1d0*/  UIADD3 UR6, UPT, UPT, UR25, 0xc0, URZ ;  /* 0x000000c019067890 */ /* 0x000fe4000fffe0ff */
[----:B------:R-:W-:Y:S02]  /*f1e0*/  UISETP.NE.AND UP0, UPT, UR37, 0x8, UPT ;  /* 0x000000082500788c */ /* 0x000fe4000bf05270 */
[----:B------:R-:W-:Y:S09]  /*f1f0*/  UPRMT UR6, UR5, 0x654, UR6 ;  /* 0x0000065405067896 */ /* 0x000ff20008000006 */
[----:B-1----:R-:W-:Y:S01]  /*f200*/  SYNCS.ARRIVE.TRANS64.RED.A1T0 RZ, [UR6], RZ ;  /* 0x000000ffffff79a7 */ /* 0x002fe20008100406 */
[----:B------:R-:W-:Y:S05]  /*f210*/  BRA.U !UP0, `(.L_x_191) ;  /* 0x0000000108047547 */ /* 0x000fea000b800000 */
[----:B------:R-:W-:Y:S05]  /*f220*/  BPT.TRAP 0x1 ;  /* 0x000000040000795c */ /* 0x000fea0000300000 */
.L_x_191:
[----:B------:R-:W-:Y:S01]  /*f230*/  ULEA UR25, UR8, UR4, 0x3 ;  /* 0x0000000408197291 */ /* 0x000fe2000f8e18ff */
[----:B--2---:R-:W-:Y:S02]  /*f240*/  SHF.L.U32 R5, R0, 0x1f, RZ ;  /* 0x0000001f00057819 */ /* 0x004fe400000006ff */
[----:B------:R-:W-:Y:S04]  /*f250*/  PRMT R4, R10, 0x9910, RZ ;  /* 0x000099100a047816 */ /* 0x000fe800000000ff */
[----:B------:R-:W-:Y:S02]  /*f260*/  ISETP.NE.AND P0, PT, R4, RZ, PT ;  /* 0x000000ff0400720c */ /* 0x000fe40003f05270 */
[----:B------:R-:W1:Y:S02]  /*f270*/  SYNCS.PHASECHK.TRANS64.TRYWAIT P1, [UR25+0x1a0], R5 ;  /* 0x0001a005ff0075a7 */ /* 0x000e640008021119 */
[----:B------:R-:W-:Y:S01]  /*f280*/  ISETP.EQ.OR P0, PT, R11, RZ, !P0 ;  /* 0x000000ff0b00720c */ /* 0x000fe20004702670 */
[----:B------:R-:W-:Y:S01]  /*f290*/  @!UPT UIADD3 URZ, UPT, UPT, URZ, URZ, URZ ;  /* 0x000000fffffff290 */ /* 0x000fe2000fffe0ff */
[----:B-1----:R-:W-:Y:S11]  /*f2a0*/  @!P1 BRA `(.L_x_192) ;  /* 0x00000030007c9947 */ /* 0x002ff60003800000 */
.L_x_273:
[----:B------:R-:W-:Y:S05]  /*f2b0*/  @P0 BRA `(.L_x_193) ;  /* 0x0000000c00e40947 */ /* 0x000fea0003800000 */
[----:B------:R-:W-:Y:S01]  /*f2c0*/  ELECT P0, URZ, PT ;  /* 0x0000000000ff782f */ /* 0x000fe20003800000 */
[----:B------:R-:W2:Y:S01]  /*f2d0*/  LDC.64 R8, c[0x0][0x838] ;  /* 0x00020e00ff087b82 */ /* 0x000ea20000000a00 */
[----:B------:R-:W-:Y:S07]  /*f2e0*/  BSSY.RECONVERGENT B0, `(.L_x_194) ;  /* 0x00000a1000007945 */ /* 0x000fee0003800200 */
[----:B-1----:R-:W1:Y:S08]  /*f2f0*/  LDC.64 R4, c[0x0][0x830] ;  /* 0x00020c00ff047b82 */ /* 0x002e700000000a00 */
[----:B------:R-:W4:Y:S08]  /*f300*/  @P0 LDC.64 R32, c[0x0][0x828] ;  /* 0x00020a00ff200b82 */ /* 0x000f300000000a00 */
[----:B------:R-:W5:Y:S08]  /*f310*/  @P0 LDC.64 R28, c[0x0][0x390] ;  /* 0x0000e400ff1c0b82 */ /* 0x000f700000000a00 */
[----:B------:R-:W3:Y:S02]  /*f320*/  @P0 LDC.64 R6, c[0x0][0x840] ;  /* 0x00021000ff060b82 */ /* 0x000ee40000000a00 */
[C---:B---3--:R-:W-:Y:S04]  /*f330*/  @P0 IMAD.WIDE R6, R14.reuse, 0x8, R6 ;  /* 0x000000080e060825 */ /* 0x048fe800078e0206 */
[C---:B----4-:R-:W-:Y:S01]  /*f340*/  @P0 IMAD.WIDE R32, R14.reuse, 0x8, R32 ;  /* 0x000000080e200825 */ /* 0x050fe200078e0220 */
[----:B------:R3:W4:Y:S03]  /*f350*/  @P0 LDG.E.64 R26, desc[UR50][R6.64] ;  /* 0x00000032061a0981 */ /* 0x000726000c1e1b00 */
[C---:B--2---:R-:W-:Y:S02]  /*f360*/  @P0 IMAD.WIDE R8, R14.reuse, 0x8, R8 ;  /* 0x000000080e080825 */ /* 0x044fe400078e0208 */
[----:B------:R-:W2:Y:S02]  /*f370*/  @P0 LDG.E.64 R32, desc[UR50][R32.64] ;  /* 0x0000003220200981 */ /* 0x000ea4000c1e1b00 */
[C---:B-1----:R-:W-:Y:S02]  /*f380*/  @P0 IMAD.WIDE R4, R14.reuse, 0x8, R4 ;  /* 0x000000080e040825 */ /* 0x042fe400078e0204 */
[----:B------:R-:W3:Y:S02]  /*f390*/  @P0 LDG.E.64 R8, desc[UR50][R8.64] ;  /* 0x0000003208080981 */ /* 0x000ee4000c1e1b00 */
[----:B-----5:R-:W-:Y:S02]  /*f3a0*/  @P0 IMAD.WIDE R28, R14, 0xc, R28 ;  /* 0x0000000c0e1c0825 */ /* 0x020fe400078e021c */
[----:B------:R-:W5:Y:S04]  /*f3b0*/  @P0 LDG.E.64 R24, desc[UR50][R4.64] ;  /* 0x0000003204180981 */ /* 0x000f68000c1e1b00 */
[----:B------:R1:W4:Y:S04]  /*f3c0*/  @P0 LDG.E R20, desc[UR50][R28.64+0x4] ;  /* 0x000004321c140981 */ /* 0x000328000c1e1900 */
[----:B------:R-:W4:Y:S04]  /*f3d0*/  @P0 LDG.E R5, desc[UR50][R28.64] ;  /* 0x000000321c050981 */ /* 0x000f28000c1e1900 */
[----:B------:R-:W4:Y:S04]  /*f3e0*/  @P0 LDG.E R4, desc[UR50][R28.64+0x8] ;  /* 0x000008321c040981 */ /* 0x000f28000c1e1900 */
[----:B--2---:R-:W-:Y:S04]  /*f3f0*/  @P0 STS.64 [UR24], R32 ;  /* 0x00000020ff000988 */ /* 0x004fe80008000a18 */
[----:B---3--:R-:W-:Y:S04]  /*f400*/  @P0 STS.64 [UR23], R8 ;  /* 0x00000008ff000988 */ /* 0x008fe80008000a17 */
[----:B------:R-:W2:Y:S01]  /*f410*/  @P0 LDS R7, [UR24+0x1c] ;  /* 0x00001c18ff070984 */ /* 0x000ea20008000800 */
[C---:B-----5:R-:W-:Y:S01]  /*f420*/  @P0 SHF.L.U64.HI R23, R24.reuse, 0x1, R25 ;  /* 0x0000000118170819 */ /* 0x060fe20000010219 */
[----:B------:R-:W-:Y:S02]  /*f430*/  @P0 IMAD.SHL.U32 R24, R24, 0x2, RZ ;  /* 0x0000000218180824 */ /* 0x000fe400078e00ff */
[----:B------:R-:W-:Y:S01]  /*f440*/  @P0 STS [UR24+0x30], RZ ;  /* 0x000030ffff000988 */ /* 0x000fe20008000818 */
[----:B------:R-:W-:Y:S02]  /*f450*/  @P0 LOP3.LUT R23, R23, 0x1fffffff, RZ, 0xc0, !PT ;  /* 0x1fffffff17170812 */ /* 0x000fe400078ec0ff */
[----:B------:R-:W-:Y:S02]  /*f460*/  @P0 LOP3.LUT R24, R24, 0xfffffffe, RZ, 0xc0, !PT ;  /* 0xfffffffe18180812 */ /* 0x000fe400078ec0ff */
[--C-:B------:R-:W-:Y:S02]  /*f470*/  @P0 SHF.R.U32.HI R6, RZ, 0x4, R23.reuse ;  /* 0x00000004ff060819 */ /* 0x100fe40000011617 */
[----:B------:R-:W-:Y:S05]  /*f480*/  @P0 SHF.R.U64 R23, R24, 0x4, R23 ;  /* 0x0000000418170819 */ /* 0x000fea0000001217 */
[----:B------:R3:W-:Y:S01]  /*f490*/  @P0 STS [UR24+0xc], R23 ;  /* 0x00000c17ff000988 */ /* 0x0007e20008000818 */
[----:B----4-:R-:W-:Y:S02]  /*f4a0*/  @P0 VIADD R5, R5, 0xffffffff ;  /* 0xffffffff05050836 */ /* 0x010fe40000000000 */
[----:B------:R-:W-:Y:S01]  /*f4b0*/  @P0 VIADD R4, R4, 0xffffffff ;  /* 0xffffffff04040836 */ /* 0x000fe20000000000 */
[----:B---3--:R-:W-:Y:S02]  /*f4c0*/  PRMT R23, R10, 0x7732, RZ ;  /* 0x000077320a177816 */ /* 0x008fe400000000ff */
[----:B--2---:R-:W-:Y:S01]  /*f4d0*/  @P0 LOP3.LUT R25, R7, 0xf, R6, 0xb8, !PT ;  /* 0x0000000f07190812 */ /* 0x004fe200078eb806 */
[----:B------:R-:W-:Y:S04]  /*f4e0*/  IMAD.U32 R7, RZ, RZ, UR24 ;  /* 0x00000018ff077e24 */ /* 0x000fe8000f8e00ff */
[----:B------:R-:W-:Y:S01]  /*f4f0*/  @P0 STS [UR24+0x1c], R25 ;  /* 0x00001c19ff000988 */ /* 0x000fe20008000818 */
[----:B------:R-:W-:Y:S03]  /*f500*/  @P0 SHF.R.U64 R8, R7, 0x4, RZ ;  /* 0x0000000407080819 */ /* 0x000fe600000012ff */
[----:B------:R-:W2:Y:S04]  /*f510*/  @P0 LDS R6, [UR24+0x1c] ;  /* 0x00001c18ff060984 */ /* 0x000ea80008000800 */
[----:B------:R-:W-:Y:S04]  /*f520*/  @P0 STS [UR24+0x10], R8 ;  /* 0x00001008ff000988 */ /* 0x000fe80008000818 */
[----:B------:R-:W-:Y:S01]  /*f530*/  @P0 STS [UR24+0x14], R8 ;  /* 0x00001408ff000988 */ /* 0x000fe20008000818 */
[----:B--2---:R-:W-:Y:S05]  /*f540*/  @P0 LOP3.LUT R30, R6, 0xf0, RZ, 0xb8, !PT ;  /* 0x000000f0061e0812 */ /* 0x004fea00078eb8ff */
[----:B------:R-:W-:Y:S04]  /*f550*/  @P0 STS [UR24+0x1c], R30 ;  /* 0x00001c1eff000988 */ /* 0x000fe80008000818 */
[----:B------:R-:W2:Y:S02]  /*f560*/  @P0 LDS R6, [UR24+0x1c] ;  /* 0x00001c18ff060984 */ /* 0x000ea40008000800 */
[----:B--2---:R-:W-:Y:S02]  /*f570*/  @P0 LOP3.LUT R9, R6, 0xf00, RZ, 0xb8, !PT ;  /* 0x00000f0006090812 */ /* 0x004fe400078eb8ff */
[----:B------:R-:W-:Y:S03]  /*f580*/  CS2R R6, SRZ ;  /* 0x0000000000067805 */ /* 0x000fe6000001ff00 */
[----:B------:R-:W-:Y:S04]  /*f590*/  @P0 STS.64 [UR24+0x18], R8 ;  /* 0x00001808ff000988 */ /* 0x000fe80008000a18 */
[----:B------:R-:W2:Y:S04]  /*f5a0*/  @P0 LDS R22, [UR24+0x1c] ;  /* 0x00001c18ff160984 */ /* 0x000ea80008000800 */
[----:B------:R3:W-:Y:S02]  /*f5b0*/  @P0 STS.128 [UR24+0x20], R4 ;  /* 0x00002004ff000988 */ /* 0x0007e40008000c18 */
[----:B---3--:R-:W-:Y:S05]  /*f5c0*/  IMAD.U32 R6, RZ, RZ, UR23 ;  /* 0x00000017ff067e24 */ /* 0x008fea000f8e00ff */
[----:B------:R-:W-:Y:S01]  /*f5d0*/  @P0 SHF.R.U64 R8, R6, 0x4, RZ ;  /* 0x0000000406080819 */ /* 0x000fe200000012ff */
[----:B------:R-:W-:Y:S01]  /*f5e0*/  IMAD.MOV.U32 R6, RZ, RZ, RZ ;  /* 0x000000ffff067224 */ /* 0x000fe200078e00ff */
[----:B--2---:R-:W-:Y:S02]  /*f5f0*/  @P0 LOP3.LUT R24, R22, 0xf000, RZ, 0xb8, !PT ;  /* 0x0000f00016180812 */ /* 0x004fe400078eb8ff */
[C---:B------:R-:W-:Y:S01]  /*f600*/  @P0 SHF.L.U64.HI R22, R26.reuse, 0x1, R27 ;  /* 0x000000011a160819 */ /* 0x040fe2000001021b */
[----:B------:R-:W-:Y:S02]  /*f610*/  @P0 IMAD.SHL.U32 R26, R26, 0x2, RZ ;  /* 0x000000021a1a0824 */ /* 0x000fe400078e00ff */
[----:B------:R2:W-:Y:S01]  /*f620*/  @P0 STS [UR24+0x1c], R24 ;  /* 0x00001c18ff000988 */ /* 0x0005e20008000818 */
[----:B------:R-:W-:Y:S03]  /*f630*/  @P0 LOP3.LUT R22, R22, 0x1fffffff, RZ, 0xc0, !PT ;  /* 0x1fffffff16160812 */ /* 0x000fe600078ec0ff */
[----:B-1----:R-:W1:Y:S01]  /*f640*/  @P0 LDS R28, [UR23+0x1c] ;  /* 0x00001c17ff1c0984 */ /* 0x002e620008000800 */
[--C-:B------:R-:W-:Y:S03]  /*f650*/  @P0 SHF.R.U32.HI R25, RZ, 0x4, R22.reuse ;  /* 0x00000004ff190819 */ /* 0x100fe60000011616 */
[----:B------:R-:W-:Y:S04]  /*f660*/  @P0 STS [UR23+0x10], R8 ;  /* 0x00001008ff000988 */ /* 0x000fe80008000817 */
[----:B------:R-:W-:Y:S04]  /*f670*/  @P0 STS [UR23+0x14], R8 ;  /* 0x00001408ff000988 */ /* 0x000fe80008000817 */
[----:B------:R-:W-:Y:S01]  /*f680*/  @P0 STS [UR23+0x30], RZ ;  /* 0x000030ffff000988 */ /* 0x000fe20008000817 */
[----:B--2---:R-:W2:Y:S01]  /*f690*/  S2R R24, SR_LANEID ;  /* 0x0000000000187919 */ /* 0x004ea20000000000 */
[----:B-1----:R-:W-:Y:S05]  /*f6a0*/  @P0 LOP3.LUT R29, R28, 0xf, R25, 0xb8, !PT ;  /* 0x0000000f1c1d0812 */ /* 0x002fea00078eb819 */
[----:B------:R-:W-:Y:S04]  /*f6b0*/  @P0 STS [UR23+0x1c], R29 ;  /* 0x00001c1dff000988 */ /* 0x000fe80008000817 */
[----:B------:R-:W1:Y:S02]  /*f6c0*/  @P0 LDS R25, [UR23+0x1c] ;  /* 0x00001c17ff190984 */ /* 0x000e640008000800 */
[----:B-1----:R-:W-:Y:S05]  /*f6d0*/  @P0 LOP3.LUT R27, R25, 0xf0, RZ, 0xb8, !PT ;  /* 0x000000f0191b0812 */ /* 0x002fea00078eb8ff */
[----:B------:R-:W-:Y:S04]  /*f6e0*/  @P0 STS [UR23+0x1c], R27 ;  /* 0x00001c1bff000988 */ /* 0x000fe80008000817 */
[----:B------:R-:W1:Y:S02]  /*f6f0*/  @P0 LDS R5, [UR23+0x1c] ;  /* 0x00001c17ff050984 */ /* 0x000e640008000800 */
[----:B-1----:R-:W-:Y:S01]  /*f700*/  @P0 LOP3.LUT R9, R5, 0xf00, RZ, 0xb8, !PT ;  /* 0x00000f0005090812 */ /* 0x002fe200078eb8ff */
[----:B------:R-:W-:Y:S01]  /*f710*/  IMAD R5, R23, 0x4ec5, RZ ;  /* 0x00004ec517057824 */ /* 0x000fe200078e02ff */
[----:B------:R-:W-:Y:S03]  /*f720*/  SHF.R.U32.HI R23, RZ, 0x1, R23 ;  /* 0x00000001ff177819 */ /* 0x000fe60000011617 */
[----:B------:R1:W-:Y:S01]  /*f730*/  @P0 STS.64 [UR23+0x18], R8 ;  /* 0x00001808ff000988 */ /* 0x0003e20008000a17 */
[----:B------:R-:W-:Y:S01]  /*f740*/  SHF.R.U32.HI R27, RZ, 0x12, R5 ;  /* 0x00000012ff1b7819 */ /* 0x000fe20000011605 */
[----:B------:R-:W-:Y:S02]  /*f750*/  @P0 VIADD R5, R20, 0xffffffff ;  /* 0xffffffff14050836 */ /* 0x000fe40000000000 */
[----:B------:R-:W3:Y:S01]  /*f760*/  @P0 LDS R25, [UR23+0x1c] ;  /* 0x00001c17ff190984 */ /* 0x000ee20008000800 */
[----:B------:R-:W-:Y:S01]  /*f770*/  PRMT R27, R27, 0x9910, RZ ;  /* 0x000099101b1b7816 */ /* 0x000fe200000000ff */
[----:B--2---:R-:W-:Y:S02]  /*f780*/  IMAD.SHL.U32 R20, R24, 0x4, RZ ;  /* 0x0000000418147824 */ /* 0x004fe400078e00ff */
[----:B------:R2:W-:Y:S02]  /*f790*/  @P0 STS.128 [UR23+0x20], R4 ;  /* 0x00002004ff000988 */ /* 0x0005e40008000c17 */
[----:B------:R-:W-:Y:S04]  /*f7a0*/  IMAD R27, R27, 0xd, RZ ;  /* 0x0000000d1b1b7824 */ /* 0x000fe800078e02ff */
[----:B------:R-:W-:Y:S01]  /*f7b0*/  IMAD.MOV R27, RZ, RZ, -R27 ;  /* 0x000000ffff1b7224 */ /* 0x000fe200078e0a1b */
[----:B-1----:R-:W-:Y:S04]  /*f7c0*/  @P0 LOP3.LUT R9, R26, 0xfffffffe, RZ, 0xc0, !PT ;  /* 0xfffffffe1a090812 */ /* 0x002fe800078ec0ff */
[----:B------:R-:W-:Y:S02]  /*f7d0*/  PRMT R26, R27, 0x7710, RZ ;  /* 0x000077101b1a7816 */ /* 0x000fe400000000ff */
[----:B------:R-:W-:Y:S03]  /*f7e0*/  @P0 SHF.R.U64 R22, R9, 0x4, R22 ;  /* 0x0000000409160819 */ /* 0x000fe60000001216 */
[----:B------:R-:W-:Y:S02]  /*f7f0*/  IMAD.IADD R26, R21, 0x1, R26 ;  /* 0x00000001151a7824 */ /* 0x000fe400078e021a */
[----:B------:R1:W-:Y:S03]  /*f800*/  @P0 STS [UR23+0xc], R22 ;  /* 0x00000c16ff000988 */ /* 0x0003e60008000817 */
[----:B------:R-:W-:Y:S02]  /*f810*/  R2UR UR6, R26 ;  /* 0x000000001a0672ca */ /* 0x000fe400000e0000 */
[----:B--2---:R-:W-:Y:S02]  /*f820*/  LOP3.LUT R4, R23, 0xffff, RZ, 0xc0, !PT ;  /* 0x0000ffff17047812 */ /* 0x004fe400078ec0ff */
[----:B---3--:R-:W-:Y:S03]  /*f830*/  @P0 LOP3.LUT R25, R25, 0xf000, RZ, 0xb8, !PT ;  /* 0x0000f00019190812 */ /* 0x008fe600078eb8ff */
[----:B------:R-:W-:Y:S02]  /*f840*/  IMAD R4, R4, 0x4925, RZ ;  /* 0x0000492504047824 */ /* 0x000fe400078e02ff */
[----:B------:R-:W-:Y:S04]  /*f850*/  @P0 STS [UR23+0x1c], R25 ;  /* 0x00001c19ff000988 */ /* 0x000fe80008000817 */
[----:B------:R-:W-:Y:S01]  /*f860*/  ULOP3.LUT UR6, UR6, 0xffff, URZ, 0xc0, !UPT ;  /* 0x0000ffff06067892 */ /* 0x000fe2000f8ec0ff */
[----:B------:R-:W-:Y:S03]  /*f870*/  NOP ;  /* 0x0000000000007918 */ /* 0x000fe60000000000 */
[----:B------:R-:W-:Y:S01]  /*f880*/  UIADD3 UR26, UP1, UPT, UR18, UR6, URZ ;  /* 0x00000006121a7290 */ /* 0x000fe2000ff3e0ff */
[----:B------:R-:W2:Y:S01]  /*f890*/  LDS R6, [R20+UR24] ;  /* 0x0000001814067984 */ /* 0x000ea20008000800 */
[----:B------:R-:W-:Y:S01]  /*f8a0*/  UIADD3 UR6, UP0, UPT, UR19, UR6, URZ ;  /* 0x0000000613067290 */ /* 0x000fe2000ff1e0ff */
[----:B------:R-:W-:Y:S01]  /*f8b0*/  SHF.R.U32.HI R4, RZ, 0x11, R4 ;  /* 0x00000011ff047819 */ /* 0x000fe20000011604 */
[----:B------:R-:W-:Y:S01]  /*f8c0*/  UIADD3.X UR31, UPT, UPT, URZ, URZ, URZ, UP1, !UPT ;  /* 0x000000ffff1f7290 */ /* 0x000fe20008ffe4ff */
[----:B------:R-:W3:Y:S01]  /*f8d0*/  LDS R5, [R20+UR24+0x80] ;  /* 0x0000801814057984 */ /* 0x000ee20008000800 */
[----:B------:R-:W-:Y:S01]  /*f8e0*/  ULEA UR32, UP1, UR26, UR16, 0x7 ;  /* 0x000000101a207291 */ /* 0x000fe2000f8238ff */
[----:B------:R-:W-:Y:S01]  /*f8f0*/  PRMT R4, R4, 0x9910, RZ ;  /* 0x0000991004047816 */ /* 0x000fe200000000ff */
[----:B------:R-:W-:Y:S02]  /*f900*/  UIADD3.X UR29, UPT, UPT, URZ, URZ, URZ, UP0, !UPT ;  /* 0x000000ffff1d7290 */ /* 0x000fe400087fe4ff */
[----:B------:R-:W-:Y:S02]  /*f910*/  ULEA UR30, UP0, UR6, UR16, 0x7 ;  /* 0x00000010061e7291 */ /* 0x000fe4000f8038ff */
[----:B------:R-:W-:Y:S01]  /*f920*/  IMAD R4, R4, 0xe, RZ ;  /* 0x0000000e04047824 */ /* 0x000fe200078e02ff */
[----:B------:R-:W-:Y:S01]  /*f930*/  ULEA.HI.X UR31, UR26, UR17, UR31, 0x7, UP1 ;  /* 0x000000111a1f7291 */ /* 0x000fe200088f3c1f */
[C---:B-1----:R-:W-:Y:S01]  /*f940*/  IADD3 R22, P1, PT, R20.reuse, UR32, RZ ;  /* 0x0000002014167c10 */ /* 0x042fe2000ff3e0ff */
[----:B------:R-:W-:Y:S01]  /*f950*/  ULEA.HI.X UR29, UR6, UR17, UR29, 0x7, UP0 ;  /* 0x00000011061d7291 */ /* 0x000fe200080f3c1d */
[----:B------:R-:W-:Y:S01]  /*f960*/  IADD3 R8, P0, PT, R20, UR30, RZ ;  /* 0x0000001e14087c10 */ /* 0x000fe2000ff1e0ff */
[----:B------:R-:W-:Y:S02]  /*f970*/  IMAD.MOV R4, RZ, RZ, -R4 ;  /* 0x000000ffff047224 */ /* 0x000fe400078e0a04 */
[----:B------:R-:W-:Y:S02]  /*f980*/  IMAD.X R23, RZ, RZ, UR31, P1 ;  /* 0x0000001fff177e24 */ /* 0x000fe400088e06ff */
[----:B------:R-:W-:Y:S01]  /*f990*/  IMAD.X R9, RZ, RZ, UR29, P0 ;  /* 0x0000001dff097e24 */ /* 0x000fe200080e06ff */
[----:B------:R-:W-:Y:S05]  /*f9a0*/  PRMT R4, R4, 0x7710, RZ ;  /* 0x0000771004047816 */ /* 0x000fea00000000ff */
[----:B------:R-:W-:Y:S05]  /*f9b0*/  IMAD.IADD R4, R21, 0x1, R4 ;  /* 0x0000000115047824 */ /* 0x000fea00078e0204 */
[----:B------:R-:W-:Y:S01]  /*f9c0*/  R2UR UR26, R4 ;  /* 0x00000000041a72ca */ /* 0x000fe200000e0000 */
[----:B--2---:R1:W2:Y:S04]  /*f9d0*/  ATOMG.E.EXCH.STRONG.GPU PT, RZ, [R22], R6 ;  /* 0x0000000616ff73a8 */ /* 0x0042a800041ee100 */
[----:B---3--:R1:W2:Y:S02]  /*f9e0*/  ATOMG.E.EXCH.STRONG.GPU PT, RZ, [R8], R5 ;  /* 0x0000000508ff73a8 */ /* 0x0082a400041ee100 */
[----:B--2---:R-:W-:Y:S11]  /*f9f0*/  ELECT P0, URZ, PT ;  /* 0x0000000000ff782f */ /* 0x004ff60003800000 */
[----:B------:R-:W-:Y:S02]  /*fa00*/  @!UPT UIADD3 URZ, UPT, UPT, URZ, URZ, URZ ;  /* 0x000000fffffff290 */ /* 0x000fe4000fffe0ff */
[----:B------:R-:W-:Y:S05]  /*fa10*/  @!P0 BRA `(.L_x_195) ;  /* 0x0000000000b48947 */ /* 0x000fea0003800000 */
[----:B------:R-:W-:Y:S01]  /*fa20*/  STS [UR22+0x30], RZ ;  /* 0x000030ffff007988 */ /* 0x000fe20008000816 */
[----:B------:R-:W-:Y:S01]  /*fa30*/  ISETP.NE.U32.AND P0, PT, R2, RZ, PT ;  /* 0x000000ff0200720c */ /* 0x000fe20003f05070 */
[----:B-1----:R-:W-:Y:S01]  /*fa40*/  IMAD.WIDE R8, R14, 0xc, R18 ;  /* 0x0000000c0e087825 */ /* 0x002fe200078e0212 */
[----:B------:R-:W-:Y:S02]  /*fa50*/  ISETP.NE.U32.AND P1, PT, R12, RZ, PT ;  /* 0x000000ff0c00720c */ /* 0x000fe40003f25070 */
[----:B------:R-:W-:Y:S02]  /*fa60*/  ISETP.NE.AND.EX P0, PT, R3, RZ, PT, P0 ;  /* 0x000000ff0300720c */ /* 0x000fe40003f05300 */
[----:B------:R-:W2:Y:S01]  /*fa70*/  LDG.E R28, desc[UR50][R8.64] ;  /* 0x00000032081c7981 */ /* 0x000ea2000c1e1900 */
[----:B------:R-:W-:Y:S10]  /*fa80*/  ISETP.NE.AND.EX P1, PT, R13, RZ, PT, P1 ;  /* 0x000000ff0d00720c */ /* 0x000ff40003f25310 */
[----:B------:R-:W1:Y:S08]  /*fa90*/  @P0 LDC.64 R4, c[0x0][0xb10] ;  /* 0x0002c400ff040b82 */ /* 0x000e700000000a00 */
[----:B------:R-:W3:Y:S01]  /*faa0*/  @P1 LDC.64 R6, c[0x0][0xb08] ;  /* 0x0002c200ff061b82 */ /* 0x000ee20000000a00 */
[----:B--2---:R-:W-:Y:S01]  /*fab0*/  SHF.R.S32.HI R29, RZ, 0x1f, R28 ;  /* 0x0000001fff1d7819 */ /* 0x004fe2000001141c */
[C---:B-1----:R-:W-:Y:S04]  /*fac0*/  @P0 IMAD.WIDE R4, R14.reuse, 0x8, R4 ;  /* 0x000000080e040825 */ /* 0x042fe800078e0204 */
[----:B---3--:R-:W-:Y:S01]  /*fad0*/  @P1 IMAD.WIDE R6, R14, 0x8, R6 ;  /* 0x000000080e061825 */ /* 0x008fe200078e0206 */
[----:B------:R-:W2:Y:S04]  /*fae0*/  @P0 LDG.E.64 R24, desc[UR50][R4.64] ;  /* 0x0000003204180981 */ /* 0x000ea8000c1e1b00 */
[----:B------:R1:W3:Y:S04]  /*faf0*/  @P1 LDG.E.64 R26, desc[UR50][R6.64] ;  /* 0x00000032061a1981 */ /* 0x0002e8000c1e1b00 */
[----:B------:R4:W5:Y:S04]  /*fb00*/  LDG.E R5, desc[UR50][R8.64+0x4] ;  /* 0x0000043208057981 */ /* 0x000968000c1e1900 */
[----:B-1----:R-:W1:Y:S01]  /*fb10*/  LDS R7, [UR22+0x1c] ;  /* 0x00001c16ff077984 */ /* 0x002e620008000800 */
[----:B------:R-:W-:Y:S05]  /*fb20*/  IMAD.U32 R6, RZ, RZ, UR22 ;  /* 0x00000016ff067e24 */ /* 0x000fea000f8e00ff */
[----:B----4-:R-:W-:Y:S05]  /*fb30*/  SHF.R.U64 R8, R6, 0x4, RZ ;  /* 0x0000000406087819 */ /* 0x010fea00000012ff */
[----:B------:R-:W-:Y:S04]  /*fb40*/  STS [UR22+0x10], R8 ;  /* 0x00001008ff007988 */ /* 0x000fe80008000816 */
[----:B------:R-:W-:Y:S01]  /*fb50*/  STS [UR22+0x14], R8 ;  /* 0x00001408ff007988 */ /* 0x000fe20008000816 */
[----:B------:R-:W-:Y:S02]  /*fb60*/  @!P0 IMAD.MOV.U32 R24, RZ, RZ, R28 ;  /* 0x000000ffff188224 */ /* 0x000fe400078e001c */
[----:B------:R-:W-:Y:S01]  /*fb70*/  @!P0 IMAD.MOV.U32 R25, RZ, RZ, R29 ;  /* 0x000000ffff198224 */ /* 0x000fe200078e001d */
[----:B---3--:R-:W-:Y:S04]  /*fb80*/  @P1 STS.64 [UR22], R26 ;  /* 0x0000001aff001988 */ /* 0x008fe80008000a16 */
[C---:B--2---:R-:W-:Y:S01]  /*fb90*/  SHF.L.U64.HI R21, R24.reuse, 0x1, R25 ;  /* 0x0000000118157819 */ /* 0x044fe20000010219 */
[----:B------:R-:W-:Y:S03]  /*fba0*/  IMAD.SHL.U32 R24, R24, 0x2, RZ ;  /* 0x0000000218187824 */ /* 0x000fe600078e00ff */
[----:B------:R-:W-:Y:S02]  /*fbb0*/  LOP3.LUT R21, R21, 0x1fffffff, RZ, 0xc0, !PT ;  /* 0x1fffffff15157812 */ /* 0x000fe400078ec0ff */
[----:B------:R-:W-:Y:S02]  /*fbc0*/  LOP3.LUT R24, R24, 0xfffffffe, RZ, 0xc0, !PT ;  /* 0xfffffffe18187812 */ /* 0x000fe400078ec0ff */
[--C-:B------:R-:W-:Y:S02]  /*fbd0*/  SHF.R.U32.HI R4, RZ, 0x4, R21.reuse ;  /* 0x00000004ff047819 */ /* 0x100fe40000011615 */
[----:B------:R-:W-:Y:S02]  /*fbe0*/  SHF.R.U64 R21, R24, 0x4, R21 ;  /* 0x0000000418157819 */ /* 0x000fe40000001215 */
[----:B-1----:R-:W-:Y:S02]  /*fbf0*/  LOP3.LUT R30, R7, 0xf, R4, 0xb8, !PT ;  /* 0x0000000f071e7812 */ /* 0x002fe400078eb804 */
[----:B------:R-:W-:Y:S01]  /*fc00*/  CS2R R6, SRZ ;  /* 0x0000000000067805 */ /* 0x000fe2000001ff00 */
[----:B------:R-:W-:Y:S01]  /*fc10*/  STS [UR22+0xc], R21 ;  /* 0x00000c15ff007988 */ /* 0x000fe20008000816 */
[----:B-----5:R-:W-:Y:S03]  /*fc20*/  VIADD R5, R5, 0xffffffff ;  /* 0xffffffff05057836 */ /* 0x020fe60000000000 */
[----:B------:R-:W-:Y:S04]  /*fc30*/  STS [UR22+0x1c], R30 ;  /* 0x00001c1eff007988 */ /* 0x000fe80008000816 */
[----:B------:R-:W1:Y:S02]  /*fc40*/  LDS R4, [UR22+0x1c] ;  /* 0x00001c16ff047984 */ /* 0x000e640008000800 */
[----:B-1----:R-:W-:Y:S05]  /*fc50*/  LOP3.LUT R23, R4, 0xf0, RZ, 0xb8, !PT ;  /* 0x000000f004177812 */ /* 0x002fea00078eb8ff */
        /* <DEDUP_REMOVED lines=9> */
.L_x_195:
[----:B------:R-:W-:Y:S05]  /*fcf0*/  BSYNC.RECONVERGENT B0 ;  /* 0x0000000000007941 */ /* 0x000fea0003800200 */
.L_x_194:
[----:B------:R-:W-:Y:S01]  /*fd00*/  ULOP3.LUT UR26, UR26, 0xffff, URZ, 0xc0, !UPT ;  /* 0x0000ffff1a1a7892 */ /* 0x000fe2000f8ec0ff */
[----:B------:R-:W-:Y:S03]  /*fd10*/  NOP ;  /* 0x0000000000007918 */ /* 0x000fe60000000000 */
[----:B------:R-:W-:Y:S01]  /*fd20*/  UIADD3 UR6, UP0, UPT, UR9, UR26, URZ ;  /* 0x0000001a09067290 */ /* 0x000fe2000ff1e0ff */
[----:B--2---:R-:W2:Y:S01]  /*fd30*/  LDS R4, [R20+UR22] ;  /* 0x0000001614047984 */ /* 0x004ea20008000800 */
[----:B------:R-:W-:Y:S02]  /*fd40*/  BSSY.RECONVERGENT B0, `(.L_x_196) ;  /* 0x0000039000007945 */ /* 0x000fe40003800200 */
[----:B------:R-:W-:Y:S02]  /*fd50*/  UIADD3.X UR27, UPT, UPT, URZ, URZ, URZ, UP0, !UPT ;  /* 0x000000ffff1b7290 */ /* 0x000fe400087fe4ff */
[----:B------:R-:W-:Y:S04]  /*fd60*/  ULEA UR28, UP0, UR6, UR14, 0x7 ;  /* 0x0000000e061c7291 */ /* 0x000fe8000f8038ff */
[----:B------:R-:W-:Y:S02]  /*fd70*/  ULEA.HI.X UR27, UR6, UR15, UR27, 0x7, UP0 ;  /* 0x0000000f061b7291 */ /* 0x000fe400080f3c1b */
[----:B------:R-:W-:Y:S01]  /*fd80*/  UIADD3 UR26, UP0, UPT, UR20, UR26, URZ ;  /* 0x0000001a141a7290 */ /* 0x000fe2000ff1e0ff */
[----:B-1----:R-:W-:Y:S03]  /*fd90*/  IADD3 R6, P0, PT, R20, UR28, RZ ;  /* 0x0000001c14067c10 */ /* 0x002fe6000ff1e0ff */
[----:B------:R-:W-:Y:S02]  /*fda0*/  UIADD3.X UR6, UPT, UPT, URZ, URZ, URZ, UP0, !UPT ;  /* 0x000000ffff067290 */ /* 0x000fe400087fe4ff */
[----:B------:R-:W-:Y:S05]  /*fdb0*/  IMAD.X R7, RZ, RZ, UR27, P0 ;  /* 0x0000001bff077e24 */ /* 0x000fea00080e06ff */
[----:B--2---:R1:W2:Y:S02]  /*fdc0*/  ATOMG.E.EXCH.STRONG.GPU PT, RZ, [R6], R4 ;  /* 0x0000000406ff73a8 */ /* 0x0042a400041ee100 */
[----:B--2---:R-:W-:Y:S11]  /*fdd0*/  ELECT P0, URZ, PT ;  /* 0x0000000000ff782f */ /* 0x004ff60003800000 */
[----:B------:R-:W-:Y:S02]  /*fde0*/  @!UPT UIADD3 URZ, UPT, UPT, URZ, URZ, URZ ;  /* 0x000000fffffff290 */ /* 0x000fe4000fffe0ff */
[----:B------:R-:W-:Y:S05]  /*fdf0*/  @!P0 BRA `(.L_x_197) ;  /* 0x0000000000b48947 */ /* 0x000fea0003800000 */
[----:B------:R-:W-:Y:S01]  /*fe00*/  STS [UR21+0x30], RZ ;  /* 0x000030ffff007988 */ /* 0x000fe20008000815 */
[----:B------:R-:W-:Y:S01]  /*fe10*/  ISETP.NE.U32.AND P0, PT, RZ, UR12, PT ;  /* 0x0000000cff007c0c */ /* 0x000fe2000bf05070 */
[C---:B------:R-:W-:Y:S03]  /*fe20*/  IMAD.WIDE R8, R14.reuse, 0xc, R18 ;  /* 0x0000000c0e087825 */ /* 0x040fe600078e0212 */
[----:B------:R-:W-:Y:S02]  /*fe30*/  ISETP.NE.AND.EX P1, PT, RZ, UR13, PT, P0 ;  /* 0x0000000dff007c0c */ /* 0x000fe4000bf25300 */
[----:B------:R-:W2:Y:S01]  /*fe40*/  LDG.E R28, desc[UR50][R8.64] ;  /* 0x00000032081c7981 */ /* 0x000ea2000c1e1900 */
[C---:B-1----:R-:W-:Y:S03]  /*fe50*/  LEA R6, P0, R14.reuse, RZ, 0x3 ;  /* 0x000000ff0e067211 */ /* 0x042fe600078018ff */
[----:B------:R1:W3:Y:S01]  /*fe60*/  LDG.E R5, desc[UR50][R8.64+0x4] ;  /* 0x0000043208057981 */ /* 0x0002e2000c1e1900 */
[----:B------:R-:W-:Y:S06]  /*fe70*/  LEA.HI.X.SX32 R7, R14, RZ, 0x3, P0 ;  /* 0x000000ff0e077211 */ /* 0x000fec00000f1eff */
[C---:B------:R-:W-:Y:S04]  /*fe80*/  @P1 IADD3 R22, P0, PT, R6.reuse, UR12, RZ ;  /* 0x0000000c06161c10 */ /* 0x040fe8000ff1e0ff */
[C---:B------:R-:W-:Y:S02]  /*fe90*/  @P1 IADD3.X R23, PT, PT, R7.reuse, UR13, RZ, P0, !PT ;  /* 0x0000000d07171c10 */ /* 0x040fe400087fe4ff */
[----:B------:R-:W-:Y:S01]  /*fea0*/  IADD3 R26, P0, PT, R6, UR10, RZ ;  /* 0x0000000a061a7c10 */ /* 0x000fe2000ff1e0ff */
[----:B------:R-:W-:Y:S02]  /*feb0*/  IMAD.U32 R6, RZ, RZ, UR21 ;  /* 0x00000015ff067e24 */ /* 0x000fe4000f8e00ff */
[----:B------:R-:W4:Y:S01]  /*fec0*/  @P1 LDG.E.64 R24, desc[UR50][R22.64] ;  /* 0x0000003216181981 */ /* 0x000f22000c1e1b00 */
[----:B------:R-:W-:Y:S03]  /*fed0*/  IADD3.X R27, PT, PT, R7, UR11, RZ, P0, !PT ;  /* 0x0000000b071b7c10 */ /* 0x000fe600087fe4ff */
[----:B------:R-:W5:Y:S04]  /*fee0*/  LDS R7, [UR21+0x1c] ;  /* 0x00001c15ff077984 */ /* 0x000f680008000800 */
[----:B------:R-:W5:Y:S01]  /*fef0*/  LDG.E.64 R26, desc[UR50][R26.64] ;  /* 0x000000321a1a7981 */ /* 0x000f62000c1e1b00 */
[----:B-1----:R-:W-:Y:S05]  /*ff00*/  SHF.R.U64 R8, R6, 0x4, RZ ;  /* 0x0000000406087819 */ /* 0x002fea00000012ff */
[----:B------:R-:W-:Y:S04]  /*ff10*/  STS [UR21+0x10], R8 ;  /* 0x00001008ff007988 */ /* 0x000fe80008000815 */
[----:B------:R-:W-:Y:S04]  /*ff20*/  STS [UR21+0x14], R8 ;  /* 0x00001408ff007988 */ /* 0x000fe80008000815 */
[----:B-----5:R-:W-:Y:S01]  /*ff30*/  STS.64 [UR21], R26 ;  /* 0x0000001aff007988 */ /* 0x020fe20008000a15 */
[--C-:B--2---:R-:W-:Y:S01]  /*ff40*/  SHF.R.S32.HI R29, RZ, 0x1f, R28.reuse ;  /* 0x0000001fff1d7819 */ /* 0x104fe2000001141c */
[----:B------:R-:W-:Y:S02]  /*ff50*/  @!P1 IMAD.MOV.U32 R24, RZ, RZ, R28 ;  /* 0x000000ffff189224 */ /* 0x000fe400078e001c */
[----:B---3--:R-:W-:Y:S02]  /*ff60*/  VIADD R5, R5, 0xffffffff ;  /* 0xffffffff05057836 */ /* 0x008fe40000000000 */
[----:B------:R-:W-:Y:S05]  /*ff70*/  @!P1 IMAD.MOV.U32 R25, RZ, RZ, R29 ;  /* 0x000000ffff199224 */ /* 0x000fea00078e001d */
[C---:B----4-:R-:W-:Y:S01]  /*ff80*/  SHF.L.U64.HI R21, R24.reuse, 0x1, R25 ;  /* 0x0000000118157819 */ /* 0x050fe20000010219 */
[----:B------:R-:W-:Y:S03]  /*ff90*/  IMAD.SHL.U32 R24, R24, 0x2, RZ ;  /* 0x0000000218187824 */ /* 0x000fe600078e00ff */
[----:B------:R-:W-:Y:S02]  /*ffa0*/  LOP3.LUT R21, R21, 0x1fffffff, RZ, 0xc0, !PT ;  /* 0x1fffffff15157812 */ /* 0x000fe400078ec0ff */
[----:B------:R-:W-:Y:S02]  /*ffb0*/  LOP3.LUT R24, R24, 0xfffffffe, RZ, 0xc0, !PT ;  /* 0xfffffffe18187812 */ /* 0x000fe400078ec0ff */
[--C-:B------:R-:W-:Y:S02]  /*ffc0*/  SHF.R.U32.HI R4, RZ, 0x4, R21.reuse ;  /* 0x00000004ff047819 */ /* 0x100fe40000011615 */
[----:B------:R-:W-:Y:S02]  /*ffd0*/  SHF.R.U64 R21, R24, 0x4, R21 ;  /* 0x0000000418157819 */ /* 0x000fe40000001215 */
[----:B------:R-:W-:Y:S02]  /*ffe0*/  LOP3.LUT R30, R7, 0xf, R4, 0xb8, !PT ;  /* 0x0000000f071e7812 */ /* 0x000fe400078eb804 */
[----:B------:R-:W-:Y:S01]  /*fff0*/  CS2R R6, SRZ ;  /* 0x0000000000067805 */ /* 0x000fe2000001ff00 */
[----:B------:R-:W-:Y:S04]  /*10000*/  STS [UR21+0xc], R21 ;  /* 0x00000c15ff007988 */ /* 0x000fe80008000815 */
        /* <DEDUP_REMOVED lines=12> */
.L_x_197:
[----:B------:R-:W-:Y:S05]  /*100d0*/  BSYNC.RECONVERGENT B0 ;  /* 0x0000000000007941 */ /* 0x000fea0003800200 */
.L_x_196:
[----:B------:R-:W-:Y:S01]  /*100e0*/  NOP ;  /* 0x0000000000007918 */ /* 0x000fe20000000000 */
[----:B-12---:R-:W1:Y:S01]  /*100f0*/  LDS R4, [R20+UR21] ;  /* 0x0000001514047984 */ /* 0x006e620008000800 */
[----:B------:R-:W-:Y:S01]  /*10100*/  ULEA UR34, UP0, UR26, UR14, 0x7 ;  /* 0x0000000e1a227291 */ /* 0x000fe2000f8038ff */
[----:B------:R-:W-:Y:S01]  /*10110*/  UMOV UR33, UR31 ;  /* 0x0000001f00217c82 */ /* 0x000fe20008000000 */
[----:B------:R-:W-:Y:S02]  /*10120*/  UMOV UR31, UR29 ;  /* 0x0000001d001f7c82 */ /* 0x000fe40008000000 */
[----:B------:R-:W-:Y:S02]  /*10130*/  ULEA.HI.X UR35, UR26, UR15, UR6, 0x7, UP0 ;  /* 0x0000000f1a237291 */ /* 0x000fe400080f3c06 */
[----:B------:R-:W-:Y:S01]  /*10140*/  IADD3 R6, P0, PT, R20, UR34, RZ ;  /* 0x0000002214067c10 */ /* 0x000fe2000ff1e0ff */
[----:B------:R-:W-:Y:S03]  /*10150*/  UMOV UR26, UR28 ;  /* 0x0000001c001a7c82 */ /* 0x000fe60008000000 */
[----:B------:R-:W-:Y:S05]  /*10160*/  IADD3.X R7, PT, PT, RZ, UR35, RZ, P0, !PT ;  /* 0x00000023ff077c10 */ /* 0x000fea00087fe4ff */
[----:B-1----:R2:W5:Y:S01]  /*10170*/  ATOMG.E.EXCH.STRONG.GPU PT, RZ, [R6], R4 ;  /* 0x0000000406ff73a8 */ /* 0x00256200041ee100 */
[----:B------:R-:W-:Y:S04]  /*10180*/  DEPBAR {5,4,3,2,1,0} ;  /* 0x0000003f0000791a */ /* 0x000fe80000000000 */
[----:B------:R-:W1:Y:S02]  /*10190*/  CCTL.E.C.LDCU.IV.DEEP [UR32] ;  /* 0x0000000020007540 */ /* 0x000e640009c08000 */
[----:B-1----:R2:W-:Y:S01]  /*101a0*/  UTMACCTL.IV [UR32] ;  /* 0x00000000200079b9 */ /* 0x0025e20008000000 */
        /* <DEDUP_REMOVED lines=9> */
[----:B------:R-:W-:Y:S01]  /*10240*/  NOP ;  /* 0x0000000000007918 */ /* 0x000fe20000000000 */
.L_x_193:
[----:B-----5:R-:W-:Y:S01]  /*10250*/  ELECT P0, URZ, PT ;  /* 0x0000000000ff782f */ /* 0x020fe20003800000 */
[----:B------:R-:W-:Y:S11]  /*10260*/  BSSY.RECONVERGENT B0, `(.L_x_198) ;  /* 0x0000011000007945 */ /* 0x000ff60003800200 */
[----:B------:R-:W-:Y:S01]  /*10270*/  @!UPT UIADD3 URZ, UPT, UPT, URZ, URZ, URZ ;  /* 0x000000fffffff290 */ /* 0x000fe2000fffe0ff */
[----:B------:R-:W-:Y:S05]  /*10280*/  @!P0 BRA `(.L_x_199) ;  /* 0x0000000000388947 */ /* 0x000fea0003800000 */
[----:B------:R0:W-:Y:S01]  /*10290*/  UTMACMDFLUSH ;  /* 0x00000000000079b7 */ /* 0x0001e20000000000 */
[----:B------:R-:W-:Y:S09]  /*102a0*/  UIMAD UR6, UR8, 0x14, UR4 ;  /* 0x00000014080678a4 */ /* 0x000ff2000f8e0204 */
[----:B------:R4:W-:Y:S04]  /*102b0*/  STS [UR6+0x280], R16 ;  /* 0x00028010ff007988 */ /* 0x0009e80008000806 */
        /* <DEDUP_REMOVED lines=9> */
[----:B-----5:R-:W1:Y:S01]  /*10350*/  FENCE.VIEW.ASYNC.S ;  /* 0x00000000000073c6 */ /* 0x020e620000000000 */
[----:B------:R-:W-:Y:S04]  /*10360*/  DEPBAR.LE SB0, 0x0 ;  /* 0x000080000000791a */ /* 0x000fe80000000000 */
.L_x_199:
[----:B--2---:R-:W-:Y:S05]  /*10370*/  BSYNC.RECONVERGENT B0 ;  /* 0x0000000000007941 */ /* 0x004fea0003800200 */
.L_x_198:
[----:B------:R-:W-:Y:S09]  /*10380*/  UISETP.NE.AND UP0, UPT, UR37, 0x8, UPT ;  /* 0x000000082500788c */ /* 0x000ff2000bf05270 */
[----:B------:R-:W-:Y:S05]  /*10390*/  BRA.U !UP0, `(.L_x_200) ;  /* 0x0000000108047547 */ /* 0x000fea000b800000 */
[----:B------:R-:W-:Y:S05]  /*103a0*/  BPT.TRAP 0x1 ;  /* 0x000000040000795c */ /* 0x000fea0000300000 */
.L_x_200:
[----:B------:R-:W-:Y:S01]  /*103b0*/  UIADD3 UR6, UPT, UPT, UR8, -0x4, URZ ;  /* 0xfffffffc08067890 */ /* 0x000fe2000fffe0ff */
[----:B-1----:R-:W-:Y:S01]  /*103c0*/  SYNCS.ARRIVE.TRANS64.A1T0 RZ, [UR25+0x160], RZ ;  /* 0x000160ffffff79a7 */ /* 0x002fe20008100019 */
[----:B------:R-:W-:Y:S01]  /*103d0*/  UIADD3 UR25, UPT, UPT, UR7, -0x4, URZ ;  /* 0xfffffffc07197890 */ /* 0x000fe2000fffe0ff */
[----:B------:R-:W-:Y:S01]  /*103e0*/  ISETP.NE.AND P0, PT, R11, RZ, PT ;  /* 0x000000ff0b00720c */ /* 0x000fe20003f05270 */
[----:B------:R-:W-:Y:S02]  /*103f0*/  UISETP.GE.U32.AND UP1, UPT, UR6, -0x8, UPT ;  /* 0xfffffff80600788c */ /* 0x000fe4000bf26070 */
[----:B------:R-:W-:Y:S02]  /*10400*/  UISETP.GE.U32.AND UP0, UPT, UR25, -0x8, UPT ;  /* 0xfffffff81900788c */ /* 0x000fe4000bf06070 */
[----:B------:R-:W-:Y:S02]  /*10410*/  USEL UR25, URZ, 0x1, UP1 ;  /* 0x00000001ff197887 */ /* 0x000fe40008800000 */
[----:B------:R-:W-:Y:S02]  /*10420*/  USEL UR6, URZ, 0x1, UP0 ;  /* 0x00000001ff067887 */ /* 0x000fe40008000000 */
[----:B------:R-:W-:Y:S02]  /*10430*/  ULOP3.LUT UR27, UR8, 0x7, URZ, 0xc0, !UPT ;  /* 0x00000007081b7892 */ /* 0x000fe4000f8ec0ff */
[----:B------:R-:W-:Y:S01]  /*10440*/  ULOP3.LUT UR26, UR7, 0x7, URZ, 0xc0, !UPT ;  /* 0x00000007071a7892 */ /* 0x000fe2000f8ec0ff */
[----:B------:R-:W-:Y:S01]  /*10450*/  LOP3.LUT R0, R0, UR25, RZ, 0x3c, !PT ;  /* 0x0000001900007c12 */ /* 0x000fe2000f8e3cff */
[----:B------:R-:W-:Y:S01]  /*10460*/  ULOP3.LUT UR8, UR27, 0x4, URZ, 0x3c, !UPT ;  /* 0x000000041b087892 */ /* 0x000fe2000f8e3cff */
[----:B------:R-:W-:Y:S01]  /*10470*/  LOP3.LUT R17, R17, UR6, RZ, 0x3c, !PT ;  /* 0x0000000611117c12 */ /* 0x000fe2000f8e3cff */
[----:B------:R-:W-:Y:S01]  /*10480*/  ULOP3.LUT UR7, UR26, 0x4, URZ, 0x3c, !UPT ;  /* 0x000000041a077892 */ /* 0x000fe2000f8e3cff */
[----:B------:R-:W-:Y:S11]  /*10490*/  @!P0 EXIT ;  /* 0x000000000000894d */ /* 0x000ff60003800000 */
[----:B------:R-:W-:Y:S05]  /*104a0*/  BRA `(.L_x_201) ;  /* 0xffffffe800f07947 */ /* 0x000fea000383ffff */
.L_x_292:
[----:B------:R-:W-:Y:S01]  /*104b0*/  UMOV UR6, 0x40 ;  /* 0x0000004000067882 */ /* 0x000fe20000000000 */
[----:B------:R-:W-:Y:S01]  /*104c0*/  NOP ;  /* 0x0000000000007918 */ /* 0x000fe20000000000 */
[----:B------:R-:W-:Y:S01]  /*104d0*/  ULEA UR6, UR5, UR6, 0x18 ;  /* 0x0000000605067291 */ /* 0x000fe2000f8ec0ff */
[----:B------:R-:W-:Y:S02]  /*104e0*/  UMOV UR4, 0x400 ;  /* 0x0000040000047882 */ /* 0x000fe40000000000 */
[----:B------:R-:W-:-:S06]  /*104f0*/  ULEA UR4, UR5, UR4, 0x18 ;  /* 0x0000000405047291 */ /* 0x000fcc000f8ec0ff */
[----:B------:R-:W2:Y:S02]  /*10500*/  LDS.U8 R0, [UR6+0x1c] ;  /* 0x00001c06ff007984 */ /* 0x000ea40008000000 */
[----:B--2---:R-:W-:-:S13]  /*10510*/  ISETP.NE.AND P0, PT, R0, RZ, PT ;  /* 0x000000ff0000720c */ /* 0x004fda0003f05270 */
[----:B------:R-:W-:Y:S05]  /*10520*/  @P0 BRA `(.L_x_202) ;  /* 0x0000000400100947 */ /* 0x000fea0003800000 */
[----:B------:R-:W-:Y:S02]  /*10530*/  ULOP3.LUT UR44, UR5, 0x1, URZ, 0xc0, !UPT ;  /* 0x00000001052c7892 */ /* 0x000fe4000f8ec0ff */
[----:B------:R-:W-:Y:S02]  /*10540*/  ULOP3.LUT UR43, UR5, 0x1, URZ, 0x3c, !UPT ;  /* 0x00000001052b7892 */ /* 0x000fe4000f8e3cff */
[----:B------:R-:W-:Y:S02]  /*10550*/  UISETP.NE.U32.AND UP0, UPT, UR44, 0x1, UPT ;  /* 0x000000012c00788c */ /* 0x000fe4000bf05070 */
[----:B------:R-:W-:-:S07]  /*10560*/  UIADD3 UR7, UPT, UPT, UR6, 0x8, URZ ;  /* 0x0000000806077890 */ /* 0x000fce000fffe0ff */
[----:B------:R-:W-:Y:S05]  /*10570*/  BRA.U !UP0, `(.L_x_203) ;  /* 0x00000001089c7547 */ /* 0x000fea000b800000 */
[----:B------:R-:W-:Y:S01]  /*10580*/  ELECT P0, URZ, PT ;  /* 0x0000000000ff782f */ /* 0x000fe20003800000 */
[----:B------:R-:W-:-:S12]  /*10590*/  BSSY B0, `(.L_x_203) ;  /* 0x0000025000007945 */ /* 0x000fd80003800000 */
[----:B------:R-:W-:Y:S05]  /*105a0*/  @!P0 BRA `(.L_x_204) ;  /* 0x00000000008c8947 */ /* 0x000fea0003800000 */
[----:B------:R-:W-:-:S05]  /*105b0*/  UMOV UR5, 0x10 ;  /* 0x0000001000057882 */ /* 0x000fca0000000000 */
[----:B------:R-:W-:Y:S04]  /*105c0*/  DEPBAR.LE SB2, 0x36 ;  /* 0x0000ad800000791a */ /* 0x000fe80000000000 */
[----:B------:R-:W2:Y:S02]  /*105d0*/  UTCATOMSWS.2CTA.FIND_AND_SET.ALIGN UP1, UR5, UR5 ;  /* 0x00000005000575e3 */ /* 0x000ea40008220800 */
[----:B--2---:R-:W-:Y:S01]  /*105e0*/  MOV R11, UR5 ;  /* 0x00000005000b7c02 */ /* 0x004fe20008000f00 */
[----:B------:R-:W-:Y:S06]  /*105f0*/  BRA.U UP1, `(.L_x_205) ;  /* 0x0000000101187547 */ /* 0x000fec000b800000 */
.L_x_206:
[----:B------:R-:W-:Y:S05]  /*10600*/  NANOSLEEP 0x64 ;  /* 0x000000640000795d */ /* 0x000fea0003800000 */
[----:B------:R-:W-:-:S05]  /*10610*/  UMOV UR5, 0x10 ;  /* 0x0000001000057882 */ /* 0x000fca0000000000 */
[----:B------:R-:W-:Y:S04]  /*10620*/  DEPBAR.LE SB2, 0x36 ;  /* 0x0000ad800000791a */ /* 0x000fe80000000000 */
[----:B------:R-:W2:Y:S02]  /*10630*/  UTCATOMSWS.2CTA.FIND_AND_SET.ALIGN UP1, UR5, UR5 ;  /* 0x00000005000575e3 */ /* 0x000ea40008220800 */
[----:B--2---:R-:W-:Y:S01]  /*10640*/  MOV R11, UR5 ;  /* 0x00000005000b7c02 */ /* 0x004fe20008000f00 */
[----:B------:R-:W-:Y:S05]  /*10650*/  BRA.U !UP1, `(.L_x_206) ;  /* 0xfffffffd09e87547 */ /* 0x000fea000b83ffff */
.L_x_205:
[----:B------:R-:W2:Y:S01]  /*10660*/  LDS R5, [UR6+0x10] ;  /* 0x00001006ff057984 */ /* 0x000ea20008000800 */
[----:B------:R-:W-:Y:S01]  /*10670*/  IMAD.U32 R3, RZ, RZ, UR4 ;  /* 0x00000004ff037e24 */ /* 0x000fe2000f8e00ff */
[----:B------:R-:W-:-:S03]  /*10680*/  MOV R2, UR43 ;  /* 0x0000002b00027c02 */ /* 0x000fc60008000f00 */
[----:B------:R-:W-:Y:S01]  /*10690*/  VIADD R3, R3, 0x320 ;  /* 0x0000032003037836 */ /* 0x000fe20000000000 */
[----:B--2---:R-:W-:-:S04]  /*106a0*/  SHF.L.U32 R5, R5, 0x1f, RZ ;  /* 0x0000001f05057819 */ /* 0x004fc800000006ff */
[----:B------:R-:W2:Y:S02]  /*106b0*/  SYNCS.PHASECHK.TRANS64.TRYWAIT P0, [UR6+0x8], R5 ;  /* 0x00000805ff0075a7 */ /* 0x000ea40008001106 */
[----:B--2---:R-:W-:Y:S05]  /*106c0*/  @P0 BRA `(.L_x_207) ;  /* 0x0000000000080947 */ /* 0x004fea0003800000 */
[----:B------:R-:W2:Y:S02]  /*106d0*/  SYNCS.PHASECHK.TRANS64.TRYWAIT P0, [UR6+0x8], R5 ;  /* 0x00000805ff0075a7 */ /* 0x000ea40008001106 */
[----:B--2---:R-:W-:Y:S05]  /*106e0*/  @!P0 BRA `(.L_x_208) ;  /* 0x0000001c00848947 */ /* 0x004fea0003800000 */
.L_x_207:
[----:B------:R-:W-:Y:S01]  /*106f0*/  HFMA2 R4, -RZ, RZ, 0, 5.9604644775390625e-08 ;  /* 0x00000001ff047431 */ /* 0x000fe200000001ff */
[----:B------:R-:W-:Y:S01]  /*10700*/  UPRMT UR5, UR43, 0x654, UR7 ;  /* 0x000006542b057896 */ /* 0x000fe20008000007 */
[----:B-----5:R-:W-:Y:S01]  /*10710*/  IMAD.MOV.U32 R6, RZ, RZ, 0xffff ;  /* 0x0000ffffff067424 */ /* 0x020fe200078e00ff */
[----:B------:R-:W-:Y:S01]  /*10720*/  PRMT R2, R2, 0x654, R3 ;  /* 0x0000065402027816 */ /* 0x000fe20000000003 */
[----:B--2---:R-:W-:Y:S02]  /*10730*/  IMAD.MOV.U32 R0, RZ, RZ, 0x4 ;  /* 0x00000004ff007424 */ /* 0x004fe400078e00ff */
[----:B------:R-:W-:Y:S01]  /*10740*/  IMAD.SHL.U32 R7, R11, 0x20, RZ ;  /* 0x000000200b077824 */ /* 0x000fe200078e00ff */
[----:B------:R-:W-:Y:S02]  /*10750*/  MOV R3, UR5 ;  /* 0x0000000500037c02 */ /* 0x000fe40008000f00 */
[-C--:B------:R-:W-:Y:S01]  /*10760*/  SHF.L.U32 R6, R6, R11.reuse, RZ ;  /* 0x0000000b06067219 */ /* 0x080fe200000006ff */
[----:B------:R2:W-:Y:S01]  /*10770*/  SYNCS.ARRIVE.TRANS64.RED RZ, [UR5], R0 ;  /* 0x00000000ffff79a7 */ /* 0x0005e20008000405 */
[----:B------:R-:W-:Y:S01]  /*10780*/  SHF.L.U32 R5, R4, R11, RZ ;  /* 0x0000000b04057219 */ /* 0x000fe200000006ff */
[----:B------:R2:W-:Y:S04]  /*10790*/  STS [UR4+0x320], R7 ;  /* 0x00032007ff007988 */ /* 0x0005e80008000804 */
[----:B------:R2:W-:Y:S04]  /*107a0*/  STAS [R2.64], R11 ;  /* 0x0000000b02007dbd */ /* 0x0005e8000c0008ff */
[----:B------:R2:W-:Y:S04]  /*107b0*/  ATOMS.OR RZ, [UR6+0x14], R6 ;  /* 0x00001406ffff798c */ /* 0x0005e8000b000006 */
[----:B------:R2:W-:Y:S04]  /*107c0*/  ATOMS.OR RZ, [UR6+0x18], R5 ;  /* 0x00001805ffff798c */ /* 0x0005e8000b000006 */
[----:B------:R2:W-:Y:S02]  /*107d0*/  ATOMS.XOR RZ, [UR6+0x10], R4 ;  /* 0x00001004ffff798c */ /* 0x0005e4000b800006 */
.L_x_204:
[----:B------:R-:W-:Y:S05]  /*107e0*/  BSYNC B0 ;  /* 0x0000000000007941 */ /* 0x000fea0003800000 */
.L_x_203:
[----:B------:R-:W-:Y:S05]  /*107f0*/  BRA.U UP0, `(.L_x_209) ;  /* 0x00000001006c7547 */ /* 0x000fea000b800000 */
[----:B------:R-:W-:-:S03]  /*10800*/  UMOV UR5, 0xffffffff ;  /* 0xffffffff00057882 */ /* 0x000fc60000000000 */
[----:B------:R-:W-:Y:S05]  /*10810*/  BRA.DIV UR5, `(.L_x_210) ;  /* 0x0000001e05507947 */ /* 0x000fea000b800000 */
[----:B------:R-:W-:-:S13]  /*10820*/  ELECT P6, URZ, PT ;  /* 0x0000000000ff782f */ /* 0x000fda00038c0000 */
.L_x_276:
[----:B------:R-:W-:Y:S05]  /*10830*/  @!P6 BRA `(.L_x_209) ;  /* 0x00000000005ce947 */ /* 0x000fea0003800000 */
[----:B--2---:R-:W2:Y:S02]  /*10840*/  LDS R3, [UR6+0x10] ;  /* 0x00001006ff037984 */ /* 0x004ea40008000800 */
[----:B--2---:R-:W-:-:S04]  /*10850*/  SHF.L.U32 R3, R3, 0x1f, RZ ;  /* 0x0000001f03037819 */ /* 0x004fc800000006ff */
[----:B------:R-:W2:Y:S02]  /*10860*/  SYNCS.PHASECHK.TRANS64.TRYWAIT P0, [UR6+0x8], R3 ;  /* 0x00000803ff0075a7 */ /* 0x000ea40008001106 */
[----:B--2---:R-:W-:Y:S05]  /*10870*/  @P0 BRA `(.L_x_211) ;  /* 0x0000000000080947 */ /* 0x004fea0003800000 */
[----:B------:R-:W2:Y:S02]  /*10880*/  SYNCS.PHASECHK.TRANS64.TRYWAIT P0, [UR6+0x8], R3 ;  /* 0x00000803ff0075a7 */ /* 0x000ea40008001106 */
[----:B--2---:R-:W-:Y:S05]  /*10890*/  @!P0 BRA `(.L_x_212) ;  /* 0x0000001c00508947 */ /* 0x004fea0003800000 */
.L_x_211:
[----:B------:R-:W3:Y:S01]  /*108a0*/  LDS R5, [UR4+0x320] ;  /* 0x00032004ff057984 */ /* 0x000ee20008000800 */
[----:B--2---:R-:W-:Y:S02]  /*108b0*/  HFMA2 R0, -RZ, RZ, 0, 5.9604644775390625e-08 ;  /* 0x00000001ff007431 */ /* 0x004fe400000001ff */
[----:B------:R-:W-:Y:S01]  /*108c0*/  IMAD.MOV.U32 R2, RZ, RZ, 0xffff ;  /* 0x0000ffffff027424 */ /* 0x000fe200078e00ff */
[----:B------:R-:W-:Y:S01]  /*108d0*/  UPRMT UR5, UR43, 0x654, UR7 ;  /* 0x000006542b057896 */ /* 0x000fe20008000007 */
[----:B---3--:R-:W-:-:S03]  /*108e0*/  IMAD.SHL.U32 R3, R5, 0x20, RZ ;  /* 0x0000002005037824 */ /* 0x008fc600078e00ff */
[-C--:B------:R-:W-:Y:S02]  /*108f0*/  SHF.L.U32 R2, R2, R5.reuse, RZ ;  /* 0x0000000502027219 */ /* 0x080fe400000006ff */
[----:B------:R-:W-:Y:S01]  /*10900*/  SHF.L.U32 R5, R0, R5, RZ ;  /* 0x0000000500057219 */ /* 0x000fe200000006ff */
[----:B------:R3:W-:Y:S04]  /*10910*/  STS [UR4+0x320], R3 ;  /* 0x00032003ff007988 */ /* 0x0007e80008000804 */
[----:B------:R3:W-:Y:S04]  /*10920*/  ATOMS.OR RZ, [UR6+0x14], R2 ;  /* 0x00001402ffff798c */ /* 0x0007e8000b000006 */
[----:B------:R3:W-:Y:S01]  /*10930*/  ATOMS.OR RZ, [UR6+0x18], R5 ;  /* 0x00001805ffff798c */ /* 0x0007e2000b000006 */
[----:B------:R-:W-:Y:S03]  /*10940*/  SYNCS.ARRIVE.TRANS64.RED.A1T0 RZ, [UR5], RZ ;  /* 0x000000ffffff79a7 */ /* 0x000fe60008100405 */
[----:B------:R3:W-:Y:S01]  /*10950*/  ATOMS.XOR RZ, [UR6+0x10], R0 ;  /* 0x00001000ffff798c */ /* 0x0007e2000b800006 */
[----:B------:R-:W-:Y:S05]  /*10960*/  BRA `(.L_x_209) ;  /* 0x0000000000107947 */ /* 0x000fea0003800000 */
.L_x_202:
[----:B------:R-:W-:Y:S02]  /*10970*/  MOV R0, 0xffffffff ;  /* 0xffffffff00007802 */ /* 0x000fe40000000f00 */
[----:B------:R-:W-:-:S03]  /*10980*/  MOV R2, 0x109b0 ;  /* 0x000109b000027802 */ /* 0x000fc60000000f00 */
[----:B------:R2:W-:Y:S04]  /*10990*/  STS [UR4+0x320], R0 ;  /* 0x00032000ff007988 */ /* 0x0005e80008000804 */
[----:B-12-45:R-:W-:Y:S05]  /*109a0*/  CALL.REL.NOINC `($__internal_1_$__cuda_sm10x_tcgen05_guardrail_trap_phase_invalid_during_alloc) ;  /* 0x0000001c00d87944 */ /* 0x036fea0003c00000 */
.L_x_209:
[----:B------:R-:W-:Y:S05]  /*109b0*/  WARPSYNC.ALL ;  /* 0x0000000000007948 */ /* 0x000fea0003800000 */
[----:B------:R-:W1:Y:S01]  /*109c0*/  S2UR UR5, SR_CgaCtaId ;  /* 0x00000000000579c3 */ /* 0x000e620000008800 */
[----:B------:R-:W-:Y:S01]  /*109d0*/  UMOV UR4, 0x400 ;  /* 0x0000040000047882 */ /* 0x000fe20000000000 */
[----:B------:R-:W-:-:S06]  /*109e0*/  NOP ;  /* 0x0000000000007918 */ /* 0x000fcc0000000000 */
[----:B------:R-:W-:Y:S06]  /*109f0*/  BAR.ARV 0x6, 0xa0 ;  /* 0x0182800000007b1d */ /* 0x000fec0000002000 */
[----:B-1----:R-:W-:-:S04]  /*10a00*/  ULEA UR4, UR5, UR4, 0x18 ;  /* 0x0000000405047291 */ /* 0x002fc8000f8ec0ff */
[----:B------:R-:W-:Y:S02]  /*10a10*/  UIADD3 UR11, UPT, UPT, UR4, 0x9400, URZ ;  /* 0x00009400040b7890 */ /* 0x000fe4000fffe0ff */
[----:B------:R-:W-:Y:S02]  /*10a20*/  UIADD3 UR12, UPT, UPT, UR4, 0x21400, URZ ;  /* 0x00021400040c7890 */ /* 0x000fe4000fffe0ff */
[----:B------:R-:W-:Y:S01]  /*10a30*/  USHF.R.U32.HI UR11, URZ, 0x4, UR11 ;  /* 0x00000004ff0b7899 */ /* 0x000fe2000801160b */
[----:B--23--:R-:W1:Y:S01]  /*10a40*/  LDS R0, [UR4+0x320] ;  /* 0x00032004ff007984 */ /* 0x00ce620008000800 */
[----:B------:R-:W-:Y:S02]  /*10a50*/  USHF.R.U32.HI UR12, URZ, 0x4, UR12 ;  /* 0x00000004ff0c7899 */ /* 0x000fe4000801160c */
[----:B------:R-:W-:Y:S02]  /*10a60*/  ULOP3.LUT UR11, UR11, 0x3fff, URZ, 0xc0, !UPT ;  /* 0x00003fff0b0b7892 */ /* 0x000fe4000f8ec0ff */
[----:B------:R-:W-:-:S02]  /*10a70*/  ULOP3.LUT UR12, UR12, 0x3fff, URZ, 0xc0, !UPT ;  /* 0x00003fff0c0c7892 */ /* 0x000fc4000f8ec0ff */
[----:B------:R-:W-:Y:S02]  /*10a80*/  ULOP3.LUT UR11, UR11, 0x10000, URZ, 0xfc, !UPT ;  /* 0x000100000b0b7892 */ /* 0x000fe4000f8efcff */
[----:B------:R-:W-:Y:S01]  /*10a90*/  ULOP3.LUT UR12, UR12, 0x10000, URZ, 0xfc, !UPT ;  /* 0x000100000c0c7892 */ /* 0x000fe2000f8efcff */
[----:B-1----:R-:W-:Y:S01]  /*10aa0*/  R2UR UR20, R0 ;  /* 0x00000000001472ca */ /* 0x002fe200000e0000 */
[----:B----45:R-:W1:-:S00]  /*10ab0*/  USETMAXREG.DEALLOC.CTAPOOL 0x88 ;  /* 0x00000088000079c8 */ /* 0x030e4000080e0500 */
[----:B-1----:R-:W-:Y:S01]  /*10ac0*/  HFMA2 R2, -RZ, RZ, 0, 0 ;  /* 0x00000000ff027431 */ /* 0x002fe200000001ff */
[----:B------:R-:W-:Y:S01]  /*10ad0*/  MOV R0, RZ ;  /* 0x000000ff00007202 */ /* 0x000fe20000000f00 */
[----:B------:R-:W-:Y:S01]  /*10ae0*/  UMOV UR19, 0x1 ;  /* 0x0000000100137882 */ /* 0x000fe20000000000 */
[----:B------:R-:W-:Y:S01]  /*10af0*/  UMOV UR18, URZ ;  /* 0x000000ff00127c82 */ /* 0x000fe20008000000 */
[----:B------:R-:W-:Y:S01]  /*10b00*/  UMOV UR17, URZ ;  /* 0x000000ff00117c82 */ /* 0x000fe20008000000 */
[----:B------:R-:W-:Y:S01]  /*10b10*/  UMOV UR16, URZ ;  /* 0x000000ff00107c82 */ /* 0x000fe20008000000 */
[----:B------:R-:W-:-:S06]  /*10b20*/  UMOV UR15, URZ ;  /* 0x000000ff000f7c82 */ /* 0x000fcc0008000000 */
.L_x_223:
[----:B------:R-:W1:Y:S02]  /*10b30*/  LDC.64 R4, c[0x0][0x390] ;  /* 0x0000e400ff047b82 */ /* 0x000e640000000a00 */
[----:B-12---:R-:W-:-:S05]  /*10b40*/  IMAD.WIDE R4, R17, 0xc, R4 ;  /* 0x0000000c11047825 */ /* 0x006fca00078e0204 */
[----:B------:R-:W2:Y:S02]  /*10b50*/  LDG.E R3, desc[UR50][R4.64+0x8] ;  /* 0x0000083204037981 */ /* 0x000ea4000c1e1900 */
[----:B--2---:R-:W-:-:S13]  /*10b60*/  R2UR UR10, R3 ;  /* 0x00000000030a72ca */ /* 0x004fda00000e0000 */
[----:B------:R-:W-:Y:S02]  /*10b70*/  UISETP.GE.AND UP0, UPT, UR10, 0x1, UPT ;  /* 0x000000010a00788c */ /* 0x000fe4000bf06270 */
[----:B------:R-:W-:Y:S02]  /*10b80*/  UIADD3 UR6, UPT, UPT, UR10, 0x7f, URZ ;  /* 0x0000007f0a067890 */ /* 0x000fe4000fffe0ff */
[----:B------:R-:W-:Y:S02]  /*10b90*/  UISETP.NE.OR UP0, UPT, UR44, URZ, !UP0 ;  /* 0x000000ff2c00728c */ /* 0x000fe4000c705670 */
[----:B------:R-:W-:-:S04]  /*10ba0*/  USHF.R.S32.HI UR14, URZ, 0x1f, UR6 ;  /* 0x0000001fff0e7899 */ /* 0x000fc80008011406 */
[----:B------:R-:W-:-:S03]  /*10bb0*/  ULEA.HI UR14, UR14, UR6, URZ, 0x7 ;  /* 0x000000060e0e7291 */ /* 0x000fc6000f8f38ff */
[----:B------:R-:W-:Y:S09]  /*10bc0*/  BRA.U UP0, `(.L_x_213) ;  /* 0x0000000500c07547 */ /* 0x000ff2000b800000 */
[----:B------:R-:W-:Y:S01]  /*10bd0*/  ULEA UR6, UR16, UR4, 0x3 ;  /* 0x0000000410067291 */ /* 0x000fe2000f8e18ff */
[----:B------:R-:W-:Y:S01]  /*10be0*/  SHF.L.U32 R3, R0, 0x1f, RZ ;  /* 0x0000001f00037819 */ /* 0x000fe200000006ff */
[----:B------:R-:W-:Y:S02]  /*10bf0*/  UISETP.NE.AND UP0, UPT, UR37, URZ, UPT ;  /* 0x000000ff2500728c */ /* 0x000fe4000bf05270 */
[----:B------:R-:W-:Y:S02]  /*10c00*/  USHF.R.S32.HI UR14, URZ, 0x7, UR14 ;  /* 0x00000007ff0e7899 */ /* 0x000fe4000801140e */
[----:B------:R-:W-:Y:S02]  /*10c10*/  UISETP.NE.AND UP0, UPT, UR21, 0x4, !UP0 ;  /* 0x000000041500788c */ /* 0x000fe4000c705270 */
[----:B------:R-:W-:Y:S01]  /*10c20*/  ULEA UR9, UR18, UR20, 0x7 ;  /* 0x0000001412097291 */ /* 0x000fe2000f8e38ff */
[----:B------:R1:W2:Y:S06]  /*10c30*/  SYNCS.PHASECHK.TRANS64.TRYWAIT P1, [UR6], R3 ;  /* 0x00000003ff0075a7 */ /* 0x0002ac0008021106 */
[----:B------:R-:W-:Y:S05]  /*10c40*/  BRA.U UP0, `(.L_x_214) ;  /* 0x0000000100047547 */ /* 0x000fea000b800000 */
[----:B------:R-:W-:Y:S05]  /*10c50*/  BPT.TRAP 0x1 ;  /* 0x000000040000795c */ /* 0x000fea0000300000 */
.L_x_214:
[----:B------:R-:W-:Y:S01]  /*10c60*/  ULEA UR8, UR18, UR4, 0x3 ;  /* 0x0000000412087291 */ /* 0x000fe2000f8e18ff */
[----:B------:R-:W-:-:S04]  /*10c70*/  MOV R4, UR19 ;  /* 0x0000001300047c02 */ /* 0x000fc80008000f00 */
[----:B------:R-:W-:-:S04]  /*10c80*/  SHF.L.U32 R4, R4, 0x1f, RZ ;  /* 0x0000001f04047819 */ /* 0x000fc800000006ff */
[----:B------:R-:W3:Y:S02]  /*10c90*/  SYNCS.PHASECHK.TRANS64.TRYWAIT P0, [UR8+0x120], R4 ;  /* 0x00012004ff0075a7 */ /* 0x000ee40008001108 */
[----:B---3--:R-:W-:Y:S05]  /*10ca0*/  @!P0 BRA `(.L_x_215) ;  /* 0x0000001800648947 */ /* 0x008fea0003800000 */
.L_x_278:
[----:B-1----:R-:W-:Y:S01]  /*10cb0*/  LOP3.LUT R3, R10, 0xffff, RZ, 0xc0, !PT ;  /* 0x0000ffff0a037812 */ /* 0x002fe200078ec0ff */
[----:B------:R-:W-:Y:S01]  /*10cc0*/  UISETP.LT.AND UP1, UPT, UR14, 0x1, UPT ;  /* 0x000000010e00788c */ /* 0x000fe2000bf21270 */
[----:B--2---:R-:W-:Y:S01]  /*10cd0*/  PLOP3.LUT P0, PT, P1, PT, PT, 0x80, 0x8 ;  /* 0x000000000008781c */ /* 0x004fe20000f0f070 */
[----:B------:R-:W-:Y:S01]  /*10ce0*/  UMOV UR42, UR16 ;  /* 0x00000010002a7c82 */ /* 0x000fe20008000000 */
[----:B------:R-:W-:Y:S01]  /*10cf0*/  R2UR UR6, R3 ;  /* 0x00000000030672ca */ /* 0x000fe200000e0000 */
[----:B------:R-:W-:Y:S01]  /*10d00*/  USEL UR7, UR14, 0x1, UP1 ;  /* 0x000000010e077887 */ /* 0x000fe20008800000 */
[----:B------:R-:W-:Y:S01]  /*10d10*/  UMOV UR38, 0x0 ;  /* 0x0000000000267882 */ /* 0x000fe20000000000 */
[----:B------:R-:W-:Y:S02]  /*10d20*/  UMOV UR39, 0x10200490 ;  /* 0x1020049000277882 */ /* 0x000fe40000000000 */
[----:B------:R-:W-:Y:S01]  /*10d30*/  UIADD3 UR7, UPT, UPT, -UR7, UR15, UR14 ;  /* 0x0000000f07077290 */ /* 0x000fe2000fffe10e */
[----:B------:R-:W-:Y:S01]  /*10d40*/  UMOV UR34, 0x0 ;  /* 0x0000000000227882 */ /* 0x000fe20000000000 */
[----:B------:R-:W-:-:S02]  /*10d50*/  UMOV UR35, 0x10200490 ;  /* 0x1020049000237882 */ /* 0x000fc40000000000 */
[----:B------:R-:W-:Y:S02]  /*10d60*/  UIADD3 UR7, UPT, UPT, UR7, 0x1, URZ ;  /* 0x0000000107077890 */ /* 0x000fe4000fffe0ff */
[----:B------:R-:W-:Y:S01]  /*10d70*/  UPLOP3.LUT UP3, UPT, UPT, UPT, UPT, 0x40, 0x4 ;  /* 0x000000000004789c */ /* 0x000fe20003f6e870 */
[----:B------:R-:W-:Y:S01]  /*10d80*/  UMOV UR32, 0x0 ;  /* 0x0000000000207882 */ /* 0x000fe20000000000 */
        /* <DEDUP_REMOVED lines=10> */
[----:B------:R-:W-:-:S05]  /*10e30*/  UMOV UR23, 0x10200490 ;  /* 0x1020049000177882 */ /* 0x000fca0000000000 */
.L_x_218:
[----:B-1----:R-:W-:Y:S01]  /*10e40*/  ULEA UR13, UR42, UR4, 0x3 ;  /* 0x000000042a0d7291 */ /* 0x002fe2000f8e18ff */
[----:B--2---:R-:W-:Y:S11]  /*10e50*/  @P0 BRA `(.L_x_216) ;  /* 0x00000000000c0947 */ /* 0x004ff60003800000 */
[----:B------:R-:W-:Y:S04]  /*10e60*/  SHF.L.U32 R4, R0, 0x1f, RZ ;  /* 0x0000001f00047819 */ /* 0x000fe800000006ff */
[----:B------:R-:W1:Y:S02]  /*10e70*/  SYNCS.PHASECHK.TRANS64.TRYWAIT P0, [UR13], R4 ;  /* 0x00000004ff0075a7 */ /* 0x000e64000800110d */
[----:B-1----:R-:W-:Y:S05]  /*10e80*/  @!P0 BRA `(.L_x_217) ;  /* 0x0000001800048947 */ /* 0x002fea0003800000 */
.L_x_216:
[----:B------:R-:W-:Y:S01]  /*10e90*/  UISETP.NE.AND UP1, UPT, UR14, 0x1, UPT ;  /* 0x000000010e00788c */ /* 0x000fe2000bf25270 */
[----:B------:R-:W-:Y:S01]  /*10ea0*/  PLOP3.LUT P0, PT, PT, PT, PT, 0x80, 0x8 ;  /* 0x000000000008781c */ /* 0x000fe20003f0f070 */
[----:B------:R-:W-:Y:S02]  /*10eb0*/  UIADD3 UR16, UPT, UPT, UR42, 0x1, URZ ;  /* 0x000000012a107890 */ /* 0x000fe4000fffe0ff */
[----:B------:R-:W-:Y:S02]  /*10ec0*/  ULEA UR76, UR42, UR12, 0xa ;  /* 0x0000000c2a4c7291 */ /* 0x000fe4000f8e50ff */
[----:B------:R-:W-:Y:S01]  /*10ed0*/  UISETP.NE.AND UP2, UPT, UR16, 0x3, UPT ;  /* 0x000000031000788c */ /* 0x000fe2000bf45270 */
[----:B------:R-:W-:Y:S01]  /*10ee0*/  PLOP3.LUT P1, PT, PT, PT, UP1, 0x80, 0x8 ;  /* 0x000000000008781c */ /* 0x000fe20003f2f018 */
[----:B------:R-:W-:Y:S02]  /*10ef0*/  ULEA UR74, UR42, UR11, 0xb ;  /* 0x0000000b2a4a7291 */ /* 0x000fe4000f8e58ff */
[----:B------:R-:W-:Y:S02]  /*10f00*/  USEL UR41, URZ, 0x1, UP2 ;  /* 0x00000001ff297887 */ /* 0x000fe40009000000 */
[----:B------:R-:W-:Y:S02]  /*10f10*/  USEL UR16, UR16, URZ, UP2 ;  /* 0x000000ff10107287 */ /* 0x000fe40009000000 */
[----:B------:R-:W-:Y:S02]  /*10f20*/  UIADD3 UR72, UPT, UPT, UR76, 0x2, URZ ;  /* 0x000000024c487890 */ /* 0x000fe4000fffe0ff */
[----:B------:R-:W-:Y:S01]  /*10f30*/  @UP1 ULEA UR40, UR16, UR4, 0x3 ;  /* 0x0000000410281291 */ /* 0x000fe2000f8e18ff */
[----:B------:R-:W-:Y:S01]  /*10f40*/  LOP3.LUT R0, R0, UR41, RZ, 0x3c, !PT ;  /* 0x0000002900007c12 */ /* 0x000fe2000f8e3cff */
[----:B------:R-:W-:Y:S02]  /*10f50*/  UIADD3 UR70, UPT, UPT, UR74, 0x2, URZ ;  /* 0x000000024a467890 */ /* 0x000fe4000fffe0ff */
[----:B------:R-:W-:Y:S01]  /*10f60*/  UIADD3 UR68, UPT, UPT, UR76, 0x4, URZ ;  /* 0x000000044c447890 */ /* 0x000fe2000fffe0ff */
[----:B-1----:R-:W-:Y:S01]  /*10f70*/  @P1 SHF.L.U32 R3, R0, 0x1f, RZ ;  /* 0x0000001f00031819 */ /* 0x002fe200000006ff */
[----:B------:R-:W-:Y:S02]  /*10f80*/  UIADD3 UR66, UPT, UPT, UR74, 0x4, URZ ;  /* 0x000000044a427890 */ /* 0x000fe4000fffe0ff */
[----:B------:R-:W-:Y:S01]  /*10f90*/  UIADD3 UR64, UPT, UPT, UR76, 0x6, URZ ;  /* 0x000000064c407890 */ /* 0x000fe2000fffe0ff */
[----:B------:R1:W2:Y:S01]  /*10fa0*/  @P1 SYNCS.PHASECHK.TRANS64.TRYWAIT P0, [UR40], R3 ;  /* 0x00000003ff0015a7 */ /* 0x0002a20008001128 */
[----:B------:R-:W-:Y:S02]  /*10fb0*/  UIADD3 UR62, UPT, UPT, UR74, 0x6, URZ ;  /* 0x000000064a3e7890 */ /* 0x000fe4000fffe0ff */
        /* <DEDUP_REMOVED lines=10> */
[----:B------:R-:W-:Y:S02]  /*11060*/  UIADD3 UR14, UPT, UPT, UR14, -0x1, URZ ;  /* 0xffffffff0e0e7890 */ /* 0x000fe4000fffe0ff */
[----:B------:R-:W-:Y:S01]  /*11070*/  UISETP.NE.AND UP1, UPT, UR15, UR7, UPT ;  /* 0x000000070f00728c */ /* 0x000fe2000bf25270 */
[----:B------:R-:W-:Y:S01]  /*11080*/  UMOV UR77, 0x40004040 ;  /* 0x40004040004d7882 */ /* 0x000fe20000000000 */
[----:B------:R-:W-:Y:S01]  /*11090*/  UMOV UR75, 0x40004040 ;  /* 0x40004040004b7882 */ /* 0x000fe20000000000 */
[----:B------:R-:W-:Y:S01]  /*110a0*/  UMOV UR73, 0x40004040 ;  /* 0x4000404000497882 */ /* 0x000fe20000000000 */
[----:B------:R1:W-:Y:S01]  /*110b0*/  UTCHMMA.2CTA gdesc[UR74], gdesc[UR76], tmem[UR9], tmem[UR38], idesc[UR39], UP3 ;  /* 0x00ff264c4a0075ea */ /* 0x0003e20009a00009 */
[----:B------:R-:W-:Y:S01]  /*110c0*/  UPLOP3.LUT UP3, UPT, UPT, UPT, UPT, 0x80, 0x8 ;  /* 0x000000000008789c */ /* 0x000fe20003f6f070 */
[----:B------:R-:W-:Y:S01]  /*110d0*/  UMOV UR71, 0x40004040 ;  /* 0x4000404000477882 */ /* 0x000fe20000000000 */
[----:B------:R-:W-:Y:S01]  /*110e0*/  UMOV UR69, 0x40004040 ;  /* 0x4000404000457882 */ /* 0x000fe20000000000 */
[----:B------:R1:W-:Y:S01]  /*110f0*/  UTCHMMA.2CTA gdesc[UR70], gdesc[UR72], tmem[UR9], tmem[UR34], idesc[UR35], UPT ;  /* 0x00ff2248460075ea */ /* 0x0003e2000ba00009 */
        /* <DEDUP_REMOVED lines=14> */
[----:B------:R-:W-:Y:S01]  /*111e0*/  UMOV UR41, 0x40004040 ;  /* 0x4000404000297882 */ /* 0x000fe20000000000 */
[----:B------:R1:W-:Y:S01]  /*111f0*/  UTCHMMA.2CTA gdesc[UR48], gdesc[UR52], tmem[UR9], tmem[UR24], idesc[UR25], UPT ;  /* 0x00ff1834300075ea */ /* 0x0003e2000ba00009 */
[----:B------:R1:W-:Y:S01]  /*11200*/  UTCHMMA.2CTA gdesc[UR40], gdesc[UR46], tmem[UR9], tmem[UR22], idesc[UR23], UPT ;  /* 0x00ff162e280075ea */ /* 0x0003e2000ba00009 */
[----:B------:R1:W-:Y:S01]  /*11210*/  UTCBAR.2CTA.MULTICAST [UR13], URZ, UR6 ;  /* 0x000000ff0d0073e9 */ /* 0x0003e20008200806 */
[----:B------:R-:W-:Y:S01]  /*11220*/  UMOV UR42, UR16 ;  /* 0x00000010002a7c82 */ /* 0x000fe20008000000 */
[----:B------:R-:W-:Y:S05]  /*11230*/  BRA.U UP1, `(.L_x_218) ;  /* 0xfffffffd01007547 */ /* 0x000fea000b83ffff */
[----:B------:R-:W-:Y:S05]  /*11240*/  BRA.U UP0, `(.L_x_219) ;  /* 0x0000000100047547 */ /* 0x000fea000b800000 */
[----:B-1----:R-:W-:Y:S05]  /*11250*/  BPT.TRAP 0x1 ;  /* 0x000000040000795c */ /* 0x002fea0000300000 */
.L_x_219:
[----:B--2---:R-:W-:Y:S01]  /*11260*/  ELECT P0, URZ, PT ;  /* 0x0000000000ff782f */ /* 0x004fe20003800000 */
[----:B------:R-:W-:Y:S01]  /*11270*/  UIADD3 UR8, UPT, UPT, UR8, 0x100, URZ ;  /* 0x0000010008087890 */ /* 0x000fe2000fffe0ff */
[----:B------:R-:W-:-:S11]  /*11280*/  UMOV UR15, UR7 ;  /* 0x00000007000f7c82 */ /* 0x000fd60008000000 */
[----:B-1----:R-:W-:-:S04]  /*11290*/  @P0 LOP3.LUT R3, R9, 0xffff, RZ, 0xc0, !PT ;  /* 0x0000ffff09030812 */ /* 0x002fc800078ec0ff */
[----:B------:R-:W-:-:S13]  /*112a0*/  @P0 R2UR UR6, R3 ;  /* 0x00000000030602ca */ /* 0x000fda00000e0000 */
[----:B------:R1:W-:Y:S01]  /*112b0*/  UTCBAR.2CTA.MULTICAST [UR8], URZ, UR6 ;  /* 0x000000ff080073e9 */ /* 0x0003e20008200806 */
[----:B------:R-:W-:Y:S01]  /*112c0*/  NOP ;  /* 0x0000000000007918 */ /* 0x000fe20000000000 */
.L_x_213:
[----:B------:R-:W-:-:S11]  /*112d0*/  UISETP.GE.AND UP0, UPT, UR10, 0x1, UPT ;  /* 0x000000010a00788c */ /* 0x000fd6000bf06270 */
[----:B------:R-:W-:-:S04]  /*112e0*/  @UP0 UIADD3 UR7, UPT, UPT, UR18, 0x1, URZ ;  /* 0x0000000112070890 */ /* 0x000fc8000fffe0ff */
[----:B------:R-:W-:-:S04]  /*112f0*/  @UP0 UISETP.NE.AND UP1, UPT, UR7, 0x4, UPT ;  /* 0x000000040700088c */ /* 0x000fc8000bf25270 */
[----:B-1----:R-:W-:Y:S02]  /*11300*/  @UP0 USEL UR6, URZ, 0x1, UP1 ;  /* 0x00000001ff060887 */ /* 0x002fe40008800000 */
[----:B------:R-:W-:Y:S02]  /*11310*/  @UP0 USEL UR18, UR7, URZ, UP1 ;  /* 0x000000ff07120287 */ /* 0x000fe40008800000 */
[----:B------:R-:W-:Y:S02]  /*11320*/  @UP0 ULOP3.LUT UR19, UR19, UR6, URZ, 0x3c, !UPT ;  /* 0x0000000613130292 */ /* 0x000fe4000f8e3cff */
[----:B------:R-:W-:-:S09]  /*11330*/  UISETP.NE.AND UP0, UPT, UR37, 0x8, UPT ;  /* 0x000000082500788c */ /* 0x000fd2000bf05270 */
[----:B------:R-:W-:Y:S05]  /*11340*/  BRA.U UP0, `(.L_x_220) ;  /* 0x0000000100047547 */ /* 0x000fea000b800000 */
[----:B------:R-:W-:Y:S05]  /*11350*/  BPT.TRAP 0x1 ;  /* 0x000000040000795c */ /* 0x000fea0000300000 */
.L_x_220:
[----:B------:R-:W-:Y:S01]  /*11360*/  ULEA UR6, UR17, UR4, 0x3 ;  /* 0x0000000411067291 */ /* 0x000fe2000f8e18ff */
[----:B------:R-:W-:-:S08]  /*11370*/  SHF.L.U32 R4, R2, 0x1f, RZ ;  /* 0x0000001f02047819 */ /* 0x000fd000000006ff */
[----:B------:R-:W1:Y:S02]  /*11380*/  SYNCS.PHASECHK.TRANS64.TRYWAIT P0, [UR6+0x160], R4 ;  /* 0x00016004ff0075a7 */ /* 0x000e640008001106 */
[----:B-1----:R-:W-:Y:S05]  /*11390*/  @!P0 BRA `(.L_x_221) ;  /* 0x0000001000d88947 */ /* 0x002fea0003800000 */
.L_x_281:
[----:B------:R-:W-:-:S09]  /*113a0*/  UIMAD UR7, UR17, 0x14, UR36 ;  /* 0x00000014110778a4 */ /* 0x000fd2000f8e0224 */
[----:B------:R-:W2:Y:S04]  /*113b0*/  LDS R17, [UR7+0x8] ;  /* 0x00000807ff117984 */ /* 0x000ea80008000800 */
[----:B-1----:R-:W1:Y:S01]  /*113c0*/  LDS R3, [UR7+0xc] ;  /* 0x00000c07ff037984 */ /* 0x002e620008000800 */
[----:B------:R-:W-:Y:S01]  /*113d0*/  @!PT LDS RZ, [RZ] ;  /* 0x00000000fffff984 */ /* 0x000fe20000000800 */
[----:B------:R-:W-:Y:S01]  /*113e0*/  @!PT LDS RZ, [RZ] ;  /* 0x00000000fffff984 */ /* 0x000fe20000000800 */
[----:B------:R-:W-:Y:S01]  /*113f0*/  @!PT LDS RZ, [RZ] ;  /* 0x00000000fffff984 */ /* 0x000fe20000000800 */
[----:B------:R-:W-:Y:S01]  /*11400*/  @!PT LDS RZ, [RZ] ;  /* 0x00000000fffff984 */ /* 0x000fe20000000800 */
[----:B------:R3:W-:Y:S06]  /*11410*/  MEMBAR.ALL.CTA ;  /* 0x0000000000007992 */ /* 0x0007ec0000008000 */
[----:B---3--:R-:W3:Y:S01]  /*11420*/  FENCE.VIEW.ASYNC.S ;  /* 0x00000000000073c6 */ /* 0x008ee20000000000 */
[----:B------:R-:W-:Y:S05]  /*11430*/  BRA.U UP0, `(.L_x_222) ;  /* 0x0000000100047547 */ /* 0x000fea000b800000 */
[----:B------:R-:W-:Y:S05]  /*11440*/  BPT.TRAP 0x1 ;  /* 0x000000040000795c */ /* 0x000fea0000300000 */
.L_x_222:
[----:B------:R-:W-:Y:S01]  /*11450*/  UIADD3 UR6, UPT, UPT, UR6, 0x1a0, URZ ;  /* 0x000001a006067890 */ /* 0x000fe2000fffe0ff */
[----:B-1----:R-:W-:Y:S01]  /*11460*/  ISETP.NE.AND P0, PT, R3, RZ, PT ;  /* 0x000000ff0300720c */ /* 0x002fe20003f05270 */
[----:B------:R-:W-:Y:S02]  /*11470*/  UIADD3 UR17, UPT, UPT, UR17, 0x1, URZ ;  /* 0x0000000111117890 */ /* 0x000fe4000fffe0ff */
[----:B------:R-:W-:Y:S02]  /*11480*/  UPRMT UR6, UR5, 0x654, UR6 ;  /* 0x0000065405067896 */ /* 0x000fe40008000006 */
[----:B------:R-:W-:-:S04]  /*11490*/  UISETP.NE.AND UP0, UPT, UR17, 0x8, UPT ;  /* 0x000000081100788c */ /* 0x000fc8000bf05270 */
[----:B------:R-:W-:-:S03]  /*114a0*/  USEL UR17, UR17, URZ, UP0 ;  /* 0x000000ff11117287 */ /* 0x000fc60008000000 */
[----:B---3--:R-:W-:Y:S01]  /*114b0*/  SYNCS.ARRIVE.TRANS64.RED.A1T0 RZ, [UR6], RZ ;  /* 0x000000ffffff79a7 */ /* 0x008fe20008100406 */
[----:B------:R-:W-:-:S06]  /*114c0*/  USEL UR6, URZ, 0x1, UP0 ;  /* 0x00000001ff067887 */ /* 0x000fcc0008000000 */
[----:B------:R-:W-:Y:S01]  /*114d0*/  LOP3.LUT R2, R2, UR6, RZ, 0x3c, !PT ;  /* 0x0000000602027c12 */ /* 0x000fe2000f8e3cff */
[----:B------:R-:W-:Y:S06]  /*114e0*/  @P0 BRA `(.L_x_223) ;  /* 0xfffffff400900947 */ /* 0x000fec000383ffff */
[----:B------:R-:W1:Y:S01]  /*114f0*/  S2UR UR5, SR_CgaCtaId ;  /* 0x00000000000579c3 */ /* 0x000e620000008800 */
[----:B------:R-:W-:Y:S01]  /*11500*/  ELECT P0, URZ, PT ;  /* 0x0000000000ff782f */ /* 0x000fe20003800000 */
[----:B------:R-:W-:Y:S01]  /*11510*/  HFMA2 R0, -RZ, RZ, 0, 5.9604644775390625e-08 ;  /* 0x00000001ff007431 */ /* 0x000fe200000001ff */
[----:B------:R-:W-:-:S05]  /*11520*/  UMOV UR6, 0x40 ;  /* 0x0000004000067882 */ /* 0x000fca0000000000 */
[----:B------:R-:W-:Y:S01]  /*11530*/  UVIRTCOUNT.DEALLOC.SMPOOL 0x80 ;  /* 0x000000800000784c */ /* 0x000fe20000000000 */
[----:B------:R-:W-:Y:S02]  /*11540*/  UISETP.NE.AND UP2, UPT, UR44, URZ, UPT ;  /* 0x000000ff2c00728c */ /* 0x000fe4000bf45270 */
[----:B-1----:R-:W-:-:S09]  /*11550*/  ULEA UR5, UR5, UR6, 0x18 ;  /* 0x0000000605057291 */ /* 0x002fd2000f8ec0ff */
[----:B------:R1:W-:Y:S01]  /*11560*/  @P0 STS.U8 [UR5+0x1c], R0 ;  /* 0x00001c00ff000988 */ /* 0x0003e20008000005 */
[----:B------:R-:W-:Y:S05]  /*11570*/  BRA.U UP2, `(.L_x_224) ;  /* 0x0000000102d47547 */ /* 0x000fea000b800000 */
[----:B------:R-:W-:-:S04]  /*11580*/  UISETP.NE.AND UP0, UPT, UR37, URZ, UPT ;  /* 0x000000ff2500728c */ /* 0x000fc8000bf05270 */
[----:B------:R-:W-:-:S09]  /*11590*/  UISETP.NE.AND UP0, UPT, UR21, 0x4, !UP0 ;  /* 0x000000041500788c */ /* 0x000fd2000c705270 */
[----:B------:R-:W-:Y:S05]  /*115a0*/  BRA.U UP0, `(.L_x_225) ;  /* 0x0000000100047547 */ /* 0x000fea000b800000 */
[----:B------:R-:W-:Y:S05]  /*115b0*/  BPT.TRAP 0x1 ;  /* 0x000000040000795c */ /* 0x000fea0000300000 */
.L_x_225:
[----:B------:R-:W-:Y:S01]  /*115c0*/  ULEA UR6, UR18, UR4, 0x3 ;  /* 0x0000000412067291 */ /* 0x000fe2000f8e18ff */
[----:B------:R-:W-:Y:S01]  /*115d0*/  MOV R3, UR19 ;  /* 0x0000001300037c02 */ /* 0x000fe20008000f00 */
[----:B------:R-:W-:-:S03]  /*115e0*/  UIADD3 UR18, UPT, UPT, UR18, 0x1, URZ ;  /* 0x0000000112127890 */ /* 0x000fc6000fffe0ff */
[----:B------:R-:W-:-:S04]  /*115f0*/  SHF.L.U32 R3, R3, 0x1f, RZ ;  /* 0x0000001f03037819 */ /* 0x000fc800000006ff */
[----:B------:R-:W3:Y:S02]  /*11600*/  SYNCS.PHASECHK.TRANS64.TRYWAIT P0, [UR6+0x120], R3 ;  /* 0x00012003ff0075a7 */ /* 0x000ee40008001106 */
[----:B---3--:R-:W-:Y:S05]  /*11610*/  @!P0 BRA `(.L_x_226) ;  /* 0x0000001000508947 */ /* 0x008fea0003800000 */
.L_x_283:
[----:B------:R-:W-:Y:S05]  /*11620*/  BRA.U UP0, `(.L_x_227) ;  /* 0x0000000100047547 */ /* 0x000fea000b800000 */
[----:B------:R-:W-:Y:S05]  /*11630*/  BPT.TRAP 0x1 ;  /* 0x000000040000795c */ /* 0x000fea0000300000 */
.L_x_227:
[----:B------:R-:W-:-:S04]  /*11640*/  UISETP.NE.AND UP1, UPT, UR18, 0x4, UPT ;  /* 0x000000041200788c */ /* 0x000fc8000bf25270 */
[----:B------:R-:W-:Y:S02]  /*11650*/  USEL UR8, URZ, 0x1, UP1 ;  /* 0x00000001ff087887 */ /* 0x000fe40008800000 */
[----:B------:R-:W-:Y:S02]  /*11660*/  USEL UR6, UR18, URZ, UP1 ;  /* 0x000000ff12067287 */ /* 0x000fe40008800000 */
[----:B------:R-:W-:Y:S02]  /*11670*/  ULOP3.LUT UR8, UR19, UR8, URZ, 0x3c, !UPT ;  /* 0x0000000813087292 */ /* 0x000fe4000f8e3cff */
[----:B------:R-:W-:Y:S02]  /*11680*/  ULEA UR7, UR6, UR4, 0x3 ;  /* 0x0000000406077291 */ /* 0x000fe4000f8e18ff */
[----:B------:R-:W-:Y:S02]  /*11690*/  UIADD3 UR6, UPT, UPT, UR6, 0x1, URZ ;  /* 0x0000000106067890 */ /* 0x000fe4000fffe0ff */
[----:B-1----:R-:W-:-:S04]  /*116a0*/  MOV R3, UR8 ;  /* 0x0000000800037c02 */ /* 0x002fc80008000f00 */
[----:B------:R-:W-:-:S04]  /*116b0*/  SHF.L.U32 R3, R3, 0x1f, RZ ;  /* 0x0000001f03037819 */ /* 0x000fc800000006ff */
[----:B------:R-:W1:Y:S02]  /*116c0*/  SYNCS.PHASECHK.TRANS64.TRYWAIT P0, [UR7+0x120], R3 ;  /* 0x00012003ff0075a7 */ /* 0x000e640008001107 */
[----:B-1----:R-:W-:Y:S05]  /*116d0*/  @!P0 BRA `(.L_x_228) ;  /* 0x0000001000388947 */ /* 0x002fea0003800000 */
.L_x_285:
[----:B------:R-:W-:Y:S05]  /*116e0*/  BRA.U UP0, `(.L_x_229) ;  /* 0x0000000100047547 */ /* 0x000fea000b800000 */
[----:B------:R-:W-:Y:S05]  /*116f0*/  BPT.TRAP 0x1 ;  /* 0x000000040000795c */ /* 0x000fea0000300000 */
.L_x_229:
        /* <DEDUP_REMOVED lines=10> */
.L_x_287:
[----:B------:R-:W-:Y:S05]  /*117a0*/  BRA.U UP0, `(.L_x_231) ;  /* 0x0000000100047547 */ /* 0x000fea000b800000 */
[----:B------:R-:W-:Y:S05]  /*117b0*/  BPT.TRAP 0x1 ;  /* 0x000000040000795c */ /* 0x000fea0000300000 */
.L_x_231:
[----:B------:R-:W-:-:S04]  /*117c0*/  UISETP.NE.AND UP0, UPT, UR6, 0x4, UPT ;  /* 0x000000040600788c */ /* 0x000fc8000bf05270 */
[----:B------:R-:W-:Y:S02]  /*117d0*/  USEL UR7, URZ, 0x1, UP0 ;  /* 0x00000001ff077887 */ /* 0x000fe40008000000 */
[----:B------:R-:W-:Y:S02]  /*117e0*/  USEL UR6, UR6, URZ, UP0 ;  /* 0x000000ff06067287 */ /* 0x000fe40008000000 */
[----:B------:R-:W-:Y:S02]  /*117f0*/  ULOP3.LUT UR7, UR8, UR7, URZ, 0x3c, !UPT ;  /* 0x0000000708077292 */ /* 0x000fe4000f8e3cff */
[----:B------:R-:W-:-:S04]  /*11800*/  ULEA UR6, UR6, UR4, 0x3 ;  /* 0x0000000406067291 */ /* 0x000fc8000f8e18ff */
[----:B------:R-:W-:Y:S02]  /*11810*/  IMAD.U32 R2, RZ, RZ, UR7 ;  /* 0x00000007ff027e24 */ /* 0x000fe4000f8e00ff */
[----:B-1----:R-:W-:-:S03]  /*11820*/  MOV R0, UR6 ;  /* 0x0000000600007c02 */ /* 0x002fc60008000f00 */
[----:B------:R-:W-:-:S04]  /*11830*/  SHF.L.U32 R3, R2, 0x1f, RZ ;  /* 0x0000001f02037819 */ /* 0x000fc800000006ff */
[----:B------:R1:W3:Y:S03]  /*11840*/  SYNCS.PHASECHK.TRANS64.TRYWAIT P0, [R0+URZ+0x120], R3 ;  /* 0x00012003000075a7 */ /* 0x0002e600080011ff */
[----:B---3--:R-:W-:Y:S05]  /*11850*/  @!P0 NANOSLEEP.SYNCS 0x989680 ;  /* 0x009896800000895d */ /* 0x008fea0003900000 */
[----:B------:R-:W3:Y:S02]  /*11860*/  @!P0 SYNCS.PHASECHK.TRANS64 P0, [R0+URZ+0x120], R3 ;  /* 0x00012003000085a7 */ /* 0x000ee400080010ff */
[----:B---3--:R-:W-:Y:S05]  /*11870*/  @P0 BRA `(.L_x_232) ;  /* 0x0000000000200947 */ /* 0x008fea0003800000 */
.L_x_233:
[----:B---3--:R3:W4:Y:S02]  /*11880*/  SYNCS.PHASECHK.TRANS64.TRYWAIT P0, [R0+URZ+0x120], R3 ;  /* 0x00012003000075a7 */ /* 0x00872400080011ff */
[----:B----4-:R-:W-:Y:S05]  /*11890*/  @!P0 NANOSLEEP.SYNCS 0x989680 ;  /* 0x009896800000895d */ /* 0x010fea0003900000 */
[----:B------:R-:W4:Y:S02]  /*118a0*/  @!P0 SYNCS.PHASECHK.TRANS64 P0, [R0+URZ+0x120], R3 ;  /* 0x00012003000085a7 */ /* 0x000f2400080010ff */
[----:B----4-:R-:W-:Y:S05]  /*118b0*/  @!P0 BRA `(.L_x_233) ;  /* 0xfffffffc00f08947 */ /* 0x010fea000383ffff */
[----:B------:R-:W-:Y:S05]  /*118c0*/  BRA `(.L_x_232) ;  /* 0x00000000000c7947 */ /* 0x000fea0003800000 */
.L_x_224:
[----:B------:R-:W-:-:S04]  /*118d0*/  UIADD3 UR6, UPT, UPT, UR4, 0x150, URZ ;  /* 0x0000015004067890 */ /* 0x000fc8000fffe0ff */
[----:B------:R-:W-:-:S09]  /*118e0*/  UPRMT UR6, UR43, 0x654, UR6 ;  /* 0x000006542b067896 */ /* 0x000fd20008000006 */
[----:B------:R-:W-:Y:S03]  /*118f0*/  SYNCS.ARRIVE.TRANS64.RED.A1T0 RZ, [UR6], RZ ;  /* 0x000000ffffff79a7 */ /* 0x000fe60008100406 */
.L_x_232:
[----:B-1-3--:R-:W-:Y:S01]  /*11900*/  SHF.L.U32 R3, RZ, 0x1f, RZ ;  /* 0x0000001fff037819 */ /* 0x00afe200000006ff */
[----:B------:R-:W-:Y:S01]  /*11910*/  UIADD3 UR6, UPT, UPT, UR4, 0x150, URZ ;  /* 0x0000015004067890 */ /* 0x000fe2000fffe0ff */
[----:B------:R-:W-:Y:S02]  /*11920*/  PLOP3.LUT P0, PT, PT, PT, UP2, 0x80, 0x8 ;  /* 0x000000000008781c */ /* 0x000fe40003f0f028 */
[----:B------:R-:W1:Y:S02]  /*11930*/  SYNCS.PHASECHK.TRANS64.TRYWAIT P1, [UR4+0x150], R3 ;  /* 0x00015003ff0075a7 */ /* 0x000e640008021104 */
[----:B-1----:R-:W-:Y:S09]  /*11940*/  @!P1 BRA `(.L_x_234) ;  /* 0x0000000c00cc9947 */ /* 0x002ff20003800000 */
.L_x_289:
[----:B------:R-:W-:Y:S01]  /*11950*/  @!UP2 UPRMT UR6, UR43, 0x654, UR6 ;  /* 0x000006542b06a896 */ /* 0x000fe20008000006 */
[----:B------:R-:W-:Y:S01]  /*11960*/  UMOV UR8, 0xffff ;  /* 0x0000ffff00087882 */ /* 0x000fe20000000000 */
[----:B------:R-:W-:-:S07]  /*11970*/  UMOV UR4, 0x1 ;  /* 0x0000000100047882 */ /* 0x000fce0000000000 */
[----:B------:R-:W-:Y:S01]  /*11980*/  @!P0 SYNCS.ARRIVE.TRANS64.RED.A1T0 RZ, [UR6], RZ ;  /* 0x000000ffffff89a7 */ /* 0x000fe20008100406 */
[----:B------:R-:W-:Y:S01]  /*11990*/  NOP ;  /* 0x0000000000007918 */ /* 0x000fe20000000000 */
[----:B-1----:R-:W1:Y:S01]  /*119a0*/  LDS R0, [UR5+0x14] ;  /* 0x00001405ff007984 */ /* 0x002e620008000800 */
[----:B------:R-:W-:-:S04]  /*119b0*/  ULOP3.LUT UR6, UR20, 0xffff, URZ, 0xc0, !UPT ;  /* 0x0000ffff14067892 */ /* 0x000fc8000f8ec0ff */
[----:B------:R-:W-:-:S04]  /*119c0*/  USHF.R.U32.HI UR6, URZ, 0x5, UR6 ;  /* 0x00000005ff067899 */ /* 0x000fc80008011606 */
[----:B------:R-:W-:Y:S02]  /*119d0*/  USHF.L.U32 UR8, UR8, UR6, URZ ;  /* 0x0000000608087299 */ /* 0x000fe400080006ff */
[----:B------:R-:W-:-:S04]  /*119e0*/  USHF.L.U32 UR4, UR4, UR6, URZ ;  /* 0x0000000604047299 */ /* 0x000fc800080006ff */
[----:B-1----:R-:W-:-:S04]  /*119f0*/  LOP3.LUT R0, R0, UR8, RZ, 0xc0, !PT ;  /* 0x0000000800007c12 */ /* 0x002fc8000f8ec0ff */
[----:B------:R-:W-:-:S13]  /*11a00*/  ISETP.NE.AND P0, PT, R0, UR8, PT ;  /* 0x0000000800007c0c */ /* 0x000fda000bf05270 */
[----:B------:R-:W-:Y:S05]  /*11a10*/  @P0 BRA `(.L_x_235) ;  /* 0x0000000000580947 */ /* 0x000fea0003800000 */
[----:B------:R-:W1:Y:S02]  /*11a20*/  LDS R0, [UR5+0x18] ;  /* 0x00001805ff007984 */ /* 0x000e640008000800 */
[----:B-1----:R-:W-:-:S04]  /*11a30*/  LOP3.LUT R0, R0, UR4, RZ, 0xc0, !PT ;  /* 0x0000000400007c12 */ /* 0x002fc8000f8ec0ff */
[----:B------:R-:W-:-:S13]  /*11a40*/  ISETP.NE.AND P0, PT, R0, UR4, PT ;  /* 0x0000000400007c0c */ /* 0x000fda000bf05270 */
[----:B------:R-:W-:Y:S05]  /*11a50*/  @P0 BRA `(.L_x_236) ;  /* 0x00000000003c0947 */ /* 0x000fea0003800000 */
[----:B------:R-:W1:Y:S01]  /*11a60*/  S2R R2, SR_LANEID ;  /* 0x0000000000027919 */ /* 0x000e620000000000 */
[----:B------:R-:W-:Y:S01]  /*11a70*/  ULOP3.LUT UR8, URZ, UR8, URZ, 0x33, !UPT ;  /* 0x00000008ff087292 */ /* 0x000fe2000f8e33ff */
[----:B------:R-:W-:Y:S01]  /*11a80*/  LOP3.LUT R4, RZ, UR4, RZ, 0x33, !PT ;  /* 0x00000004ff047c12 */ /* 0x000fe2000f8e33ff */
[----:B------:R-:W-:Y:S02]  /*11a90*/  VOTEU.ANY UR7, UPT, PT ;  /* 0x0000000000077886 */ /* 0x000fe400038e0100 */
[----:B------:R-:W-:Y:S01]  /*11aa0*/  UFLO.U32 UR7, UR7 ;  /* 0x00000007000772bd */ /* 0x000fe200080e0000 */
[----:B------:R-:W3:Y:S01]  /*11ab0*/  REDUX UR4, R4 ;  /* 0x00000000040473c4 */ /* 0x000ee20000000000 */
[----:B------:R-:W-:-:S06]  /*11ac0*/  IMAD.U32 R0, RZ, RZ, UR8 ;  /* 0x00000008ff007e24 */ /* 0x000fcc000f8e00ff */
[----:B------:R4:W-:Y:S01]  /*11ad0*/  UTCATOMSWS.AND URZ, UR8 ;  /* 0x0000000800ff79e3 */ /* 0x0009e20008000000 */
[----:B------:R-:W5:Y:S01]  /*11ae0*/  REDUX UR6, R0 ;  /* 0x00000000000673c4 */ /* 0x000f620000000000 */
[----:B-1----:R-:W-:Y:S01]  /*11af0*/  ISETP.EQ.U32.AND P0, PT, R2, UR7, PT ;  /* 0x0000000702007c0c */ /* 0x002fe2000bf02070 */
[----:B---3--:R-:W-:Y:S01]  /*11b00*/  IMAD.U32 R2, RZ, RZ, UR4 ;  /* 0x00000004ff027e24 */ /* 0x008fe2000f8e00ff */
[----:B-----5:R-:W-:-:S11]  /*11b10*/  MOV R3, UR6 ;  /* 0x0000000600037c02 */ /* 0x020fd60008000f00 */
[----:B------:R4:W-:Y:S04]  /*11b20*/  @P0 ATOMS.AND RZ, [UR5+0x14], R3 ;  /* 0x00001403ffff098c */ /* 0x0009e8000a800005 */
[----:B------:R4:W-:Y:S01]  /*11b30*/  @P0 ATOMS.AND RZ, [UR5+0x18], R2 ;  /* 0x00001802ffff098c */ /* 0x0009e2000a800005 */
[----:B------:R-:W-:Y:S05]  /*11b40*/  BRA `(.L_x_237) ;  /* 0x0000000000147947 */ /* 0x000fea0003800000 */
.L_x_236:
[----:B------:R-:W-:Y:S02]  /*11b50*/  MOV R2, 0x11b70 ;  /* 0x00011b7000027802 */ /* 0x000fe40000000f00 */
[----:B--2---:R-:W-:Y:S05]  /*11b60*/  CALL.REL.NOINC `($__internal_0_$__cuda_sm10x_tcgen05_guardrail_trap_col_being_dealloced_not_returned_by_alloc) ;  /* 0x0000000c005c7944 */ /* 0x004fea0003c00000 */
[----:B------:R-:W-:Y:S05]  /*11b70*/  BRA `(.L_x_237) ;  /* 0x0000000000087947 */ /* 0x000fea0003800000 */
.L_x_235:
[----:B------:R-:W-:Y:S02]  /*11b80*/  MOV R2, 0x11ba0 ;  /* 0x00011ba000027802 */ /* 0x000fe40000000f00 */
[----:B--2---:R-:W-:Y:S05]  /*11b90*/  CALL.REL.NOINC `($__internal_2_$__cuda_sm10x_tcgen05_guardrail_trap_unallocated_columns_being_dealloced) ;  /* 0x0000000c00687944 */ /* 0x004fea0003c00000 */
.L_x_237:
[----:B------:R-:W-:Y:S01]  /*11ba0*/  NOP ;  /* 0x0000000000007918 */ /* 0x000fe20000000000 */
[----:B----4-:R-:W-:Y:S05]  /*11bb0*/  EXIT ;  /* 0x000000000000794d */ /* 0x010fea0003800000 */
.L_x_34:
[----:B------:R-:W-:-:S07]  /*11bc0*/  MOV R0, UR17 ;  /* 0x0000001100007c02 */ /* 0x000fce0008000f00 */
.L_x_238:
[----:B-1----:R1:W3:Y:S02]  /*11bd0*/  SYNCS.PHASECHK.TRANS64.TRYWAIT P0, [R0+URZ+0x18], R3 ;  /* 0x00001803000075a7 */ /* 0x0022e400080011ff */
[----:B---3--:R-:W-:Y:S05]  /*11be0*/  @!P0 NANOSLEEP.SYNCS 0x989680 ;  /* 0x009896800000895d */ /* 0x008fea0003900000 */
[----:B------:R-:W3:Y:S02]  /*11bf0*/  @!P0 SYNCS.PHASECHK.TRANS64 P0, [R0+URZ+0x18], R3 ;  /* 0x00001803000085a7 */ /* 0x000ee400080010ff */
[----:B---3--:R-:W-:Y:S05]  /*11c00*/  @!P0 BRA `(.L_x_238) ;  /* 0xfffffffc00f08947 */ /* 0x008fea000383ffff */
[----:B------:R-:W-:Y:S05]  /*11c10*/  BRA `(.L_x_33) ;  /* 0xffffff2400d87947 */ /* 0x000fea000383ffff */
.L_x_41:
[----:B-1----:R-:W-:-:S07]  /*11c20*/  MOV R0, UR9 ;  /* 0x0000000900007c02 */ /* 0x002fce0008000f00 */
.L_x_239:
[----:B-1----:R1:W2:Y:S02]  /*11c30*/  SYNCS.PHASECHK.TRANS64.TRYWAIT P0, [R0+URZ+0x18], R3 ;  /* 0x00001803000075a7 */ /* 0x0022a400080011ff */
[----:B--2---:R-:W-:Y:S05]  /*11c40*/  @!P0 NANOSLEEP.SYNCS 0x989680 ;  /* 0x009896800000895d */ /* 0x004fea0003900000 */
[----:B------:R-:W2:Y:S02]  /*11c50*/  @!P0 SYNCS.PHASECHK.TRANS64 P0, [R0+URZ+0x18], R3 ;  /* 0x00001803000085a7 */ /* 0x000ea400080010ff */
[----:B--2---:R-:W-:Y:S05]  /*11c60*/  @!P0 BRA `(.L_x_239) ;  /* 0xfffffffc00f08947 */ /* 0x004fea000383ffff */
[----:B------:R-:W-:Y:S05]  /*11c70*/  BRA `(.L_x_40) ;  /* 0xffffff2800a07947 */ /* 0x000fea000383ffff */
.L_x_47:
[----:B------:R-:W-:-:S07]  /*11c80*/  MOV R0, UR4 ;  /* 0x0000000400007c02 */ /* 0x000fce0008000f00 */
.L_x_240:
[----:B-1----:R1:W2:Y:S02]  /*11c90*/  SYNCS.PHASECHK.TRANS64.TRYWAIT P0, [R0+URZ+0x160], R3 ;  /* 0x00016003000075a7 */ /* 0x0022a400080011ff */
[----:B--2---:R-:W-:Y:S05]  /*11ca0*/  @!P0 NANOSLEEP.SYNCS 0x989680 ;  /* 0x009896800000895d */ /* 0x004fea0003900000 */
[----:B------:R-:W2:Y:S02]  /*11cb0*/  @!P0 SYNCS.PHASECHK.TRANS64 P0, [R0+URZ+0x160], R3 ;  /* 0x00016003000085a7 */ /* 0x000ea400080010ff */
[----:B--2---:R-:W-:Y:S05]  /*11cc0*/  @!P0 BRA `(.L_x_240) ;  /* 0xfffffffc00f08947 */ /* 0x004fea000383ffff */
[----:B------:R-:W-:Y:S05]  /*11cd0*/  BRA `(.L_x_241) ;  /* 0xffffff2c00547947 */ /* 0x000fea000383ffff */
.L_x_50:
[----:B------:R-:W-:-:S07]  /*11ce0*/  MOV R0, UR4 ;  /* 0x0000000400007c02 */ /* 0x000fce0008000f00 */
.L_x_242:
[----:B-1----:R1:W2:Y:S02]  /*11cf0*/  SYNCS.PHASECHK.TRANS64.TRYWAIT P0, [R0+URZ], R3 ;  /* 0x00000003000075a7 */ /* 0x0022a400080011ff */
[----:B--2---:R-:W-:Y:S05]  /*11d00*/  @!P0 NANOSLEEP.SYNCS 0x989680 ;  /* 0x009896800000895d */ /* 0x004fea0003900000 */
[----:B------:R-:W2:Y:S02]  /*11d10*/  @!P0 SYNCS.PHASECHK.TRANS64 P0, [R0+URZ], R3 ;  /* 0x00000003000085a7 */ /* 0x000ea400080010ff */
[----:B--2---:R-:W-:Y:S05]  /*11d20*/  @!P0 BRA `(.L_x_242) ;  /* 0xfffffffc00f08947 */ /* 0x004fea000383ffff */
[----:B------:R-:W-:Y:S05]  /*11d30*/  BRA `(.L_x_243) ;  /* 0xffffff2c00bc7947 */ /* 0x000fea000383ffff */
.L_x_51:
[----:B------:R-:W-:-:S07]  /*11d40*/  MOV R0, UR4 ;  /* 0x0000000400007c02 */ /* 0x000fce0008000f00 */
.L_x_244:
[----:B-1----:R1:W2:Y:S02]  /*11d50*/  SYNCS.PHASECHK.TRANS64.TRYWAIT P0, [R0+URZ], R3 ;  /* 0x00000003000075a7 */ /* 0x0022a400080011ff */
[----:B--2---:R-:W-:Y:S05]  /*11d60*/  @!P0 NANOSLEEP.SYNCS 0x989680 ;  /* 0x009896800000895d */ /* 0x004fea0003900000 */
[----:B------:R-:W2:Y:S02]  /*11d70*/  @!P0 SYNCS.PHASECHK.TRANS64 P0, [R0+URZ], R3 ;  /* 0x00000003000085a7 */ /* 0x000ea400080010ff */
[----:B--2---:R-:W-:Y:S05]  /*11d80*/  @!P0 BRA `(.L_x_244) ;  /* 0xfffffffc00f08947 */ /* 0x004fea000383ffff */
[----:B------:R-:W-:Y:S05]  /*11d90*/  BRA `(.L_x_245) ;  /* 0xffffff2c00c87947 */ /* 0x000fea000383ffff */
.L_x_66:
[----:B------:R-:W-:-:S07]  /*11da0*/  MOV R17, UR4 ;  /* 0x0000000400117c02 */ /* 0x000fce0008000f00 */
.L_x_246:
[----:B--2---:R2:W3:Y:S02]  /*11db0*/  SYNCS.PHASECHK.TRANS64.TRYWAIT P0, [R17+URZ+0xc0], R16 ;  /* 0x0000c010110075a7 */ /* 0x0044e400080011ff */
[----:B---3--:R-:W-:Y:S05]  /*11dc0*/  @!P0 NANOSLEEP.SYNCS 0x989680 ;  /* 0x009896800000895d */ /* 0x008fea0003900000 */
[----:B------:R-:W3:Y:S02]  /*11dd0*/  @!P0 SYNCS.PHASECHK.TRANS64 P0, [R17+URZ+0xc0], R16 ;  /* 0x0000c010110085a7 */ /* 0x000ee400080010ff */
[----:B---3--:R-:W-:Y:S05]  /*11de0*/  @!P0 BRA `(.L_x_246) ;  /* 0xfffffffc00f08947 */ /* 0x008fea000383ffff */
[----:B------:R-:W-:Y:S05]  /*11df0*/  BRA `(.L_x_247) ;  /* 0xffffff4800bc7947 */ /* 0x000fea000383ffff */
.L_x_82:
[----:B------:R-:W-:-:S07]  /*11e00*/  MOV R11, UR4 ;  /* 0x00000004000b7c02 */ /* 0x000fce0008000f00 */
.L_x_248:
[----:B--2---:R2:W3:Y:S02]  /*11e10*/  SYNCS.PHASECHK.TRANS64.TRYWAIT P0, [R11+URZ+0xc0], R2 ;  /* 0x0000c0020b0075a7 */ /* 0x0044e400080011ff */
[----:B---3--:R-:W-:Y:S05]  /*11e20*/  @!P0 NANOSLEEP.SYNCS 0x989680 ;  /* 0x009896800000895d */ /* 0x008fea0003900000 */
[----:B------:R-:W3:Y:S02]  /*11e30*/  @!P0 SYNCS.PHASECHK.TRANS64 P0, [R11+URZ+0xc0], R2 ;  /* 0x0000c0020b0085a7 */ /* 0x000ee400080010ff */
[----:B---3--:R-:W-:Y:S05]  /*11e40*/  @!P0 BRA `(.L_x_248) ;  /* 0xfffffffc00f08947 */ /* 0x008fea000383ffff */
[----:B------:R-:W-:Y:S05]  /*11e50*/  BRA `(.L_x_249) ;  /* 0xffffff6400ac7947 */ /* 0x000fea000383ffff */
.L_x_91:
[----:B--2---:R2:W4:Y:S02]  /*11e60*/  SYNCS.PHASECHK.TRANS64.TRYWAIT P0, [R15+URZ+0x78], R6 ;  /* 0x000078060f0075a7 */ /* 0x00452400080011ff */
[----:B----4-:R-:W-:Y:S05]  /*11e70*/  @!P0 NANOSLEEP.SYNCS 0x989680 ;  /* 0x009896800000895d */ /* 0x010fea0003900000 */
[----:B------:R-:W4:Y:S02]  /*11e80*/  @!P0 SYNCS.PHASECHK.TRANS64 P0, [R15+URZ+0x78], R6 ;  /* 0x000078060f0085a7 */ /* 0x000f2400080010ff */
[----:B----4-:R-:W-:Y:S05]  /*11e90*/  @!P0 BRA `(.L_x_91) ;  /* 0xfffffffc00f08947 */ /* 0x010fea000383ffff */
[----:B------:R-:W-:Y:S05]  /*11ea0*/  BRA `(.L_x_88) ;  /* 0xffffff6c00c07947 */ /* 0x000fea000383ffff */
.L_x_95:
[----:B------:R-:W-:Y:S07]  /*11eb0*/  MOV R0, UR24 ;  /* 0x0000001800007c02 */ /* 0x000fee0008000f00 */
.L_x_250:
[----:B------:R1:W1:Y:S02]  /*11ec0*/  SYNCS.PHASECHK.TRANS64.TRYWAIT P0, [R0+URZ+0x50], R5 ;  /* 0x00005005000075a7 */ /* 0x00026400080011ff */
[----:B-1----:R-:W-:Y:S05]  /*11ed0*/  @!P0 NANOSLEEP.SYNCS 0x989680 ;  /* 0x009896800000895d */ /* 0x002fea0003900000 */
[----:B------:R-:W1:Y:S02]  /*11ee0*/  @!P0 SYNCS.PHASECHK.TRANS64 P0, [R0+URZ+0x50], R5 ;  /* 0x00005005000085a7 */ /* 0x000e6400080010ff */
[----:B-1----:R-:W-:Y:S05]  /*11ef0*/  @!P0 BRA `(.L_x_250) ;  /* 0xfffffffc00f08947 */ /* 0x002fea000383ffff */
[----:B------:R-:W-:Y:S05]  /*11f00*/  BRA `(.L_x_251) ;  /* 0xffffff7000447947 */ /* 0x000fea000383ffff */
.L_x_101:
[----:B------:R-:W-:Y:S07]  /*11f10*/  MOV R0, UR24 ;  /* 0x0000001800007c02 */ /* 0x000fee0008000f00 */
.L_x_252:
[----:B-1----:R1:W4:Y:S02]  /*11f20*/  SYNCS.PHASECHK.TRANS64.TRYWAIT P0, [R0+URZ+0x58], R5 ;  /* 0x00005805000075a7 */ /* 0x00232400080011ff */
[----:B----4-:R-:W-:Y:S05]  /*11f30*/  @!P0 NANOSLEEP.SYNCS 0x989680 ;  /* 0x009896800000895d */ /* 0x010fea0003900000 */
[----:B------:R-:W4:Y:S02]  /*11f40*/  @!P0 SYNCS.PHASECHK.TRANS64 P0, [R0+URZ+0x58], R5 ;  /* 0x00005805000085a7 */ /* 0x000f2400080010ff */
[----:B----4-:R-:W-:Y:S05]  /*11f50*/  @!P0 BRA `(.L_x_252) ;  /* 0xfffffffc00f08947 */ /* 0x010fea000383ffff */
[----:B------:R-:W-:Y:S05]  /*11f60*/  BRA `(.L_x_253) ;  /* 0xffffff70009c7947 */ /* 0x000fea000383ffff */
.L_x_107:
[----:B-1--4-:R-:W-:Y:S07]  /*11f70*/  MOV R0, UR24 ;  /* 0x0000001800007c02 */ /* 0x012fee0008000f00 */
.L_x_254:
[----:B-1----:R1:W4:Y:S02]  /*11f80*/  SYNCS.PHASECHK.TRANS64.TRYWAIT P0, [R0+URZ+0x60], R5 ;  /* 0x00006005000075a7 */ /* 0x00232400080011ff */
[----:B----4-:R-:W-:Y:S05]  /*11f90*/  @!P0 NANOSLEEP.SYNCS 0x989680 ;  /* 0x009896800000895d */ /* 0x010fea0003900000 */
[----:B------:R-:W4:Y:S02]  /*11fa0*/  @!P0 SYNCS.PHASECHK.TRANS64 P0, [R0+URZ+0x60], R5 ;  /* 0x00006005000085a7 */ /* 0x000f2400080010ff */
[----:B----4-:R-:W-:Y:S05]  /*11fb0*/  @!P0 BRA `(.L_x_254) ;  /* 0xfffffffc00f08947 */ /* 0x010fea000383ffff */
[----:B------:R-:W-:Y:S05]  /*11fc0*/  BRA `(.L_x_255) ;  /* 0xffffff7000f47947 */ /* 0x000fea000383ffff */
.L_x_113:
[----:B-1--4-:R-:W-:Y:S07]  /*11fd0*/  MOV R0, UR24 ;  /* 0x0000001800007c02 */ /* 0x012fee0008000f00 */
.L_x_256:
[----:B-1----:R1:W4:Y:S02]  /*11fe0*/  SYNCS.PHASECHK.TRANS64.TRYWAIT P0, [R0+URZ+0x68], R5 ;  /* 0x00006805000075a7 */ /* 0x00232400080011ff */
[----:B----4-:R-:W-:Y:S05]  /*11ff0*/  @!P0 NANOSLEEP.SYNCS 0x989680 ;  /* 0x009896800000895d */ /* 0x010fea0003900000 */
[----:B------:R-:W4:Y:S02]  /*12000*/  @!P0 SYNCS.PHASECHK.TRANS64 P0, [R0+URZ+0x68], R5 ;  /* 0x00006805000085a7 */ /* 0x000f2400080010ff */
[----:B----4-:R-:W-:Y:S05]  /*12010*/  @!P0 BRA `(.L_x_256) ;  /* 0xfffffffc00f08947 */ /* 0x010fea000383ffff */
[----:B------:R-:W-:Y:S05]  /*12020*/  BRA `(.L_x_257) ;  /* 0xffffff74004c7947 */ /* 0x000fea000383ffff */
.L_x_119:
[----:B----4-:R-:W-:Y:S07]  /*12030*/  MOV R0, UR8 ;  /* 0x0000000800007c02 */ /* 0x010fee0008000f00 */
.L_x_258:
[----:B-1----:R1:W4:Y:S02]  /*12040*/  SYNCS.PHASECHK.TRANS64.TRYWAIT P0, [R0+URZ+0x160], R5 ;  /* 0x00016005000075a7 */ /* 0x00232400080011ff */
[----:B----4-:R-:W-:Y:S05]  /*12050*/  @!P0 NANOSLEEP.SYNCS 0x989680 ;  /* 0x009896800000895d */ /* 0x010fea0003900000 */
[----:B------:R-:W4:Y:S02]  /*12060*/  @!P0 SYNCS.PHASECHK.TRANS64 P0, [R0+URZ+0x160], R5 ;  /* 0x00016005000085a7 */ /* 0x000f2400080010ff */
[----:B----4-:R-:W-:Y:S05]  /*12070*/  @!P0 BRA `(.L_x_258) ;  /* 0xfffffffc00f08947 */ /* 0x010fea000383ffff */
[----:B------:R-:W-:Y:S05]  /*12080*/  BRA `(.L_x_259) ;  /* 0xffffff7400b47947 */ /* 0x000fea000383ffff */
.L_x_123:
[----:B------:R-:W-:-:S07]  /*12090*/  MOV R0, UR24 ;  /* 0x0000001800007c02 */ /* 0x000fce0008000f00 */
.L_x_260:
[----:B-1----:R1:W2:Y:S02]  /*120a0*/  SYNCS.PHASECHK.TRANS64.TRYWAIT P0, [R0+URZ+0x50], R3 ;  /* 0x00005003000075a7 */ /* 0x0022a400080011ff */
[----:B--2---:R-:W-:Y:S05]  /*120b0*/  @!P0 NANOSLEEP.SYNCS 0x989680 ;  /* 0x009896800000895d */ /* 0x004fea0003900000 */
[----:B------:R-:W2:Y:S02]  /*120c0*/  @!P0 SYNCS.PHASECHK.TRANS64 P0, [R0+URZ+0x50], R3 ;  /* 0x00005003000085a7 */ /* 0x000ea400080010ff */
[----:B--2---:R-:W-:Y:S05]  /*120d0*/  @!P0 BRA `(.L_x_260) ;  /* 0xfffffffc00f08947 */ /* 0x004fea000383ffff */
[----:B------:R-:W-:Y:S05]  /*120e0*/  BRA `(.L_x_261) ;  /* 0xffffff7800207947 */ /* 0x000fea000383ffff */
.L_x_125:
[----:B-1----:R-:W-:-:S07]  /*120f0*/  MOV R0, UR24 ;  /* 0x0000001800007c02 */ /* 0x002fce0008000f00 */
.L_x_262:
[----:B-1----:R1:W2:Y:S02]  /*12100*/  SYNCS.PHASECHK.TRANS64.TRYWAIT P0, [R0+URZ+0x58], R3 ;  /* 0x00005803000075a7 */ /* 0x0022a400080011ff */
[----:B--2---:R-:W-:Y:S05]  /*12110*/  @!P0 NANOSLEEP.SYNCS 0x989680 ;  /* 0x009896800000895d */ /* 0x004fea0003900000 */
[----:B------:R-:W2:Y:S02]  /*12120*/  @!P0 SYNCS.PHASECHK.TRANS64 P0, [R0+URZ+0x58], R3 ;  /* 0x00005803000085a7 */ /* 0x000ea400080010ff */
[----:B--2---:R-:W-:Y:S05]  /*12130*/  @!P0 BRA `(.L_x_262) ;  /* 0xfffffffc00f08947 */ /* 0x004fea000383ffff */
[----:B------:R-:W-:Y:S05]  /*12140*/  BRA `(.L_x_263) ;  /* 0xffffff7800187947 */ /* 0x000fea000383ffff */
.L_x_127:
[----:B-1----:R-:W-:-:S07]  /*12150*/  MOV R0, UR24 ;  /* 0x0000001800007c02 */ /* 0x002fce0008000f00 */
.L_x_264:
[----:B-1----:R1:W2:Y:S02]  /*12160*/  SYNCS.PHASECHK.TRANS64.TRYWAIT P0, [R0+URZ+0x60], R3 ;  /* 0x00006003000075a7 */ /* 0x0022a400080011ff */
[----:B--2---:R-:W-:Y:S05]  /*12170*/  @!P0 NANOSLEEP.SYNCS 0x989680 ;  /* 0x009896800000895d */ /* 0x004fea0003900000 */
[----:B------:R-:W2:Y:S02]  /*12180*/  @!P0 SYNCS.PHASECHK.TRANS64 P0, [R0+URZ+0x60], R3 ;  /* 0x00006003000085a7 */ /* 0x000ea400080010ff */
[----:B--2---:R-:W-:Y:S05]  /*12190*/  @!P0 BRA `(.L_x_264) ;  /* 0xfffffffc00f08947 */ /* 0x004fea000383ffff */
[----:B------:R-:W-:Y:S05]  /*121a0*/  BRA `(.L_x_265) ;  /* 0xffffff7800107947 */ /* 0x000fea000383ffff */
.L_x_136:
[----:B------:R-:W-:Y:S07]  /*121b0*/  MOV R0, UR6 ;  /* 0x0000000600007c02 */ /* 0x000fee0008000f00 */
.L_x_266:
[----:B---3--:R3:W1:Y:S02]  /*121c0*/  SYNCS.PHASECHK.TRANS64.TRYWAIT P0, [R0+URZ+0x160], R3 ;  /* 0x00016003000075a7 */ /* 0x00866400080011ff */
[----:B-1----:R-:W-:Y:S05]  /*121d0*/  @!P0 NANOSLEEP.SYNCS 0x989680 ;  /* 0x009896800000895d */ /* 0x002fea0003900000 */
[----:B------:R-:W1:Y:S02]  /*121e0*/  @!P0 SYNCS.PHASECHK.TRANS64 P0, [R0+URZ+0x160], R3 ;  /* 0x00016003000085a7 */ /* 0x000e6400080010ff */
[----:B-1----:R-:W-:Y:S05]  /*121f0*/  @!P0 BRA `(.L_x_266) ;  /* 0xfffffffc00f08947 */ /* 0x002fea000383ffff */
[----:B------:R-:W-:Y:S05]  /*12200*/  BRA `(.L_x_267) ;  /* 0xffffff8000b47947 */ /* 0x000fea000383ffff */
.L_x_145:
[----:B------:R-:W-:Y:S07]  /*12210*/  MOV R15, 0xffffffff ;  /* 0xffffffff000f7802 */ /* 0x000fee0000000f00 */
[----:B---345:R-:W-:Y:S05]  /*12220*/  WARPSYNC.COLLECTIVE R15, `(.L_x_268) ;  /* 0x000000000f0c7348 */ /* 0x038fea0003c00000 */
[----:B------:R-:W-:Y:S02]  /*12230*/  ELECT P6, UR79, PT ;  /* 0x00000000004f782f */ /* 0x000fe400038c0000 */
[----:B----4-:R-:W-:Y:S01]  /*12240*/  MOV R14, UR79 ;  /* 0x0000004f000e7c02 */ /* 0x010fe20008000f00 */
[----:B---3-5:R-:W-:Y:S10]  /*12250*/  ENDCOLLECTIVE ;  /* 0x000000000000791b */ /* 0x028ff40003800000 */
.L_x_268:
[----:B------:R-:W-:Y:S05]  /*12260*/  BRA `(.L_x_269) ;  /* 0xffffff8400c47947 */ /* 0x000fea000383ffff */
.L_x_150:
[----:B--2---:R-:W-:Y:S04]  /*12270*/  MOV R3, UR43 ;  /* 0x0000002b00037c02 */ /* 0x004fe80008000f00 */
[----:B------:R2:W1:Y:S03]  /*12280*/  SYNCS.PHASECHK.TRANS64.TRYWAIT P0, [R3+URZ+0x30], R2 ;  /* 0x00003002030075a7 */ /* 0x00046600080011ff */
[----:B-1----:R-:W-:Y:S05]  /*12290*/  @!P0 NANOSLEEP.SYNCS 0x989680 ;  /* 0x009896800000895d */ /* 0x002fea0003900000 */
[----:B------:R-:W1:Y:S02]  /*122a0*/  @!P0 SYNCS.PHASECHK.TRANS64 P0, [R3+URZ+0x30], R2 ;  /* 0x00003002030085a7 */ /* 0x000e6400080010ff */
[----:B-1----:R-:W-:Y:S05]  /*122b0*/  @!P0 BRA `(.L_x_150) ;  /* 0xfffffffc00ec8947 */ /* 0x002fea000383ffff */
[----:B------:R-:W-:Y:S05]  /*122c0*/  BRA `(.L_x_149) ;  /* 0xffffff8800647947 */ /* 0x000fea000383ffff */
.L_x_154:
[----:B------:R1:W1:Y:S02]  /*122d0*/  SYNCS.PHASECHK.TRANS64.TRYWAIT P1, [R97+URZ+0x100], R0 ;  /* 0x00010000610075a7 */ /* 0x00026400080211ff */
[----:B-1----:R-:W-:Y:S05]  /*122e0*/  @!P1 NANOSLEEP.SYNCS 0x989680 ;  /* 0x009896800000995d */ /* 0x002fea0003900000 */
[----:B------:R-:W1:Y:S02]  /*122f0*/  @!P1 SYNCS.PHASECHK.TRANS64 P1, [R97+URZ+0x100], R0 ;  /* 0x00010000610095a7 */ /* 0x000e6400080210ff */
[----:B-1----:R-:W-:Y:S05]  /*12300*/  @!P1 BRA `(.L_x_154) ;  /* 0xfffffffc00f09947 */ /* 0x002fea000383ffff */
[----:B------:R-:W-:Y:S05]  /*12310*/  BRA `(.L_x_153) ;  /* 0xffffff8800fc7947 */ /* 0x000fea000383ffff */
.L_x_161:
[----:B--2---:R-:W-:Y:S04]  /*12320*/  MOV R3, UR43 ;  /* 0x0000002b00037c02 */ /* 0x004fe80008000f00 */
[----:B------:R2:W3:Y:S03]  /*12330*/  SYNCS.PHASECHK.TRANS64.TRYWAIT P1, [R3+URZ+0x38], R0 ;  /* 0x00003800030075a7 */ /* 0x0004e600080211ff */
[----:B---3--:R-:W-:Y:S05]  /*12340*/  @!P1 NANOSLEEP.SYNCS 0x989680 ;  /* 0x009896800000995d */ /* 0x008fea0003900000 */
[----:B------:R-:W3:Y:S02]  /*12350*/  @!P1 SYNCS.PHASECHK.TRANS64 P1, [R3+URZ+0x38], R0 ;  /* 0x00003800030095a7 */ /* 0x000ee400080210ff */
[----:B---3--:R-:W-:Y:S05]  /*12360*/  @!P1 BRA `(.L_x_161) ;  /* 0xfffffffc00ec9947 */ /* 0x008fea000383ffff */
[----:B------:R-:W-:Y:S05]  /*12370*/  BRA `(.L_x_160) ;  /* 0xffffff9800147947 */ /* 0x000fea000383ffff */
.L_x_169:
[----:B--2---:R-:W-:Y:S04]  /*12380*/  MOV R0, UR43 ;  /* 0x0000002b00007c02 */ /* 0x004fe80008000f00 */
[----:B------:R2:W1:Y:S03]  /*12390*/  SYNCS.PHASECHK.TRANS64.TRYWAIT P1, [R0+URZ+0x40], R3 ;  /* 0x00004003000075a7 */ /* 0x00046600080211ff */
[----:B-1----:R-:W-:Y:S05]  /*123a0*/  @!P1 NANOSLEEP.SYNCS 0x989680 ;  /* 0x009896800000995d */ /* 0x002fea0003900000 */
[----:B------:R-:W1:Y:S02]  /*123b0*/  @!P1 SYNCS.PHASECHK.TRANS64 P1, [R0+URZ+0x40], R3 ;  /* 0x00004003000095a7 */ /* 0x000e6400080210ff */
[----:B-1----:R-:W-:Y:S05]  /*123c0*/  @!P1 BRA `(.L_x_169) ;  /* 0xfffffffc00ec9947 */ /* 0x002fea000383ffff */
[----:B------:R-:W-:Y:S05]  /*123d0*/  BRA `(.L_x_168) ;  /* 0xffffffa4007c7947 */ /* 0x000fea000383ffff */
.L_x_177:
[----:B--2---:R-:W-:Y:S04]  /*123e0*/  MOV R0, UR43 ;  /* 0x0000002b00007c02 */ /* 0x004fe80008000f00 */
[----:B------:R2:W1:Y:S03]  /*123f0*/  SYNCS.PHASECHK.TRANS64.TRYWAIT P1, [R0+URZ+0x48], R3 ;  /* 0x00004803000075a7 */ /* 0x00046600080211ff */
[----:B-1----:R-:W-:Y:S05]  /*12400*/  @!P1 NANOSLEEP.SYNCS 0x989680 ;  /* 0x009896800000995d */ /* 0x002fea0003900000 */
[----:B------:R-:W1:Y:S02]  /*12410*/  @!P1 SYNCS.PHASECHK.TRANS64 P1, [R0+URZ+0x48], R3 ;  /* 0x00004803000095a7 */ /* 0x000e6400080210ff */
[----:B-1----:R-:W-:Y:S05]  /*12420*/  @!P1 BRA `(.L_x_177) ;  /* 0xfffffffc00ec9947 */ /* 0x002fea000383ffff */
[----:B------:R-:W-:Y:S05]  /*12430*/  BRA `(.L_x_176) ;  /* 0xffffffb000f47947 */ /* 0x000fea000383ffff */
.L_x_189:
[----:B------:R-:W-:Y:S07]  /*12440*/  MOV R4, UR25 ;  /* 0x0000001900047c02 */ /* 0x000fee0008000f00 */
.L_x_270:
[----:B--2---:R2:W4:Y:S02]  /*12450*/  SYNCS.PHASECHK.TRANS64.TRYWAIT P0, [R4+URZ+0x80], R5 ;  /* 0x00008005040075a7 */ /* 0x00452400080011ff */
[----:B----4-:R-:W-:Y:S05]  /*12460*/  @!P0 NANOSLEEP.SYNCS 0x989680 ;  /* 0x009896800000895d */ /* 0x010fea0003900000 */
[----:B------:R-:W4:Y:S02]  /*12470*/  @!P0 SYNCS.PHASECHK.TRANS64 P0, [R4+URZ+0x80], R5 ;  /* 0x00008005040085a7 */ /* 0x000f2400080010ff */
[----:B----4-:R-:W-:Y:S05]  /*12480*/  @!P0 BRA `(.L_x_270) ;  /* 0xfffffffc00f08947 */ /* 0x010fea000383ffff */
[----:B------:R-:W-:Y:S05]  /*12490*/  BRA `(.L_x_271) ;  /* 0xffffffcc00107947 */ /* 0x000fea000383ffff */
.L_x_192:
[----:B------:R-:W-:Y:S07]  /*124a0*/  MOV R4, UR25 ;  /* 0x0000001900047c02 */ /* 0x000fee0008000f00 */
.L_x_272:
[----:B-1----:R1:W2:Y:S02]  /*124b0*/  SYNCS.PHASECHK.TRANS64.TRYWAIT P1, [R4+URZ+0x1a0], R5 ;  /* 0x0001a005040075a7 */ /* 0x0022a400080211ff */
[----:B--2---:R-:W-:Y:S05]  /*124c0*/  @!P1 NANOSLEEP.SYNCS 0x989680 ;  /* 0x009896800000995d */ /* 0x004fea0003900000 */
[----:B------:R-:W2:Y:S02]  /*124d0*/  @!P1 SYNCS.PHASECHK.TRANS64 P1, [R4+URZ+0x1a0], R5 ;  /* 0x0001a005040095a7 */ /* 0x000ea400080210ff */
[----:B--2---:R-:W-:Y:S05]  /*124e0*/  @!P1 BRA `(.L_x_272) ;  /* 0xfffffffc00f09947 */ /* 0x004fea000383ffff */
[----:B------:R-:W-:Y:S05]  /*124f0*/  BRA `(.L_x_273) ;  /* 0xffffffcc006c7947 */ /* 0x000fea000383ffff */
.L_x_208:
[----:B--2---:R-:W-:-:S04]  /*12500*/  MOV R0, UR6 ;  /* 0x0000000600007c02 */ /* 0x004fc80008000f00 */
[----:B------:R2:W3:Y:S03]  /*12510*/  SYNCS.PHASECHK.TRANS64.TRYWAIT P0, [R0+URZ+0x8], R5 ;  /* 0x00000805000075a7 */ /* 0x0004e600080011ff */
[----:B---3--:R-:W-:Y:S05]  /*12520*/  @!P0 NANOSLEEP.SYNCS 0x989680 ;  /* 0x009896800000895d */ /* 0x008fea0003900000 */
[----:B------:R-:W3:Y:S02]  /*12530*/  @!P0 SYNCS.PHASECHK.TRANS64 P0, [R0+URZ+0x8], R5 ;  /* 0x00000805000085a7 */ /* 0x000ee400080010ff */
[----:B---3--:R-:W-:Y:S05]  /*12540*/  @!P0 BRA `(.L_x_208) ;  /* 0xfffffffc00ec8947 */ /* 0x008fea000383ffff */
[----:B------:R-:W-:Y:S05]  /*12550*/  BRA `(.L_x_207) ;  /* 0xffffffe000647947 */ /* 0x000fea000383ffff */
.L_x_210:
[----:B------:R-:W-:Y:S01]  /*12560*/  BSSY B0, `(.L_x_274) ;  /* 0x0000006000007945 */ /* 0x000fe20003800000 */
[----:B------:R-:W-:-:S07]  /*12570*/  MOV R15, 0xffffffff ;  /* 0xffffffff000f7802 */ /* 0x000fce0000000f00 */
[----:B-12-45:R-:W-:Y:S05]  /*12580*/  WARPSYNC.COLLECTIVE R15, `(.L_x_275) ;  /* 0x000000000f0c7348 */ /* 0x036fea0003c00000 */
[----:B------:R-:W-:Y:S02]  /*12590*/  ELECT P6, UR79, PT ;  /* 0x00000000004f782f */ /* 0x000fe400038c0000 */
[----:B----4-:R-:W-:Y:S01]  /*125a0*/  MOV R14, UR79 ;  /* 0x0000004f000e7c02 */ /* 0x010fe20008000f00 */
[----:B-12--5:R-:W-:Y:S10]  /*125b0*/  ENDCOLLECTIVE ;  /* 0x000000000000791b */ /* 0x026ff40003800000 */
.L_x_275:
[----:B------:R-:W-:Y:S05]  /*125c0*/  BSYNC B0 ;  /* 0x0000000000007941 */ /* 0x000fea0003800000 */
.L_x_274:
[----:B------:R-:W-:Y:S05]  /*125d0*/  BRA `(.L_x_276) ;  /* 0xffffffe000947947 */ /* 0x000fea000383ffff */
.L_x_212:
[----:B--2---:R-:W-:-:S04]  /*125e0*/  MOV R0, UR6 ;  /* 0x0000000600007c02 */ /* 0x004fc80008000f00 */
[----:B------:R2:W3:Y:S03]  /*125f0*/  SYNCS.PHASECHK.TRANS64.TRYWAIT P0, [R0+URZ+0x8], R3 ;  /* 0x00000803000075a7 */ /* 0x0004e600080011ff */
[----:B---3--:R-:W-:Y:S05]  /*12600*/  @!P0 NANOSLEEP.SYNCS 0x989680 ;  /* 0x009896800000895d */ /* 0x008fea0003900000 */
[----:B------:R-:W3:Y:S02]  /*12610*/  @!P0 SYNCS.PHASECHK.TRANS64 P0, [R0+URZ+0x8], R3 ;  /* 0x00000803000085a7 */ /* 0x000ee400080010ff */
[----:B---3--:R-:W-:Y:S05]  /*12620*/  @!P0 BRA `(.L_x_212) ;  /* 0xfffffffc00ec8947 */ /* 0x008fea000383ffff */
[----:B------:R-:W-:Y:S05]  /*12630*/  BRA `(.L_x_211) ;  /* 0xffffffe000987947 */ /* 0x000fea000383ffff */
.L_x_215:
[----:B-1----:R-:W-:-:S07]  /*12640*/  MOV R3, UR8 ;  /* 0x0000000800037c02 */ /* 0x002fce0008000f00 */
.L_x_277:
[----:B-1----:R1:W3:Y:S02]  /*12650*/  SYNCS.PHASECHK.TRANS64.TRYWAIT P0, [R3+URZ+0x120], R4 ;  /* 0x00012004030075a7 */ /* 0x0022e400080011ff */
[----:B---3--:R-:W-:Y:S05]  /*12660*/  @!P0 NANOSLEEP.SYNCS 0x989680 ;  /* 0x009896800000895d */ /* 0x008fea0003900000 */
[----:B------:R-:W3:Y:S02]  /*12670*/  @!P0 SYNCS.PHASECHK.TRANS64 P0, [R3+URZ+0x120], R4 ;  /* 0x00012004030085a7 */ /* 0x000ee400080010ff */
[----:B---3--:R-:W-:Y:S05]  /*12680*/  @!P0 BRA `(.L_x_277) ;  /* 0xfffffffc00f08947 */ /* 0x008fea000383ffff */
[----:B------:R-:W-:Y:S05]  /*12690*/  BRA `(.L_x_278) ;  /* 0xffffffe400847947 */ /* 0x000fea000383ffff */
.L_x_217:
[----:B------:R-:W-:Y:S07]  /*126a0*/  MOV R3, UR13 ;  /* 0x0000000d00037c02 */ /* 0x000fee0008000f00 */
.L_x_279:
[----:B-1----:R1:W2:Y:S02]  /*126b0*/  SYNCS.PHASECHK.TRANS64.TRYWAIT P0, [R3+URZ], R4 ;  /* 0x00000004030075a7 */ /* 0x0022a400080011ff */
[----:B--2---:R-:W-:Y:S05]  /*126c0*/  @!P0 NANOSLEEP.SYNCS 0x989680 ;  /* 0x009896800000895d */ /* 0x004fea0003900000 */
[----:B------:R-:W2:Y:S02]  /*126d0*/  @!P0 SYNCS.PHASECHK.TRANS64 P0, [R3+URZ], R4 ;  /* 0x00000004030085a7 */ /* 0x000ea400080010ff */
[----:B--2---:R-:W-:Y:S05]  /*126e0*/  @!P0 BRA `(.L_x_279) ;  /* 0xfffffffc00f08947 */ /* 0x004fea000383ffff */
[----:B------:R-:W-:Y:S05]  /*126f0*/  BRA `(.L_x_216) ;  /* 0xffffffe400e47947 */ /* 0x000fea000383ffff */
.L_x_221:
[----:B------:R-:W-:-:S07]  /*12700*/  MOV R3, UR6 ;  /* 0x0000000600037c02 */ /* 0x000fce0008000f00 */
.L_x_280:
[----:B-1----:R1:W2:Y:S02]  /*12710*/  SYNCS.PHASECHK.TRANS64.TRYWAIT P0, [R3+URZ+0x160], R4 ;  /* 0x00016004030075a7 */ /* 0x0022a400080011ff */
[----:B--2---:R-:W-:Y:S05]  /*12720*/  @!P0 NANOSLEEP.SYNCS 0x989680 ;  /* 0x009896800000895d */ /* 0x004fea0003900000 */
[----:B------:R-:W2:Y:S02]  /*12730*/  @!P0 SYNCS.PHASECHK.TRANS64 P0, [R3+URZ+0x160], R4 ;  /* 0x00016004030085a7 */ /* 0x000ea400080010ff */
[----:B--2---:R-:W-:Y:S05]  /*12740*/  @!P0 BRA `(.L_x_280) ;  /* 0xfffffffc00f08947 */ /* 0x004fea000383ffff */
[----:B------:R-:W-:Y:S05]  /*12750*/  BRA `(.L_x_281) ;  /* 0xffffffec00107947 */ /* 0x000fea000383ffff */
.L_x_226:
[----:B-1----:R-:W-:-:S07]  /*12760*/  MOV R0, UR6 ;  /* 0x0000000600007c02 */ /* 0x002fce0008000f00 */
.L_x_282:
[----:B-1----:R1:W3:Y:S02]  /*12770*/  SYNCS.PHASECHK.TRANS64.TRYWAIT P0, [R0+URZ+0x120], R3 ;  /* 0x00012003000075a7 */ /* 0x0022e400080011ff */
[----:B---3--:R-:W-:Y:S05]  /*12780*/  @!P0 NANOSLEEP.SYNCS 0x989680 ;  /* 0x009896800000895d */ /* 0x008fea0003900000 */
[----:B------:R-:W3:Y:S02]  /*12790*/  @!P0 SYNCS.PHASECHK.TRANS64 P0, [R0+URZ+0x120], R3 ;  /* 0x00012003000085a7 */ /* 0x000ee400080010ff */
[----:B---3--:R-:W-:Y:S05]  /*127a0*/  @!P0 BRA `(.L_x_282) ;  /* 0xfffffffc00f08947 */ /* 0x008fea000383ffff */
[----:B------:R-:W-:Y:S05]  /*127b0*/  BRA `(.L_x_283) ;  /* 0xffffffec00987947 */ /* 0x000fea000383ffff */
.L_x_228:
[----:B------:R-:W-:-:S07]  /*127c0*/  MOV R0, UR7 ;  /* 0x0000000700007c02 */ /* 0x000fce0008000f00 */
.L_x_284:
[----:B-1----:R1:W3:Y:S02]  /*127d0*/  SYNCS.PHASECHK.TRANS64.TRYWAIT P0, [R0+URZ+0x120], R3 ;  /* 0x00012003000075a7 */ /* 0x0022e400080011ff */
[----:B---3--:R-:W-:Y:S05]  /*127e0*/  @!P0 NANOSLEEP.SYNCS 0x989680 ;  /* 0x009896800000895d */ /* 0x008fea0003900000 */
[----:B------:R-:W3:Y:S02]  /*127f0*/  @!P0 SYNCS.PHASECHK.TRANS64 P0, [R0+URZ+0x120], R3 ;  /* 0x00012003000085a7 */ /* 0x000ee400080010ff */
[----:B---3--:R-:W-:Y:S05]  /*12800*/  @!P0 BRA `(.L_x_284) ;  /* 0xfffffffc00f08947 */ /* 0x008fea000383ffff */
[----:B------:R-:W-:Y:S05]  /*12810*/  BRA `(.L_x_285) ;  /* 0xffffffec00b07947 */ /* 0x000fea000383ffff */
.L_x_230:
[----:B------:R-:W-:-:S07]  /*12820*/  MOV R0, UR7 ;  /* 0x0000000700007c02 */ /* 0x000fce0008000f00 */
.L_x_286:
[----:B-1----:R1:W3:Y:S02]  /*12830*/  SYNCS.PHASECHK.TRANS64.TRYWAIT P0, [R0+URZ+0x120], R3 ;  /* 0x00012003000075a7 */ /* 0x0022e400080011ff */
[----:B---3--:R-:W-:Y:S05]  /*12840*/  @!P0 NANOSLEEP.SYNCS 0x989680 ;  /* 0x009896800000895d */ /* 0x008fea0003900000 */
[----:B------:R-:W3:Y:S02]  /*12850*/  @!P0 SYNCS.PHASECHK.TRANS64 P0, [R0+URZ+0x120], R3 ;  /* 0x00012003000085a7 */ /* 0x000ee400080010ff */
[----:B---3--:R-:W-:Y:S05]  /*12860*/  @!P0 BRA `(.L_x_286) ;  /* 0xfffffffc00f08947 */ /* 0x008fea000383ffff */
[----:B------:R-:W-:Y:S05]  /*12870*/  BRA `(.L_x_287) ;  /* 0xffffffec00c87947 */ /* 0x000fea000383ffff */
.L_x_234:
[----:B------:R-:W-:-:S07]  /*12880*/  MOV R0, UR4 ;  /* 0x0000000400007c02 */ /* 0x000fce0008000f00 */
.L_x_288:
[----:B-1----:R1:W3:Y:S02]  /*12890*/  SYNCS.PHASECHK.TRANS64.TRYWAIT P1, [R0+URZ+0x150], R3 ;  /* 0x00015003000075a7 */ /* 0x0022e400080211ff */
[----:B---3--:R-:W-:Y:S05]  /*128a0*/  @!P1 NANOSLEEP.SYNCS 0x989680 ;  /* 0x009896800000995d */ /* 0x008fea0003900000 */
[----:B------:R-:W3:Y:S02]  /*128b0*/  @!P1 SYNCS.PHASECHK.TRANS64 P1, [R0+URZ+0x150], R3 ;  /* 0x00015003000095a7 */ /* 0x000ee400080210ff */
[----:B---3--:R-:W-:Y:S05]  /*128c0*/  @!P1 BRA `(.L_x_288) ;  /* 0xfffffffc00f09947 */ /* 0x008fea000383ffff */
[----:B------:R-:W-:Y:S05]  /*128d0*/  BRA `(.L_x_289) ;  /* 0xfffffff0001c7947 */ /* 0x000fea000383ffff */
        .weak           $__internal_0_$__cuda_sm10x_tcgen05_guardrail_trap_col_being_dealloced_not_returned_by_alloc
        .type           $__internal_0_$__cuda_sm10x_tcgen05_guardrail_trap_col_being_dealloced_not_returned_by_alloc,@function
        .size           $__internal_0_$__cuda_sm10x_tcgen05_guardrail_trap_col_being_dealloced_not_returned_by_alloc,($__internal_1_$__cuda_sm10x_tcgen05_guardrail_trap_phase_invalid_during_alloc - $__internal_0_$__cuda_sm10x_tcgen05_guardrail_trap_col_being_dealloced_not_returned_by_alloc)
$__internal_0_$__cuda_sm10x_tcgen05_guardrail_trap_col_being_dealloced_not_returned_by_alloc:
[----:B------:R-:W-:Y:S05]  /*128e0*/  BPT.TRAP 0x1 ;  /* 0x000000040000795c */ /* 0x000fea0000300000 */
[----:B------:R-:W-:-:S04]  /*128f0*/  HFMA2 R3, -RZ, RZ, 0, 0 ;  /* 0x00000000ff037431 */ /* 0x000fc800000001ff */
[----:B------:R-:W-:Y:S05]  /*12900*/  RET.REL.NODEC R2 `(_ZN7cutlass13device_kernelINS_4gemm6kernel13GemmUniversalINS1_17GroupProblemShapeIN4cute5tupleIJiiiEEEEENS1_10collective13CollectiveMmaINS1_40MainloopSm100ArrayTmaUmmaWarpSpecializedILi3ELi8ELi4ENS6_IJNS5_1CILi2EEENSC_ILi1EEESE_EEEEENS6_IJNSC_ILi256EEENSC_ILi128EEESI_EEENS_10bfloat16_tEPNS6_IJlSE_NSC_ILi0EEEEEESK_SN_NS5_8TiledMMAINS5_8MMA_AtomIJNS5_26SM100_MMA_F16BF16_2x1SM_SSISK_SK_fLi256ELi128ELNS5_4UMMA5MajorE0ELSS_0ELNSR_7ScaleInE0ELST_0EEEEEENS5_6LayoutINS6_IJSE_SE_SE_EEENS6_IJSL_SL_SL_EEEEENS6_IJNS5_10UnderscoreES10_S10_EEEEENS5_18SM100_TMA_2SM_LOADENS5_14ComposedLayoutINS5_7SwizzleILi3ELi4ELi3EEENS5_18smem_ptr_flag_bitsILi16EEENSW_INS6_IJNSC_ILi8EEENSC_ILi64EEEEEENS6_IJS1A_SE_EEEEEEEvNS5_8identityES13_S1E_vS1F_EENS_8epilogue10collective18CollectiveEpilogueINS1H_31Sm100PtrArrayTmaWarpSpecializedILi4ELi2ELi32ELb1ELb0EEEJNS6_IJSI_SI_SI_EEENS6_IJNSW_ISI_SE_EENSW_INSC_ILi32EEESE_EEEEENS_6half_tEPNS6_IJSE_lSL_EEES1R_S1T_NS1H_6fusion15FusionCallbacksIS1L_NS1U_17LinearCombinationIS1R_fS1R_fLNS_15FloatRoundStyleE2EEES1M_S1Q_JEEENS5_5SM1004TMEM4LOAD26SM100_TMEM_LOAD_16dp256b4xENS5_13SM90_TMA_LOADENS14_IS16_S18_NSW_INS6_IJS1A_S19_EEENS6_IJSE_S1A_EEEEEEENS5_17SM75_U16x8_LDSM_TENS5_14SM90_TMA_STOREES28_NS5_17SM90_U16x8_STSM_TENS5_39AutoVectorizingCopyWithAssumedAlignmentILi128EEEEEEvvEEEEvNT_6ParamsE) ;  /* 0xfffffed402bc7950 */ /* 0x000fea0003c3ffff */
        .weak           $__internal_1_$__cuda_sm10x_tcgen05_guardrail_trap_phase_invalid_during_alloc
        .type           $__internal_1_$__cuda_sm10x_tcgen05_guardrail_trap_phase_invalid_during_alloc,@function
        .size           $__internal_1_$__cuda_sm10x_tcgen05_guardrail_trap_phase_invalid_during_alloc,($__internal_2_$__cuda_sm10x_tcgen05_guardrail_trap_unallocated_columns_being_dealloced - $__internal_1_$__cuda_sm10x_tcgen05_guardrail_trap_phase_invalid_during_alloc)
$__internal_1_$__cuda_sm10x_tcgen05_guardrail_trap_phase_invalid_during_alloc:
[----:B------:R-:W-:Y:S05]  /*12910*/  BPT.TRAP 0x1 ;  /* 0x000000040000795c */ /* 0x000fea0000300000 */
[----:B------:R-:W-:-:S04]  /*12920*/  MOV R3, 0x0 ;  /* 0x0000000000037802 */ /* 0x000fc80000000f00 */
[----:B------:R-:W-:Y:S05]  /*12930*/  RET.REL.NODEC R2 `(_ZN7cutlass13device_kernelINS_4gemm6kernel13GemmUniversalINS1_17GroupProblemShapeIN4cute5tupleIJiiiEEEEENS1_10collective13CollectiveMmaINS1_40MainloopSm100ArrayTmaUmmaWarpSpecializedILi3ELi8ELi4ENS6_IJNS5_1CILi2EEENSC_ILi1EEESE_EEEEENS6_IJNSC_ILi256EEENSC_ILi128EEESI_EEENS_10bfloat16_tEPNS6_IJlSE_NSC_ILi0EEEEEESK_SN_NS5_8TiledMMAINS5_8MMA_AtomIJNS5_26SM100_MMA_F16BF16_2x1SM_SSISK_SK_fLi256ELi128ELNS5_4UMMA5MajorE0ELSS_0ELNSR_7ScaleInE0ELST_0EEEEEENS5_6LayoutINS6_IJSE_SE_SE_EEENS6_IJSL_SL_SL_EEEEENS6_IJNS5_10UnderscoreES10_S10_EEEEENS5_18SM100_TMA_2SM_LOADENS5_14ComposedLayoutINS5_7SwizzleILi3ELi4ELi3EEENS5_18smem_ptr_flag_bitsILi16EEENSW_INS6_IJNSC_ILi8EEENSC_ILi64EEEEEENS6_IJS1A_SE_EEEEEEEvNS5_8identityES13_S1E_vS1F_EENS_8epilogue10collective18CollectiveEpilogueINS1H_31Sm100PtrArrayTmaWarpSpecializedILi4ELi2ELi32ELb1ELb0EEEJNS6_IJSI_SI_SI_EEENS6_IJNSW_ISI_SE_EENSW_INSC_ILi32EEESE_EEEEENS_6half_tEPNS6_IJSE_lSL_EEES1R_S1T_NS1H_6fusion15FusionCallbacksIS1L_NS1U_17LinearCombinationIS1R_fS1R_fLNS_15FloatRoundStyleE2EEES1M_S1Q_JEEENS5_5SM1004TMEM4LOAD26SM100_TMEM_LOAD_16dp256b4xENS5_13SM90_TMA_LOADENS14_IS16_S18_NSW_INS6_IJS1A_S19_EEENS6_IJSE_S1A_EEEEEEENS5_17SM75_U16x8_LDSM_TENS5_14SM90_TMA_STOREES28_NS5_17SM90_U16x8_STSM_TENS5_39AutoVectorizingCopyWithAssumedAlignmentILi128EEEEEEvvEEEEvNT_6ParamsE) ;  /* 0xfffffed402b07950 */ /* 0x000fea0003c3ffff */
        .weak           $__internal_2_$__cuda_sm10x_tcgen05_guardrail_trap_unallocated_columns_being_dealloced
        .type           $__internal_2_$__cuda_sm10x_tcgen05_guardrail_trap_unallocated_columns_being_dealloced,@function
        .size           $__internal_2_$__cuda_sm10x_tcgen05_guardrail_trap_unallocated_columns_being_dealloced,($__internal_3_$__cuda_sm20_div_u64 - $__internal_2_$__cuda_sm10x_tcgen05_guardrail_trap_unallocated_columns_being_dealloced)
$__internal_2_$__cuda_sm10x_tcgen05_guardrail_trap_unallocated_columns_being_dealloced:
[----:B------:R-:W-:Y:S05]  /*12940*/  BPT.TRAP 0x1 ;  /* 0x000000040000795c */ /* 0x000fea0000300000 */
[----:B------:R-:W-:-:S04]  /*12950*/  HFMA2 R3, -RZ, RZ, 0, 0 ;  /* 0x00000000ff037431 */ /* 0x000fc800000001ff */
[----:B------:R-:W-:Y:S05]  /*12960*/  RET.REL.NODEC R2 `(_ZN7cutlass13device_kernelINS_4gemm6kernel13GemmUniversalINS1_17GroupProblemShapeIN4cute5tupleIJiiiEEEEENS1_10collective13CollectiveMmaINS1_40MainloopSm100ArrayTmaUmmaWarpSpecializedILi3ELi8ELi4ENS6_IJNS5_1CILi2EEENSC_ILi1EEESE_EEEEENS6_IJNSC_ILi256EEENSC_ILi128EEESI_EEENS_10bfloat16_tEPNS6_IJlSE_NSC_ILi0EEEEEESK_SN_NS5_8TiledMMAINS5_8MMA_AtomIJNS5_26SM100_MMA_F16BF16_2x1SM_SSISK_SK_fLi256ELi128ELNS5_4UMMA5MajorE0ELSS_0ELNSR_7ScaleInE0ELST_0EEEEEENS5_6LayoutINS6_IJSE_SE_SE_EEENS6_IJSL_SL_SL_EEEEENS6_IJNS5_10UnderscoreES10_S10_EEEEENS5_18SM100_TMA_2SM_LOADENS5_14ComposedLayoutINS5_7SwizzleILi3ELi4ELi3EEENS5_18smem_ptr_flag_bitsILi16EEENSW_INS6_IJNSC_ILi8EEENSC_ILi64EEEEEENS6_IJS1A_SE_EEEEEEEvNS5_8identityES13_S1E_vS1F_EENS_8epilogue10collective18CollectiveEpilogueINS1H_31Sm100PtrArrayTmaWarpSpecializedILi4ELi2ELi32ELb1ELb0EEEJNS6_IJSI_SI_SI_EEENS6_IJNSW_ISI_SE_EENSW_INSC_ILi32EEESE_EEEEENS_6half_tEPNS6_IJSE_lSL_EEES1R_S1T_NS1H_6fusion15FusionCallbacksIS1L_NS1U_17LinearCombinationIS1R_fS1R_fLNS_15FloatRoundStyleE2EEES1M_S1Q_JEEENS5_5SM1004TMEM4LOAD26SM100_TMEM_LOAD_16dp256b4xENS5_13SM90_TMA_LOADENS14_IS16_S18_NSW_INS6_IJS1A_S19_EEENS6_IJSE_S1A_EEEEEEENS5_17SM75_U16x8_LDSM_TENS5_14SM90_TMA_STOREES28_NS5_17SM90_U16x8_STSM_TENS5_39AutoVectorizingCopyWithAssumedAlignmentILi128EEEEEEvvEEEEvNT_6ParamsE) ;  /* 0xfffffed402a47950 */ /* 0x000fea0003c3ffff */
        .weak           $__internal_3_$__cuda_sm20_div_u64
        .type           $__internal_3_$__cuda_sm20_div_u64,@function
        .size           $__internal_3_$__cuda_sm20_div_u64,(.L_x_64 - $__internal_3_$__cuda_sm20_div_u64)
$__internal_3_$__cuda_sm20_div_u64:
[----:B------:R-:W1:Y:S08]  /*12970*/  I2F.U64.RP R16, UR4 ;  /* 0x0000000400107d12 */ /* 0x000e700008309000 */
[----:B-1----:R-:W1:Y:S02]  /*12980*/  MUFU.RCP R3, R16 ;  /* 0x0000001000037308 */ /* 0x002e640000001000 */
[----:B-1----:R-:W-:-:S06]  /*12990*/  VIADD R3, R3, 0x1ffffffe ;  /* 0x1ffffffe03037836 */ /* 0x002fcc0000000000 */
[----:B------:R-:W1:Y:S02]  /*129a0*/  F2I.U64.TRUNC R18, R3 ;  /* 0x0000000300127311 */ /* 0x000e64000020d800 */
[----:B-1----:R-:W-:Y:S01]  /*129b0*/  R2UR UR12, R18 ;  /* 0x00000000120c72ca */ /* 0x002fe200000e0000 */
[----:B------:R-:W-:Y:S01]  /*129c0*/  IMAD.MOV.U32 R3, RZ, RZ, 0x0 ;  /* 0x00000000ff037424 */ /* 0x000fe200078e00ff */
[----:B------:R-:W-:-:S11]  /*129d0*/  R2UR UR13, R19 ;  /* 0x00000000130d72ca */ /* 0x000fd600000e0000 */
[----:B------:R-:W-:-:S04]  /*129e0*/  UIMAD.WIDE.U32 UR14, UR12, UR4, URZ ;  /* 0x000000040c0e72a5 */ /* 0x000fc8000f8e00ff */
[----:B------:R-:W-:Y:S02]  /*129f0*/  UIADD3 UR11, UP0, UPT, URZ, -UR14, URZ ;  /* 0x8000000eff0b7290 */ /* 0x000fe4000ff1e0ff */
[----:B------:R-:W-:Y:S02]  /*12a00*/  UIMAD UR10, UR12, UR5, UR15 ;  /* 0x000000050c0a72a4 */ /* 0x000fe4000f8e020f */
[----:B------:R-:W-:Y:S02]  /*12a10*/  UIMAD.WIDE.U32 UR14, UR12, UR11, URZ ;  /* 0x0000000b0c0e72a5 */ /* 0x000fe4000f8e00ff */
[----:B------:R-:W-:-:S04]  /*12a20*/  UIMAD UR10, UR13, UR4, UR10 ;  /* 0x000000040d0a72a4 */ /* 0x000fc8000f8e020a */
[----:B------:R-:W-:Y:S01]  /*12a30*/  UIADD3.X UR10, UPT, UPT, URZ, ~UR10, URZ, UP0, !UPT ;  /* 0x8000000aff0a7290 */ /* 0x000fe200087fe4ff */
[----:B------:R-:W-:Y:S01]  /*12a40*/  UMOV UR14, UR15 ;  /* 0x0000000f000e7c82 */ /* 0x000fe20008000000 */
[----:B------:R-:W-:Y:S02]  /*12a50*/  UMOV UR15, UR12 ;  /* 0x0000000c000f7c82 */ /* 0x000fe40008000000 */
[----:B------:R-:W-:Y:S02]  /*12a60*/  UIMAD.WIDE.U32 UR18, UR13, UR10, URZ ;  /* 0x0000000a0d1272a5 */ /* 0x000fe4000f8e00ff */
[----:B------:R-:W-:Y:S02]  /*12a70*/  UIMAD.WIDE.U32 UR14, UP2, UR12, UR10, UR14 ;  /* 0x0000000a0c0e72a5 */ /* 0x000fe4000f84000e */
[----:B------:R-:W-:Y:S02]  /*12a80*/  UIMAD UR10, UR13, UR10, URZ ;  /* 0x0000000a0d0a72a4 */ /* 0x000fe4000f8e02ff */
[----:B------:R-:W-:-:S03]  /*12a90*/  UIMAD.WIDE.U32 UR14, UP1, UR13, UR11, UR14 ;  /* 0x0000000b0d0e72a5 */ /* 0x000fc6000f82000e */
[----:B------:R-:W-:Y:S01]  /*12aa0*/  UMOV UR11, UR19 ;  /* 0x00000013000b7c82 */ /* 0x000fe20008000000 */
[----:B------:R-:W-:Y:S02]  /*12ab0*/  UIADD3 UR15, UP0, UPT, UR10, UR15, URZ ;  /* 0x0000000f0a0f7290 */ /* 0x000fe4000ff1e0ff */
[----:B------:R-:W-:Y:S02]  /*12ac0*/  UIADD3.X UR11, UPT, UPT, UR11, UR13, URZ, UP2, !UPT ;  /* 0x0000000d0b0b7290 */ /* 0x000fe400097fe4ff */
[----:B------:R-:W-:Y:S02]  /*12ad0*/  UIMAD.WIDE.U32 UR18, UR15, UR4, URZ ;  /* 0x000000040f1272a5 */ /* 0x000fe4000f8e00ff */
[----:B------:R-:W-:Y:S02]  /*12ae0*/  UIADD3.X UR12, UPT, UPT, URZ, URZ, UR11, UP0, UP1 ;  /* 0x000000ffff0c7290 */ /* 0x000fe400087e240b */
[----:B------:R-:W-:Y:S02]  /*12af0*/  UIADD3 UR10, UP0, UPT, URZ, -UR18, URZ ;  /* 0x80000012ff0a7290 */ /* 0x000fe4000ff1e0ff */
[----:B------:R-:W-:-:S02]  /*12b00*/  UIMAD UR11, UR15, UR5, UR19 ;  /* 0x000000050f0b72a4 */ /* 0x000fc4000f8e0213 */
[----:B------:R-:W-:Y:S02]  /*12b10*/  UIMAD.WIDE.U32 UR18, UR15, UR10, URZ ;  /* 0x0000000a0f1272a5 */ /* 0x000fe4000f8e00ff */
[----:B------:R-:W-:-:S04]  /*12b20*/  UIMAD UR11, UR12, UR4, UR11 ;  /* 0x000000040c0b72a4 */ /* 0x000fc8000f8e020b */
[----:B------:R-:W-:Y:S01]  /*12b30*/  UIADD3.X UR11, UPT, UPT, URZ, ~UR11, URZ, UP0, !UPT ;  /* 0x8000000bff0b7290 */ /* 0x000fe200087fe4ff */
[----:B------:R-:W-:-:S03]  /*12b40*/  UMOV UR14, UR19 ;  /* 0x00000013000e7c82 */ /* 0x000fc60008000000 */
[----:B------:R-:W-:Y:S02]  /*12b50*/  UIMAD.WIDE.U32 UR18, UP2, UR15, UR11, UR14 ;  /* 0x0000000b0f1272a5 */ /* 0x000fe4000f84000e */
[----:B------:R-:W-:Y:S02]  /*12b60*/  UIMAD.WIDE.U32 UR14, UR12, UR11, URZ ;  /* 0x0000000b0c0e72a5 */ /* 0x000fe4000f8e00ff */
[----:B------:R-:W-:Y:S02]  /*12b70*/  UIMAD.WIDE.U32 UR18, UP1, UR12, UR10, UR18 ;  /* 0x0000000a0c1272a5 */ /* 0x000fe4000f820012 */
[----:B------:R-:W-:-:S05]  /*12b80*/  UIMAD UR10, UR12, UR11, URZ ;  /* 0x0000000b0c0a72a4 */ /* 0x000fca000f8e02ff */
[----:B------:R-:W-:Y:S02]  /*12b90*/  UMOV UR11, UR19 ;  /* 0x00000013000b7c82 */ /* 0x000fe40008000000 */
[----:B------:R-:W-:-:S03]  /*12ba0*/  UIADD3 UR10, UP0, UPT, UR10, UR11, URZ ;  /* 0x0000000b0a0a7290 */ /* 0x000fc6000ff1e0ff */
[----:B------:R-:W-:Y:S01]  /*12bb0*/  UMOV UR11, UR15 ;  /* 0x0000000f000b7c82 */ /* 0x000fe20008000000 */
[----:B------:R-:W-:Y:S02]  /*12bc0*/  UIMAD.WIDE.U32 UR18, UR10, UR6, URZ ;  /* 0x000000060a1272a5 */ /* 0x000fe4000f8e00ff */
[----:B------:R-:W-:-:S04]  /*12bd0*/  UIADD3.X UR11, UPT, UPT, UR11, UR12, URZ, UP2, !UPT ;  /* 0x0000000c0b0b7290 */ /* 0x000fc800097fe4ff */
[----:B------:R-:W-:Y:S01]  /*12be0*/  UIADD3.X UR14, UPT, UPT, URZ, URZ, UR11, UP0, UP1 ;  /* 0x000000ffff0e7290 */ /* 0x000fe200087e240b */
[----:B------:R-:W-:Y:S01]  /*12bf0*/  UMOV UR18, UR19 ;  /* 0x0000001300127c82 */ /* 0x000fe20008000000 */
[----:B------:R-:W-:Y:S02]  /*12c00*/  UMOV UR19, URZ ;  /* 0x000000ff00137c82 */ /* 0x000fe40008000000 */
[----:B------:R-:W-:Y:S02]  /*12c10*/  UIMAD.WIDE.U32 UR12, UR14, UR9, URZ ;  /* 0x000000090e0c72a5 */ /* 0x000fe4000f8e00ff */
[----:B------:R-:W-:-:S04]  /*12c20*/  UIMAD.WIDE.U32 UR10, UR10, UR9, UR18 ;  /* 0x000000090a0a72a5 */ /* 0x000fc8000f8e0012 */
[----:B------:R-:W-:Y:S02]  /*12c30*/  UIMAD.WIDE.U32 UR10, UP1, UR14, UR6, UR10 ;  /* 0x000000060e0a72a5 */ /* 0x000fe4000f82000a */
[----:B------:R-:W-:-:S04]  /*12c40*/  UIMAD UR14, UR14, UR9, URZ ;  /* 0x000000090e0e72a4 */ /* 0x000fc8000f8e02ff */
[----:B------:R-:W-:-:S03]  /*12c50*/  UIADD3 UR14, UP0, UPT, UR14, UR11, URZ ;  /* 0x0000000b0e0e7290 */ /* 0x000fc6000ff1e0ff */
[----:B------:R-:W-:Y:S01]  /*12c60*/  UMOV UR11, UR13 ;  /* 0x0000000d000b7c82 */ /* 0x000fe20008000000 */
[----:B------:R-:W-:Y:S02]  /*12c70*/  UIMAD.WIDE.U32 UR18, UR14, UR4, URZ ;  /* 0x000000040e1272a5 */ /* 0x000fe4000f8e00ff */
[----:B------:R-:W-:Y:S02]  /*12c80*/  UIADD3.X UR11, UPT, UPT, UR11, URZ, URZ, UP1, !UPT ;  /* 0x000000ff0b0b7290 */ /* 0x000fe40008ffe4ff */
[----:B------:R-:W-:Y:S02]  /*12c90*/  UIADD3 UR13, UPT, UPT, UR14, 0x1, URZ ;  /* 0x000000010e0d7890 */ /* 0x000fe4000fffe0ff */
[----:B------:R-:W-:Y:S02]  /*12ca0*/  UIADD3.X UR12, UPT, UPT, URZ, UR11, URZ, UP0, !UPT ;  /* 0x0000000bff0c7290 */ /* 0x000fe400087fe4ff */
[----:B------:R-:W-:Y:S02]  /*12cb0*/  UIMAD UR11, UR14, UR5, UR19 ;  /* 0x000000050e0b72a4 */ /* 0x000fe4000f8e0213 */
[----:B------:R-:W-:-:S02]  /*12cc0*/  UIADD3 UR10, UP0, UPT, -UR18, UR6, URZ ;  /* 0x00000006120a7290 */ /* 0x000fc4000ff1e1ff */
[----:B------:R-:W-:Y:S02]  /*12cd0*/  UIMAD UR11, UR12, UR4, UR11 ;  /* 0x000000040c0b72a4 */ /* 0x000fe4000f8e020b */
[----:B------:R-:W-:Y:S02]  /*12ce0*/  UISETP.GE.U32.AND UP1, UPT, UR10, UR4, UPT ;  /* 0x000000040a00728c */ /* 0x000fe4000bf26070 */
[----:B------:R-:W-:Y:S02]  /*12cf0*/  UIADD3.X UR9, UPT, UPT, ~UR11, UR9, URZ, UP0, !UPT ;  /* 0x000000090b097290 */ /* 0x000fe400087fe5ff */
[----:B------:R-:W-:Y:S02]  /*12d00*/  UIADD3 UR12, UP0, UPT, -UR4, UR10, URZ ;  /* 0x0000000a040c7290 */ /* 0x000fe4000ff1e1ff */
[----:B------:R-:W-:Y:S02]  /*12d10*/  UISETP.GE.U32.AND.EX UP1, UPT, UR9, UR5, UPT, UP1 ;  /* 0x000000050900728c */ /* 0x000fe4000bf26110 */
[----:B------:R-:W-:-:S02]  /*12d20*/  UIADD3.X UR11, UPT, UPT, ~UR5, UR9, URZ, UP0, !UPT ;  /* 0x00000009050b7290 */ /* 0x000fc400087fe5ff */
[----:B------:R-:W-:Y:S02]  /*12d30*/  USEL UR12, UR12, UR10, UP1 ;  /* 0x0000000a0c0c7287 */ /* 0x000fe40008800000 */
[----:B------:R-:W-:Y:S02]  /*12d40*/  USEL UR11, UR11, UR9, UP1 ;  /* 0x000000090b0b7287 */ /* 0x000fe40008800000 */
[----:B------:R-:W-:Y:S02]  /*12d50*/  USEL UR13, UR13, UR14, UP1 ;  /* 0x0000000e0d0d7287 */ /* 0x000fe40008800000 */
[----:B------:R-:W-:Y:S02]  /*12d60*/  UISETP.GE.U32.AND UP1, UPT, UR12, UR4, UPT ;  /* 0x000000040c00728c */ /* 0x000fe4000bf26070 */
[----:B------:R-:W-:Y:S02]  /*12d70*/  UISETP.NE.U32.AND UP0, UPT, UR4, URZ, UPT ;  /* 0x000000ff0400728c */ /* 0x000fe4000bf05070 */
[----:B------:R-:W-:-:S02]  /*12d80*/  UIADD3 UR9, UPT, UPT, UR13, 0x1, URZ ;  /* 0x000000010d097890 */ /* 0x000fc4000fffe0ff */
[----:B------:R-:W-:Y:S02]  /*12d90*/  UISETP.GE.U32.AND.EX UP1, UPT, UR11, UR5, UPT, UP1 ;  /* 0x000000050b00728c */ /* 0x000fe4000bf26110 */
[----:B------:R-:W-:Y:S02]  /*12da0*/  UISETP.NE.AND.EX UP0, UPT, UR5, URZ, UPT, UP0 ;  /* 0x000000ff0500728c */ /* 0x000fe4000bf05300 */
[----:B------:R-:W-:-:S04]  /*12db0*/  USEL UR9, UR9, UR13, UP1 ;  /* 0x0000000d09097287 */ /* 0x000fc80008800000 */
[----:B------:R-:W-:Y:S01]  /*12dc0*/  USEL UR12, UR9, 0xffffffff, UP0 ;  /* 0xffffffff090c7887 */ /* 0x000fe20008000000 */
[----:B------:R-:W-:Y:S11]  /*12dd0*/  RET.REL.NODEC R2 `(_ZN7cutlass13device_kernelINS_4gemm6kernel13GemmUniversalINS1_17GroupProblemShapeIN4cute5tupleIJiiiEEEEENS1_10collective13CollectiveMmaINS1_40MainloopSm100ArrayTmaUmmaWarpSpecializedILi3ELi8ELi4ENS6_IJNS5_1CILi2EEENSC_ILi1EEESE_EEEEENS6_IJNSC_ILi256EEENSC_ILi128EEESI_EEENS_10bfloat16_tEPNS6_IJlSE_NSC_ILi0EEEEEESK_SN_NS5_8TiledMMAINS5_8MMA_AtomIJNS5_26SM100_MMA_F16BF16_2x1SM_SSISK_SK_fLi256ELi128ELNS5_4UMMA5MajorE0ELSS_0ELNSR_7ScaleInE0ELST_0EEEEEENS5_6LayoutINS6_IJSE_SE_SE_EEENS6_IJSL_SL_SL_EEEEENS6_IJNS5_10UnderscoreES10_S10_EEEEENS5_18SM100_TMA_2SM_LOADENS5_14ComposedLayoutINS5_7SwizzleILi3ELi4ELi3EEENS5_18smem_ptr_flag_bitsILi16EEENSW_INS6_IJNSC_ILi8EEENSC_ILi64EEEEEENS6_IJS1A_SE_EEEEEEEvNS5_8identityES13_S1E_vS1F_EENS_8epilogue10collective18CollectiveEpilogueINS1H_31Sm100PtrArrayTmaWarpSpecializedILi4ELi2ELi32ELb1ELb0EEEJNS6_IJSI_SI_SI_EEENS6_IJNSW_ISI_SE_EENSW_INSC_ILi32EEESE_EEEEENS_6half_tEPNS6_IJSE_lSL_EEES1R_S1T_NS1H_6fusion15FusionCallbacksIS1L_NS1U_17LinearCombinationIS1R_fS1R_fLNS_15FloatRoundStyleE2EEES1M_S1Q_JEEENS5_5SM1004TMEM4LOAD26SM100_TMEM_LOAD_16dp256b4xENS5_13SM90_TMA_LOADENS14_IS16_S18_NSW_INS6_IJS1A_S19_EEENS6_IJSE_S1A_EEEEEEENS5_17SM75_U16x8_LDSM_TENS5_14SM90_TMA_STOREES28_NS5_17SM90_U16x8_STSM_TENS5_39AutoVectorizingCopyWithAssumedAlignmentILi128EEEEEEvvEEEEvNT_6ParamsE) ;  /* 0xfffffed002887950 */ /* 0x000ff60003c3ffff */
.L_x_64:
[----:B------:R-:W-:Y:S01]  /*12de0*/  MOV R28, R16 ;  /* 0x00000010001c7202 */ /* 0x000fe20000000f00 */
[----:B------:R-:W-:-:S05]  /*12df0*/  IMAD.MOV.U32 R29, RZ, RZ, R3 ;  /* 0x000000ffff1d7224 */ /* 0x000fca00078e0003 */
[----:B------:R-:W1:Y:S08]  /*12e00*/  I2F.U64.RP R28, R28 ;  /* 0x0000001c001c7312 */ /* 0x000e700000309000 */
[----:B-1----:R-:W1:Y:S02]  /*12e10*/  MUFU.RCP R22, R28 ;  /* 0x0000001c00167308 */ /* 0x002e640000001000 */
[----:B-1----:R-:W-:-:S06]  /*12e20*/  IADD3 R22, PT, PT, R22, 0x1ffffffe, RZ ;  /* 0x1ffffffe16167810 */ /* 0x002fcc0007ffe0ff */
[----:B------:R-:W1:Y:S02]  /*12e30*/  F2I.U64.TRUNC R22, R22 ;  /* 0x0000001600167311 */ /* 0x000e64000020d800 */
[----:B-1----:R-:W-:-:S04]  /*12e40*/  IMAD.WIDE.U32 R24, R22, R16, RZ ;  /* 0x0000001016187225 */ /* 0x002fc800078e00ff */
[----:B------:R-:W-:Y:S01]  /*12e50*/  IMAD R27, R22, R3, R25 ;  /* 0x00000003161b7224 */ /* 0x000fe200078e0219 */
[----:B------:R-:W-:-:S03]  /*12e60*/  IADD3 R25, P0, PT, RZ, -R24, RZ ;  /* 0x80000018ff197210 */ /* 0x000fc60007f1e0ff */
[----:B------:R-:W-:Y:S01]  /*12e70*/  IMAD R20, R23, R16, R27 ;  /* 0x0000001017147224 */ /* 0x000fe200078e021b */
[----:B------:R-:W-:Y:S01]  /*12e80*/  MOV R27, R22 ;  /* 0x00000016001b7202 */ /* 0x000fe20000000f00 */
[----:B------:R-:W-:-:S04]  /*12e90*/  IMAD.HI.U32 R26, R22, R25, RZ ;  /* 0x00000019161a7227 */ /* 0x000fc800078e00ff */
[----:B------:R-:W-:-:S04]  /*12ea0*/  IMAD.X R20, RZ, RZ, ~R20, P0 ;  /* 0x000000ffff147224 */ /* 0x000fc800000e0e14 */
[----:B------:R-:W-:-:S04]  /*12eb0*/  IMAD.WIDE.U32 R26, P2, R22, R20, R26 ;  /* 0x00000014161a7225 */ /* 0x000fc8000784001a */
[C---:B------:R-:W-:Y:S02]  /*12ec0*/  IMAD R24, R23.reuse, R20, RZ ;  /* 0x0000001417187224 */ /* 0x040fe400078e02ff */
[----:B------:R-:W-:-:S04]  /*12ed0*/  IMAD.HI.U32 R25, P1, R23, R25, R26 ;  /* 0x0000001917197227 */ /* 0x000fc8000782001a */
[----:B------:R-:W-:Y:S01]  /*12ee0*/  IMAD.HI.U32 R20, R23, R20, RZ ;  /* 0x0000001417147227 */ /* 0x000fe200078e00ff */
[----:B------:R-:W-:-:S03]  /*12ef0*/  IADD3 R25, P0, PT, R24, R25, RZ ;  /* 0x0000001918197210 */ /* 0x000fc60007f1e0ff */
[----:B------:R-:W-:Y:S02]  /*12f00*/  IMAD.X R23, R20, 0x1, R23, P2 ;  /* 0x0000000114177824 */ /* 0x000fe400010e0617 */
[----:B------:R-:W-:-:S03]  /*12f10*/  IMAD.WIDE.U32 R26, R25, R16, RZ ;  /* 0x00000010191a7225 */ /* 0x000fc600078e00ff */
[----:B------:R-:W-:Y:S01]  /*12f20*/  IADD3.X R23, PT, PT, RZ, RZ, R23, P0, P1 ;  /* 0x000000ffff177210 */ /* 0x000fe200007e2417 */
[----:B------:R-:W-:Y:S01]  /*12f30*/  IMAD R20, R25, R3, R27 ;  /* 0x0000000319147224 */ /* 0x000fe200078e021b */
[----:B------:R-:W-:-:S03]  /*12f40*/  IADD3 R22, P0, PT, RZ, -R26, RZ ;  /* 0x8000001aff167210 */ /* 0x000fc60007f1e0ff */
[----:B------:R-:W-:Y:S02]  /*12f50*/  IMAD R20, R23, R16, R20 ;  /* 0x0000001017147224 */ /* 0x000fe400078e0214 */
[----:B------:R-:W-:-:S03]  /*12f60*/  IMAD.HI.U32 R24, R25, R22, RZ ;  /* 0x0000001619187227 */ /* 0x000fc600078e00ff */
[----:B------:R-:W-:-:S05]  /*12f70*/  IADD3.X R20, PT, PT, RZ, ~R20, RZ, P0, !PT ;  /* 0x80000014ff147210 */ /* 0x000fca00007fe4ff */
[----:B------:R-:W-:-:S04]  /*12f80*/  IMAD.WIDE.U32 R26, P2, R25, R20, R24 ;  /* 0x00000014191a7225 */ /* 0x000fc80007840018 */
[C---:B------:R-:W-:Y:S02]  /*12f90*/  IMAD R24, R23.reuse, R20, RZ ;  /* 0x0000001417187224 */ /* 0x040fe400078e02ff */
[----:B------:R-:W-:-:S04]  /*12fa0*/  IMAD.HI.U32 R25, P1, R23, R22, R26 ;  /* 0x0000001617197227 */ /* 0x000fc8000782001a */
[----:B------:R-:W-:Y:S01]  /*12fb0*/  IMAD.HI.U32 R20, R23, R20, RZ ;  /* 0x0000001417147227 */ /* 0x000fe200078e00ff */
[----:B------:R-:W-:-:S03]  /*12fc0*/  IADD3 R24, P0, PT, R24, R25, RZ ;  /* 0x0000001918187210 */ /* 0x000fc60007f1e0ff */
[----:B------:R-:W-:Y:S02]  /*12fd0*/  IMAD.X R20, R20, 0x1, R23, P2 ;  /* 0x0000000114147824 */ /* 0x000fe400010e0617 */
[----:B------:R-:W-:Y:S02]  /*12fe0*/  HFMA2 R23, -RZ, RZ, 0, 0 ;  /* 0x00000000ff177431 */ /* 0x000fe400000001ff */
[----:B------:R-:W-:Y:S01]  /*12ff0*/  IMAD.HI.U32 R22, R24, R19, RZ ;  /* 0x0000001318167227 */ /* 0x000fe200078e00ff */
[----:B------:R-:W-:-:S05]  /*13000*/  IADD3.X R25, PT, PT, RZ, RZ, R20, P0, P1 ;  /* 0x000000ffff197210 */ /* 0x000fca00007e2414 */
[-C--:B------:R-:W-:Y:S02]  /*13010*/  IMAD R20, R25, R18.reuse, RZ ;  /* 0x0000001219147224 */ /* 0x080fe400078e02ff */
[----:B------:R-:W-:-:S04]  /*13020*/  IMAD.WIDE.U32 R22, R24, R18, R22 ;  /* 0x0000001218167225 */ /* 0x000fc800078e0016 */
[----:B------:R-:W-:-:S04]  /*13030*/  IMAD.HI.U32 R23, P1, R25, R19, R22 ;  /* 0x0000001319177227 */ /* 0x000fc80007820016 */
[----:B------:R-:W-:Y:S01]  /*13040*/  IMAD.HI.U32 R22, R25, R18, RZ ;  /* 0x0000001219167227 */ /* 0x000fe200078e00ff */
[----:B------:R-:W-:-:S04]  /*13050*/  IADD3 R20, P0, PT, R20, R23, RZ ;  /* 0x0000001714147210 */ /* 0x000fc80007f1e0ff */
[----:B------:R-:W-:Y:S01]  /*13060*/  IADD3.X R22, PT, PT, R22, RZ, RZ, P1, !PT ;  /* 0x000000ff16167210 */ /* 0x000fe20000ffe4ff */
[----:B------:R-:W-:-:S04]  /*13070*/  IMAD.WIDE.U32 R24, R20, R16, RZ ;  /* 0x0000001014187225 */ /* 0x000fc800078e00ff */
[----:B------:R-:W-:Y:S01]  /*13080*/  IMAD.X R22, RZ, RZ, R22, P0 ;  /* 0x000000ffff167224 */ /* 0x000fe200000e0616 */
[----:B------:R-:W-:Y:S01]  /*13090*/  IADD3 R19, P0, PT, -R24, R19, RZ ;  /* 0x0000001318137210 */ /* 0x000fe20007f1e1ff */
[C---:B------:R-:W-:Y:S02]  /*130a0*/  IMAD R23, R20.reuse, R3, R25 ;  /* 0x0000000314177224 */ /* 0x040fe400078e0219 */
[----:B------:R-:W-:Y:S01]  /*130b0*/  VIADD R25, R20, 0x1 ;  /* 0x0000000114197836 */ /* 0x000fe20000000000 */
[-C--:B------:R-:W-:Y:S01]  /*130c0*/  ISETP.GE.U32.AND P2, PT, R19, R16.reuse, PT ;  /* 0x000000101300720c */ /* 0x080fe20003f46070 */
[----:B------:R-:W-:Y:S01]  /*130d0*/  IMAD R23, R22, R16, R23 ;  /* 0x0000001016177224 */ /* 0x000fe200078e0217 */
[----:B------:R-:W-:-:S04]  /*130e0*/  IADD3 R22, P1, PT, -R16, R19, RZ ;  /* 0x0000001310167210 */ /* 0x000fc80007f3e1ff */
[----:B------:R-:W-:-:S04]  /*130f0*/  IADD3.X R18, PT, PT, ~R23, R18, RZ, P0, !PT ;  /* 0x0000001217127210 */ /* 0x000fc800007fe5ff */
[----:B------:R-:W-:Y:S02]  /*13100*/  ISETP.GE.U32.AND.EX P0, PT, R18, R3, PT, P2 ;  /* 0x000000031200720c */ /* 0x000fe40003f06120 */
[-C--:B------:R-:W-:Y:S02]  /*13110*/  IADD3.X R23, PT, PT, ~R3, R18.reuse, RZ, P1, !PT ;  /* 0x0000001203177210 */ /* 0x080fe40000ffe5ff */
[----:B------:R-:W-:Y:S02]  /*13120*/  SEL R19, R22, R19, P0 ;  /* 0x0000001316137207 */ /* 0x000fe40000000000 */
[----:B------:R-:W-:Y:S02]  /*13130*/  SEL R18, R23, R18, P0 ;  /* 0x0000001217127207 */ /* 0x000fe40000000000 */
[----:B------:R-:W-:Y:S02]  /*13140*/  SEL R25, R25, R20, P0 ;  /* 0x0000001419197207 */ /* 0x000fe40000000000 */
[----:B------:R-:W-:-:S02]  /*13150*/  ISETP.GE.U32.AND P1, PT, R19, R16, PT ;  /* 0x000000101300720c */ /* 0x000fc40003f26070 */
[----:B------:R-:W-:Y:S02]  /*13160*/  ISETP.NE.U32.AND P0, PT, R16, RZ, PT ;  /* 0x000000ff1000720c */ /* 0x000fe40003f05070 */
[----:B------:R-:W-:Y:S02]  /*13170*/  IADD3 R20, PT, PT, R25, 0x1, RZ ;  /* 0x0000000119147810 */ /* 0x000fe40007ffe0ff */
[----:B------:R-:W-:Y:S02]  /*13180*/  ISETP.GE.U32.AND.EX P1, PT, R18, R3, PT, P1 ;  /* 0x000000031200720c */ /* 0x000fe40003f26110 */
[----:B------:R-:W-:Y:S02]  /*13190*/  ISETP.NE.AND.EX P0, PT, R3, RZ, PT, P0 ;  /* 0x000000ff0300720c */ /* 0x000fe40003f05300 */
[----:B------:R-:W-:Y:S02]  /*131a0*/  MOV R3, 0x0 ;  /* 0x0000000000037802 */ /* 0x000fe40000000f00 */
[----:B------:R-:W-:-:S04]  /*131b0*/  SEL R20, R20, R25, P1 ;  /* 0x0000001914147207 */ /* 0x000fc80000800000 */
[----:B------:R-:W-:Y:S01]  /*131c0*/  SEL R20, R20, 0xffffffff, P0 ;  /* 0xffffffff14147807 */ /* 0x000fe20000000000 */
[----:B------:R-:W-:Y:S06]  /*131d0*/  RET.REL.NODEC R2 `(_ZN7cutlass13device_kernelINS_4gemm6kernel13GemmUniversalINS1_17GroupProblemShapeIN4cute5tupleIJiiiEEEEENS1_10collective13CollectiveMmaINS1_40MainloopSm100ArrayTmaUmmaWarpSpecializedILi3ELi8ELi4ENS6_IJNS5_1CILi2EEENSC_ILi1EEESE_EEEEENS6_IJNSC_ILi256EEENSC_ILi128EEESI_EEENS_10bfloat16_tEPNS6_IJlSE_NSC_ILi0EEEEEESK_SN_NS5_8TiledMMAINS5_8MMA_AtomIJNS5_26SM100_MMA_F16BF16_2x1SM_SSISK_SK_fLi256ELi128ELNS5_4UMMA5MajorE0ELSS_0ELNSR_7ScaleInE0ELST_0EEEEEENS5_6LayoutINS6_IJSE_SE_SE_EEENS6_IJSL_SL_SL_EEEEENS6_IJNS5_10UnderscoreES10_S10_EEEEENS5_18SM100_TMA_2SM_LOADENS5_14ComposedLayoutINS5_7SwizzleILi3ELi4ELi3EEENS5_18smem_ptr_flag_bitsILi16EEENSW_INS6_IJNSC_ILi8EEENSC_ILi64EEEEEENS6_IJS1A_SE_EEEEEEEvNS5_8identityES13_S1E_vS1F_EENS_8epilogue10collective18CollectiveEpilogueINS1H_31Sm100PtrArrayTmaWarpSpecializedILi4ELi2ELi32ELb1ELb0EEEJNS6_IJSI_SI_SI_EEENS6_IJNSW_ISI_SE_EENSW_INSC_ILi32EEESE_EEEEENS_6half_tEPNS6_IJSE_lSL_EEES1R_S1T_NS1H_6fusion15FusionCallbacksIS1L_NS1U_17LinearCombinationIS1R_fS1R_fLNS_15FloatRoundStyleE2EEES1M_S1Q_JEEENS5_5SM1004TMEM4LOAD26SM100_TMEM_LOAD_16dp256b4xENS5_13SM90_TMA_LOADENS14_IS16_S18_NSW_INS6_IJS1A_S19_EEENS6_IJSE_S1A_EEEEEEENS5_17SM75_U16x8_LDSM_TENS5_14SM90_TMA_STOREES28_NS5_17SM90_U16x8_STSM_TENS5_39AutoVectorizingCopyWithAssumedAlignmentILi128EEEEEEvvEEEEvNT_6ParamsE) ;  /* 0xfffffecc02887950 */ /* 0x000fec0003c3ffff */
.L_x_290:
[----:B------:R-:W-:-:S00]  /*131e0*/  BRA `(.L_x_290) ;  /* 0xfffffffc00fc7947 */ /* 0x000fc0000383ffff */
[----:B------:R-:W-:-:S00]  /*131f0*/  NOP ;  /* 0x0000000000007918 */ /* 0x000fc00000000000 */
        /* <DEDUP_REMOVED lines=8> */
.L_x_302:


//--------------------- .nv.global.init           --------------------------
	.section	.nv.global.init,"aw",@progbits
.nv.global.init:
	.type		$str$26,@object
	.size		$str$26,($str$27 - $str$26)
$str$26:
        /*0000*/ 	.byte	0x28, 0x61, 0x64, 0x64, 0x72, 0x65, 0x73, 0x73, 0x20, 0x26, 0x20, 0x6d, 0x61, 0x73, 0x6b, 0x29
        /*0010*/ 	.byte	0x20, 0x3d, 0x3d, 0x20, 0x30, 0x00
	.type		$str$27,@object
	.size		$str$27,($str$25 - $str$27)
$str$27:
        /*0016*/ 	.byte	0x2f, 0x74, 0x6d, 0x70, 0x2f, 0x63, 0x75, 0x74, 0x6c, 0x61, 0x73, 0x73, 0x5f, 0x73, 0x77, 0x65
        /*0026*/ 	.byte	0x65, 0x70, 0x5f, 0x73, 0x72, 0x63, 0x2f, 0x69, 0x6e, 0x63, 0x6c, 0x75, 0x64, 0x65, 0x2f, 0x63
        /*0036*/ 	.byte	0x75, 0x74, 0x65, 0x2f, 0x70, 0x6f, 0x69, 0x6e, 0x74, 0x65, 0x72, 0x5f, 0x66, 0x6c, 0x61, 0x67
        /*0046*/ 	.byte	0x67, 0x65, 0x64, 0x2e, 0x68, 0x70, 0x70, 0x00
	.type		$str$25,@object
	.size		$str$25,($str$24 - $str$25)
$str$25:
        /*004e*/ 	.byte	0x2f, 0x74, 0x6d, 0x70, 0x2f, 0x63, 0x75, 0x74, 0x6c, 0x61, 0x73, 0x73, 0x5f, 0x73, 0x77, 0x65
        /*005e*/ 	.byte	0x65, 0x70, 0x5f, 0x73, 0x72, 0x63, 0x2f, 0x69, 0x6e, 0x63, 0x6c, 0x75, 0x64, 0x65, 0x2f, 0x63
        /*006e*/ 	.byte	0x75, 0x74, 0x65, 0x2f, 0x61, 0x74, 0x6f, 0x6d, 0x2f, 0x63, 0x6f, 0x70, 0x79, 0x5f, 0x74, 0x72
        /*007e*/ 	.byte	0x61, 0x69, 0x74, 0x73, 0x5f, 0x73, 0x6d, 0x31, 0x30, 0x30, 0x2e, 0x68, 0x70, 0x70, 0x00
	.type		$str$24,@object
	.size		$str$24,(__unnamed_1 - $str$24)
$str$24:
        /*008d*/ 	.byte	0x28, 0x28, 0x75, 0x69, 0x6e, 0x74, 0x33, 0x32, 0x5f, 0x74, 0x28, 0x74, 0x68, 0x72, 0x65, 0x61
        /*009d*/ 	.byte	0x64, 0x49, 0x64, 0x78, 0x2e, 0x78, 0x29, 0x20, 0x2f, 0x20, 0x33, 0x32, 0x29, 0x20, 0x25, 0x20
        /*00ad*/ 	.byte	0x34, 0x29, 0x20, 0x3d, 0x3d, 0x20, 0x28, 0x28, 0x28, 0x74, 0x6d, 0x65, 0x6d, 0x5f, 0x61, 0x64
        /*00bd*/ 	.byte	0x64, 0x72, 0x20, 0x3e, 0x3e, 0x20, 0x31, 0x36, 0x29, 0x20, 0x2f, 0x20, 0x33, 0x32, 0x29, 0x20
        /*00cd*/ 	.byte	0x25, 0x20, 0x34, 0x29, 0x00
	.type		__unnamed_1,@object
	.size		__unnamed_1,(__unnamed_2 - __unnamed_1)
__unnamed_1:
        /*00d2*/ 	.byte	0x61, 0x75, 0x74, 0x6f, 0x20, 0x63, 0x75, 0x74, 0x65, 0x3a, 0x3a, 0x61, 0x73, 0x5f, 0x70, 0x6f
        /* <DEDUP_REMOVED lines=24> */
        /*0262*/ 	.byte	0x39, 0x36, 0x3e, 0x3e, 0x3e, 0x3e, 0x5d, 0x00
	.type		__unnamed_2,@object
	.size		__unnamed_2,(.L_2 - __unnamed_2)
__unnamed_2:
        /* <DEDUP_REMOVED lines=42> */
        /*050a*/ 	.byte	0x3e, 0x5d, 0x00
.L_2:


//--------------------- .nv.shared._ZN7cutlass13device_kernelINS_4gemm6kernel13GemmUniversalINS1_17GroupProblemShapeIN4cute5tupleIJiiiEEEEENS1_10collective13CollectiveMmaINS1_40MainloopSm100ArrayTmaUmmaWarpSpecializedILi3ELi8ELi4ENS6_IJNS5_1CILi2EEENSC_ILi1EEESE_EEEEENS6_IJNSC_ILi256EEENSC_ILi128EEESI_EEENS_10bfloat16_tEPNS6_IJlSE_NSC_ILi0EEEEEESK_SN_NS5_8TiledMMAINS5_8MMA_AtomIJNS5_26SM100_MMA_F16BF16_2x1SM_SSISK_SK_fLi256ELi128ELNS5_4UMMA5MajorE0ELSS_0ELNSR_7ScaleInE0ELST_0EEEEEENS5_6LayoutINS6_IJSE_SE_SE_EEENS6_IJSL_SL_SL_EEEEENS6_IJNS5_10UnderscoreES10_S10_EEEEENS5_18SM100_TMA_2SM_LOADENS5_14ComposedLayoutINS5_7SwizzleILi3ELi4ELi3EEENS5_18smem_ptr_flag_bitsILi16EEENSW_INS6_IJNSC_ILi8EEENSC_ILi64EEEEEENS6_IJS1A_SE_EEEEEEEvNS5_8identityES13_S1E_vS1F_EENS_8epilogue10collective18CollectiveEpilogueINS1H_31Sm100PtrArrayTmaWarpSpecializedILi4ELi2ELi32ELb1ELb0EEEJNS6_IJSI_SI_SI_EEENS6_IJNSW_ISI_SE_EENSW_INSC_ILi32EEESE_EEEEENS_6half_tEPNS6_IJSE_lSL_EEES1R_S1T_NS1H_6fusion15FusionCallbacksIS1L_NS1U_17LinearCombinationIS1R_fS1R_fLNS_15FloatRoundStyleE2EEES1M_S1Q_JEEENS5_5SM1004TMEM4LOAD26SM100_TMEM_LOAD_16dp256b4xENS5_13SM90_TMA_LOADENS14_IS16_S18_NSW_INS6_IJS1A_S19_EEENS6_IJSE_S1A_EEEEEEENS5_17SM75_U16x8_LDSM_TENS5_14SM90_TMA_STOREES28_NS5_17SM90_U16x8_STSM_TENS5_39AutoVectorizingCopyWithAssumedAlignmentILi128EEEEEEvvEEEEvNT_6ParamsE --------------------------
	.section	.nv.shared._ZN7cutlass13device_kernelINS_4gemm6kernel13GemmUniversalINS1_17GroupProblemShapeIN4cute5tupleIJiiiEEEEENS1_10collective13CollectiveMmaINS1_40MainloopSm100ArrayTmaUmmaWarpSpecializedILi3ELi8ELi4ENS6_IJNS5_1CILi2EEENSC_ILi1EEESE_EEEEENS6_IJNSC_ILi256EEENSC_ILi128EEESI_EEENS_10bfloat16_tEPNS6_IJlSE_NSC_ILi0EEEEEESK_SN_NS5_8TiledMMAINS5_8MMA_AtomIJNS5_26SM100_MMA_F16BF16_2x1SM_SSISK_SK_fLi256ELi128ELNS5_4UMMA5MajorE0ELSS_0ELNSR_7ScaleInE0ELST_0EEEEEENS5_6LayoutINS6_IJSE_SE_SE_EEENS6_IJSL_SL_SL_EEEEENS6_IJNS5_10UnderscoreES10_S10_EEEEENS5_18SM100_TMA_2SM_LOADENS5_14ComposedLayoutINS5_7SwizzleILi3ELi4ELi3EEENS5_18smem_ptr_flag_bitsILi16EEENSW_INS6_IJNSC_ILi8EEENSC_ILi64EEEEEENS6_IJS1A_SE_EEEEEEEvNS5_8identityES13_S1E_vS1F_EENS_8epilogue10collective18CollectiveEpilogueINS1H_31Sm100PtrArrayTmaWarpSpecializedILi4ELi2ELi32ELb1ELb0EEEJNS6_IJSI_SI_SI_EEENS6_IJNSW_ISI_SE_EENSW_INSC_ILi32EEESE_EEEEENS_6half_tEPNS6_IJSE_lSL_EEES1R_S1T_NS1H_6fusion15FusionCallbacksIS1L_NS1U_17LinearCombinationIS1R_fS1R_fLNS_15FloatRoundStyleE2EEES1M_S1Q_JEEENS5_5SM1004TMEM4LOAD26SM100_TMEM_LOAD_16dp256b4xENS5_13SM90_TMA_LOADENS14_IS16_S18_NSW_INS6_IJS1A_S19_EEENS6_IJSE_S1A_EEEEEEENS5_17SM75_U16x8_LDSM_TENS5_14SM90_TMA_STOREES28_NS5_17SM90_U16x8_STSM_TENS5_39AutoVectorizingCopyWithAssumedAlignmentILi128EEEEEEvvEEEEvNT_6ParamsE,"aw",@nobits
	.sectionflags	@""
	.align	16
	.zero		1024


//--------------------- .nv.shared.reserved.0     --------------------------
	.section	.nv.shared.reserved.0,"aw",@nobits
	.weak		__nv_reservedSMEM_offset_0_alias
	.size		__nv_reservedSMEM_offset_0_alias, 0, 64
	.other		__nv_reservedSMEM_offset_0_alias,@"STO_CUDA_RESERVED_SHARED STV_DEFAULT"
__nv_reservedSMEM_offset_0_alias:
	.zero		0
.nv.shared.reserved.0:
	.zero		64
	.weak		__nv_reservedSMEM_tcgen05_partition
	.type		__nv_reservedSMEM_tcgen05_partition,@object
	.size		__nv_reservedSMEM_tcgen05_partition,(.L_0 - __nv_reservedSMEM_tcgen05_partition)
__nv_reservedSMEM_tcgen05_partition:
	.zero		32
.L_0:


//--------------------- .nv.global                --------------------------
	.section	.nv.global,"aw",@nobits
.nv.global:
	.type		_ZN39_INTERNAL_0064ab5e_4_k_cu_ae99b094_39064cute1_E,@object
	.size		_ZN39_INTERNAL_0064ab5e_4_k_cu_ae99b094_39064cute1_E,(_ZN39_INTERNAL_0064ab5e_4_k_cu_ae99b094_39064cuda3std3__45__cpo6cbeginE - _ZN39_INTERNAL_0064ab5e_4_k_cu_ae99b094_39064cute1_E)
_ZN39_INTERNAL_0064ab5e_4_k_cu_ae99b094_39064cute1_E:
	.zero		1
	.type		_ZN39_INTERNAL_0064ab5e_4_k_cu_ae99b094_39064cuda3std3__45__cpo6cbeginE,@object
	.size		_ZN39_INTERNAL_0064ab5e_4_k_cu_ae99b094_39064cuda3std3__45__cpo6cbeginE,(_ZN39_INTERNAL_0064ab5e_4_k_cu_ae99b094_39064cuda3std3__48in_placeE - _ZN39_INTERNAL_0064ab5e_4_k_cu_ae99b094_39064cuda3std3__45__cpo6cbeginE)
_ZN39_INTERNAL_0064ab5e_4_k_cu_ae99b094_39064cuda3std3__45__cpo6cbeginE:
	.zero		1
	.type		_ZN39_INTERNAL_0064ab5e_4_k_cu_ae99b094_39064cuda3std3__48in_placeE,@object
	.size		_ZN39_INTERNAL_0064ab5e_4_k_cu_ae99b094_39064cuda3std3__48in_placeE,(_ZN39_INTERNAL_0064ab5e_4_k_cu_ae99b094_39064cuda3std6ranges3__45__cpo9iter_moveE - _ZN39_INTERNAL_0064ab5e_4_k_cu_ae99b094_39064cuda3std3__48in_placeE)
_ZN39_INTERNAL_0064ab5e_4_k_cu_ae99b094_39064cuda3std3__48in_placeE:
	.zero		1
	.type		_ZN39_INTERNAL_0064ab5e_4_k_cu_ae99b094_39064cuda3std6ranges3__45__cpo9iter_moveE,@object
	.size		_ZN39_INTERNAL_0064ab5e_4_k_cu_ae99b094_39064cuda3std6ranges3__45__cpo9iter_moveE,(_ZN39_INTERNAL_0064ab5e_4_k_cu_ae99b094_39064cuda3std3__45__cpo5beginE - _ZN39_INTERNAL_0064ab5e_4_k_cu_ae99b094_39064cuda3std6ranges3__45__cpo9iter_moveE)
_ZN39_INTERNAL_0064ab5e_4_k_cu_ae99b094_39064cuda3std6ranges3__45__cpo9iter_moveE:
	.zero		1
	.type		_ZN39_INTERNAL_0064ab5e_4_k_cu_ae99b094_39064cuda3std3__45__cpo5beginE,@object
	.size		_ZN39_INTERNAL_0064ab5e_4_k_cu_ae99b094_39064cuda3std3__45__cpo5beginE,(_ZN39_INTERNAL_0064ab5e_4_k_cu_ae99b094_39064cuda3std3__441_GLOBAL__N__0064ab5e_4_k_cu_ae99b094_39066ignoreE - _ZN39_INTERNAL_0064ab5e_4_k_cu_ae99b094_39064cuda3std3__45__cpo5beginE)
_ZN39_INTERNAL_0064ab5e_4_k_cu_ae99b094_39064cuda3std3__45__cpo5beginE:
	.zero		1
	.type		_ZN39_INTERNAL_0064ab5e_4_k_cu_ae99b094_39064cuda3std3__441_GLOBAL__N__0064ab5e_4_k_cu_ae99b094_39066ignoreE,@object
	.size		_ZN39_INTERNAL_0064ab5e_4_k_cu_ae99b094_39064cuda3std3__441_GLOBAL__N__0064ab5e_4_k_cu_ae99b094_39066ignoreE,(_ZN39_INTERNAL_0064ab5e_4_k_cu_ae99b094_39064cute7productE - _ZN39_INTERNAL_0064ab5e_4_k_cu_ae99b094_39064cuda3std3__441_GLOBAL__N__0064ab5e_4_k_cu_ae99b094_39066ignoreE)
_ZN39_INTERNAL_0064ab5e_4_k_cu_ae99b094_39064cuda3std3__441_GLOBAL__N__0064ab5e_4_k_cu_ae99b094_39066ignoreE:
	.zero		1
	.type		_ZN39_INTERNAL_0064ab5e_4_k_cu_ae99b094_39064cute7productE,@object
	.size		_ZN39_INTERNAL_0064ab5e_4_k_cu_ae99b094_39064cute7productE,(_ZN39_INTERNAL_0064ab5e_4_k_cu_ae99b094_39064cuda3std3__45__cpo3endE - _ZN39_INTERNAL_0064ab5e_4_k_cu_ae99b094_39064cute7productE)
_ZN39_INTERNAL_0064ab5e_4_k_cu_ae99b094_39064cute7productE:
	.zero		1
	.type		_ZN39_INTERNAL_0064ab5e_4_k_cu_ae99b094_39064cuda3std3__45__cpo3endE,@object
	.size		_ZN39_INTERNAL_0064ab5e_4_k_cu_ae99b094_39064cuda3std3__45__cpo3endE,(_ZN39_INTERNAL_0064ab5e_4_k_cu_ae99b094_39064cuda3std3__419piecewise_constructE - _ZN39_INTERNAL_0064ab5e_4_k_cu_ae99b094_39064cuda3std3__45__cpo3endE)
_ZN39_INTERNAL_0064ab5e_4_k_cu_ae99b094_39064cuda3std3__45__cpo3endE:
	.zero		1
	.type		_ZN39_INTERNAL_0064ab5e_4_k_cu_ae99b094_39064cuda3std3__419piecewise_constructE,@object
	.size		_ZN39_INTERNAL_0064ab5e_4_k_cu_ae99b094_39064cuda3std3__419piecewise_constructE,(_ZN39_INTERNAL_0064ab5e_4_k_cu_ae99b094_39064cuda3std3__45__cpo4cendE - _ZN39_INTERNAL_0064ab5e_4_k_cu_ae99b094_39064cuda3std3__419piecewise_constructE)
_ZN39_INTERNAL_0064ab5e_4_k_cu_ae99b094_39064cuda3std3__419piecewise_constructE:
	.zero		1
	.type		_ZN39_INTERNAL_0064ab5e_4_k_cu_ae99b094_39064cuda3std3__45__cpo4cendE,@object
	.size		_ZN39_INTERNAL_0064ab5e_4_k_cu_ae99b094_39064cuda3std3__45__cpo4cendE,(_ZN39_INTERNAL_0064ab5e_4_k_cu_ae99b094_39064cuda3std6ranges3__45__cpo4swapE - _ZN39_INTERNAL_0064ab5e_4_k_cu_ae99b094_39064cuda3std3__45__cpo4cendE)
_ZN39_INTERNAL_0064ab5e_4_k_cu_ae99b094_39064cuda3std3__45__cpo4cendE:
	.zero		1
	.type		_ZN39_INTERNAL_0064ab5e_4_k_cu_ae99b094_39064cuda3std6ranges3__45__cpo4swapE,@object
	.size		_ZN39_INTERNAL_0064ab5e_4_k_cu_ae99b094_39064cuda3std6ranges3__45__cpo4swapE,(.L_10 - _ZN39_INTERNAL_0064ab5e_4_k_cu_ae99b094_39064cuda3std6ranges3__45__cpo4swapE)
_ZN39_INTERNAL_0064ab5e_4_k_cu_ae99b094_39064cuda3std6ranges3__45__cpo4swapE:
	.zero		1
.L_10:


//--------------------- .nv.constant0._ZN7cutlass13device_kernelINS_4gemm6kernel13GemmUniversalINS1_17GroupProblemShapeIN4cute5tupleIJiiiEEEEENS1_10collective13CollectiveMmaINS1_40MainloopSm100ArrayTmaUmmaWarpSpecializedILi3ELi8ELi4ENS6_IJNS5_1CILi2EEENSC_ILi1EEESE_EEEEENS6_IJNSC_ILi256EEENSC_ILi128EEESI_EEENS_10bfloat16_tEPNS6_IJlSE_NSC_ILi0EEEEEESK_SN_NS5_8TiledMMAINS5_8MMA_AtomIJNS5_26SM100_MMA_F16BF16_2x1SM_SSISK_SK_fLi256ELi128ELNS5_4UMMA5MajorE0ELSS_0ELNSR_7ScaleInE0ELST_0EEEEEENS5_6LayoutINS6_IJSE_SE_SE_EEENS6_IJSL_SL_SL_EEEEENS6_IJNS5_10UnderscoreES10_S10_EEEEENS5_18SM100_TMA_2SM_LOADENS5_14ComposedLayoutINS5_7SwizzleILi3ELi4ELi3EEENS5_18smem_ptr_flag_bitsILi16EEENSW_INS6_IJNSC_ILi8EEENSC_ILi64EEEEEENS6_IJS1A_SE_EEEEEEEvNS5_8identityES13_S1E_vS1F_EENS_8epilogue10collective18CollectiveEpilogueINS1H_31Sm100PtrArrayTmaWarpSpecializedILi4ELi2ELi32ELb1ELb0EEEJNS6_IJSI_SI_SI_EEENS6_IJNSW_ISI_SE_EENSW_INSC_ILi32EEESE_EEEEENS_6half_tEPNS6_IJSE_lSL_EEES1R_S1T_NS1H_6fusion15FusionCallbacksIS1L_NS1U_17LinearCombinationIS1R_fS1R_fLNS_15FloatRoundStyleE2EEES1M_S1Q_JEEENS5_5SM1004TMEM4LOAD26SM100_TMEM_LOAD_16dp256b4xENS5_13SM90_TMA_LOADENS14_IS16_S18_NSW_INS6_IJS1A_S19_EEENS6_IJSE_S1A_EEEEEEENS5_17SM75_U16x8_LDSM_TENS5_14SM90_TMA_STOREES28_NS5_17SM90_U16x8_STSM_TENS5_39AutoVectorizingCopyWithAssumedAlignmentILi128EEEEEEvvEEEEvNT_6ParamsE --------------------------
	.section	.nv.constant0._ZN7cutlass13device_kernelINS_4gemm6kernel13GemmUniversalINS1_17GroupProblemShapeIN4cute5tupleIJiiiEEEEENS1_10collective13CollectiveMmaINS1_40MainloopSm100ArrayTmaUmmaWarpSpecializedILi3ELi8ELi4ENS6_IJNS5_1CILi2EEENSC_ILi1EEESE_EEEEENS6_IJNSC_ILi256EEENSC_ILi128EEESI_EEENS_10bfloat16_tEPNS6_IJlSE_NSC_ILi0EEEEEESK_SN_NS5_8TiledMMAINS5_8MMA_AtomIJNS5_26SM100_MMA_F16BF16_2x1SM_SSISK_SK_fLi256ELi128ELNS5_4UMMA5MajorE0ELSS_0ELNSR_7ScaleInE0ELST_0EEEEEENS5_6LayoutINS6_IJSE_SE_SE_EEENS6_IJSL_SL_SL_EEEEENS6_IJNS5_10UnderscoreES10_S10_EEEEENS5_18SM100_TMA_2SM_LOADENS5_14ComposedLayoutINS5_7SwizzleILi3ELi4ELi3EEENS5_18smem_ptr_flag_bitsILi16EEENSW_INS6_IJNSC_ILi8EEENSC_ILi64EEEEEENS6_IJS1A_SE_EEEEEEEvNS5_8identityES13_S1E_vS1F_EENS_8epilogue10collective18CollectiveEpilogueINS1H_31Sm100PtrArrayTmaWarpSpecializedILi4ELi2ELi32ELb1ELb0EEEJNS6_IJSI_SI_SI_EEENS6_IJNSW_ISI_SE_EENSW_INSC_ILi32EEESE_EEEEENS_6half_tEPNS6_IJSE_lSL_EEES1R_S1T_NS1H_6fusion15FusionCallbacksIS1L_NS1U_17LinearCombinationIS1R_fS1R_fLNS_15FloatRoundStyleE2EEES1M_S1Q_JEEENS5_5SM1004TMEM4LOAD26SM100_TMEM_LOAD_16dp256b4xENS5_13SM90_TMA_LOADENS14_IS16_S18_NSW_INS6_IJS1A_S19_EEENS6_IJSE_S1A_EEEEEEENS5_17SM75_U16x8_LDSM_TENS5_14SM90_TMA_STOREES28_NS5_17SM90_U16x8_STSM_TENS5_39AutoVectorizingCopyWithAssumedAlignmentILi128EEEEEEvvEEEEvNT_6ParamsE,"a",@progbits
	.sectionflags	@""
	.align	4
.nv.constant0._ZN7cutlass13device_kernelINS_4gemm6kernel13GemmUniversalINS1_17GroupProblemShapeIN4cute5tupleIJiiiEEEEENS1_10collective13CollectiveMmaINS1_40MainloopSm100ArrayTmaUmmaWarpSpecializedILi3ELi8ELi4ENS6_IJNS5_1CILi2EEENSC_ILi1EEESE_EEEEENS6_IJNSC_ILi256EEENSC_ILi128EEESI_EEENS_10bfloat16_tEPNS6_IJlSE_NSC_ILi0EEEEEESK_SN_NS5_8TiledMMAINS5_8MMA_AtomIJNS5_26SM100_MMA_F16BF16_2x1SM_SSISK_SK_fLi256ELi128ELNS5_4UMMA5MajorE0ELSS_0ELNSR_7ScaleInE0ELST_0EEEEEENS5_6LayoutINS6_IJSE_SE_SE_EEENS6_IJSL_SL_SL_EEEEENS6_IJNS5_10UnderscoreES10_S10_EEEEENS5_18SM100_TMA_2SM_LOADENS5_14ComposedLayoutINS5_7SwizzleILi3ELi4ELi3EEENS5_18smem_ptr_flag_bitsILi16EEENSW_INS6_IJNSC_ILi8EEENSC_ILi64EEEEEENS6_IJS1A_SE_EEEEEEEvNS5_8identityES13_S1E_vS1F_EENS_8epilogue10collective18CollectiveEpilogueINS1H_31Sm100PtrArrayTmaWarpSpecializedILi4ELi2ELi32ELb1ELb0EEEJNS6_IJSI_SI_SI_EEENS6_IJNSW_ISI_SE_EENSW_INSC_ILi32EEESE_EEEEENS_6half_tEPNS6_IJSE_lSL_EEES1R_S1T_NS1H_6fusion15FusionCallbacksIS1L_NS1U_17LinearCombinationIS1R_fS1R_fLNS_15FloatRoundStyleE2EEES1M_S1Q_JEEENS5_5SM1004TMEM4LOAD26SM100_TMEM_LOAD_16dp256b4xENS5_13SM90_TMA_LOADENS14_IS16_S18_NSW_INS6_IJS1A_S19_EEENS6_IJSE_S1A_EEEEEEENS5_17SM75_U16x8_LDSM_TENS5_14SM90_TMA_STOREES28_NS5_17SM90_U16x8_STSM_TENS5_39AutoVectorizingCopyWithAssumedAlignmentILi128EEEEEEvvEEEEvNT_6ParamsE:
	.zero		3200


//--------------------- SYMBOLS --------------------------

	.type		.nv.reservedSmem.offset0,@object
	.size		.nv.reservedSmem.offset0,0x4
	.type		.nv.reservedSmem.cap,@object
	.size		.nv.reservedSmem.cap,0x4
	.type		__assertfail,@function
